//
// Generated by NVIDIA NVVM Compiler
//
// Compiler Build ID: CL-36424714
// Cuda compilation tools, release 13.0, V13.0.88
// Based on NVVM 20.0.0
//

.version 9.0
.target sm_100
.address_size 64

	// .globl	_Z11init_randomP17curandStateXORWOWm
.extern .func  (.param .b64 func_retval0) malloc
(
	.param .b64 malloc_param_0
)
;
.extern .func free
(
	.param .b64 free_param_0
)
;
.global .align 4 .b8 precalc_xorwow_matrix[102400];
.global .align 4 .b8 precalc_xorwow_offset_matrix[102400];
.global .align 4 .b8 mrg32k3aM1[2304];
.global .align 4 .b8 mrg32k3aM2[2304];
.global .align 4 .b8 mrg32k3aM1SubSeq[2016];
.global .align 4 .b8 mrg32k3aM2SubSeq[2016];
.global .align 4 .b8 mrg32k3aM1Seq[2304];
.global .align 4 .b8 mrg32k3aM2Seq[2304];
.const .align 8 .b8 __cr_lgamma_table[72];

.visible .entry _Z11init_randomP17curandStateXORWOWm(
	.param .u64 .ptr .align 1 _Z11init_randomP17curandStateXORWOWm_param_0,
	.param .u64 _Z11init_randomP17curandStateXORWOWm_param_1
)
{
	.reg .pred 	%p<24>;
	.reg .b32 	%r<413>;
	.reg .b64 	%rd<19>;

	ld.param.u64 	%rd8, [_Z11init_randomP17curandStateXORWOWm_param_0];
	ld.param.u64 	%rd9, [_Z11init_randomP17curandStateXORWOWm_param_1];
	cvta.to.global.u64 	%rd10, %rd8;
	mov.u32 	%r182, %tid.x;
	mov.u32 	%r183, %ctaid.x;
	mov.u32 	%r184, %ntid.x;
	mad.lo.s32 	%r185, %r183, %r184, %r182;
	cvt.s64.s32 	%rd18, %r185;
	mul.wide.s32 	%rd11, %r185, 48;
	add.s64 	%rd2, %rd10, %rd11;
	cvt.u32.u64 	%r186, %rd9;
	xor.b32  	%r187, %r186, -1429050551;
	mul.lo.s32 	%r188, %r187, 1099087573;
	{ .reg .b32 tmp; mov.b64 {tmp, %r189}, %rd9; }
	xor.b32  	%r190, %r189, -136515619;
	mul.lo.s32 	%r191, %r190, -1703105765;
	add.s32 	%r192, %r188, %r191;
	add.s32 	%r193, %r192, 6615241;
	add.s32 	%r194, %r188, 123456789;
	st.global.v2.u32 	[%rd2], {%r193, %r194};
	xor.b32  	%r195, %r188, 362436069;
	add.s32 	%r196, %r191, 521288629;
	st.global.v2.u32 	[%rd2+8], {%r195, %r196};
	xor.b32  	%r197, %r191, 88675123;
	add.s32 	%r198, %r188, 5783321;
	st.global.v2.u32 	[%rd2+16], {%r197, %r198};
	setp.eq.s32 	%p1, %r185, 0;
	@%p1 bra 	$L__BB0_42;
	mov.b32 	%r319, 0;
$L__BB0_2:
	and.b64  	%rd4, %rd18, 3;
	setp.eq.s64 	%p2, %rd4, 0;
	@%p2 bra 	$L__BB0_41;
	mul.wide.u32 	%rd12, %r319, 3200;
	mov.u64 	%rd13, precalc_xorwow_matrix;
	add.s64 	%rd5, %rd13, %rd12;
	cvt.u32.u64 	%r2, %rd4;
	mov.b32 	%r320, 0;
$L__BB0_4:
	mov.b32 	%r333, 0;
	mov.u32 	%r334, %r333;
	mov.u32 	%r335, %r333;
	mov.u32 	%r336, %r333;
	mov.u32 	%r337, %r333;
	mov.u32 	%r326, %r333;
$L__BB0_5:
	mul.wide.u32 	%rd14, %r326, 4;
	add.s64 	%rd15, %rd2, %rd14;
	ld.global.u32 	%r10, [%rd15+4];
	shl.b32 	%r11, %r326, 5;
	mov.b32 	%r332, 0;
$L__BB0_6:
	.pragma "nounroll";
	shr.u32 	%r203, %r10, %r332;
	and.b32  	%r204, %r203, 1;
	setp.eq.b32 	%p3, %r204, 1;
	not.pred 	%p4, %p3;
	add.s32 	%r205, %r11, %r332;
	mul.lo.s32 	%r206, %r205, 5;
	mul.wide.u32 	%rd16, %r206, 4;
	add.s64 	%rd6, %rd5, %rd16;
	@%p4 bra 	$L__BB0_8;
	ld.global.u32 	%r207, [%rd6];
	xor.b32  	%r337, %r337, %r207;
	ld.global.u32 	%r208, [%rd6+4];
	xor.b32  	%r336, %r336, %r208;
	ld.global.u32 	%r209, [%rd6+8];
	xor.b32  	%r335, %r335, %r209;
	ld.global.u32 	%r210, [%rd6+12];
	xor.b32  	%r334, %r334, %r210;
	ld.global.u32 	%r211, [%rd6+16];
	xor.b32  	%r333, %r333, %r211;
$L__BB0_8:
	and.b32  	%r213, %r203, 2;
	setp.eq.s32 	%p5, %r213, 0;
	@%p5 bra 	$L__BB0_10;
	ld.global.u32 	%r214, [%rd6+20];
	xor.b32  	%r337, %r337, %r214;
	ld.global.u32 	%r215, [%rd6+24];
	xor.b32  	%r336, %r336, %r215;
	ld.global.u32 	%r216, [%rd6+28];
	xor.b32  	%r335, %r335, %r216;
	ld.global.u32 	%r217, [%rd6+32];
	xor.b32  	%r334, %r334, %r217;
	ld.global.u32 	%r218, [%rd6+36];
	xor.b32  	%r333, %r333, %r218;
$L__BB0_10:
	and.b32  	%r220, %r203, 4;
	setp.eq.s32 	%p6, %r220, 0;
	@%p6 bra 	$L__BB0_12;
	ld.global.u32 	%r221, [%rd6+40];
	xor.b32  	%r337, %r337, %r221;
	ld.global.u32 	%r222, [%rd6+44];
	xor.b32  	%r336, %r336, %r222;
	ld.global.u32 	%r223, [%rd6+48];
	xor.b32  	%r335, %r335, %r223;
	ld.global.u32 	%r224, [%rd6+52];
	xor.b32  	%r334, %r334, %r224;
	ld.global.u32 	%r225, [%rd6+56];
	xor.b32  	%r333, %r333, %r225;
$L__BB0_12:
	and.b32  	%r227, %r203, 8;
	setp.eq.s32 	%p7, %r227, 0;
	@%p7 bra 	$L__BB0_14;
	ld.global.u32 	%r228, [%rd6+60];
	xor.b32  	%r337, %r337, %r228;
	ld.global.u32 	%r229, [%rd6+64];
	xor.b32  	%r336, %r336, %r229;
	ld.global.u32 	%r230, [%rd6+68];
	xor.b32  	%r335, %r335, %r230;
	ld.global.u32 	%r231, [%rd6+72];
	xor.b32  	%r334, %r334, %r231;
	ld.global.u32 	%r232, [%rd6+76];
	xor.b32  	%r333, %r333, %r232;
$L__BB0_14:
	and.b32  	%r234, %r203, 16;
	setp.eq.s32 	%p8, %r234, 0;
	@%p8 bra 	$L__BB0_16;
	ld.global.u32 	%r235, [%rd6+80];
	xor.b32  	%r337, %r337, %r235;
	ld.global.u32 	%r236, [%rd6+84];
	xor.b32  	%r336, %r336, %r236;
	ld.global.u32 	%r237, [%rd6+88];
	xor.b32  	%r335, %r335, %r237;
	ld.global.u32 	%r238, [%rd6+92];
	xor.b32  	%r334, %r334, %r238;
	ld.global.u32 	%r239, [%rd6+96];
	xor.b32  	%r333, %r333, %r239;
$L__BB0_16:
	and.b32  	%r241, %r203, 32;
	setp.eq.s32 	%p9, %r241, 0;
	@%p9 bra 	$L__BB0_18;
	ld.global.u32 	%r242, [%rd6+100];
	xor.b32  	%r337, %r337, %r242;
	ld.global.u32 	%r243, [%rd6+104];
	xor.b32  	%r336, %r336, %r243;
	ld.global.u32 	%r244, [%rd6+108];
	xor.b32  	%r335, %r335, %r244;
	ld.global.u32 	%r245, [%rd6+112];
	xor.b32  	%r334, %r334, %r245;
	ld.global.u32 	%r246, [%rd6+116];
	xor.b32  	%r333, %r333, %r246;
$L__BB0_18:
	and.b32  	%r248, %r203, 64;
	setp.eq.s32 	%p10, %r248, 0;
	@%p10 bra 	$L__BB0_20;
	ld.global.u32 	%r249, [%rd6+120];
	xor.b32  	%r337, %r337, %r249;
	ld.global.u32 	%r250, [%rd6+124];
	xor.b32  	%r336, %r336, %r250;
	ld.global.u32 	%r251, [%rd6+128];
	xor.b32  	%r335, %r335, %r251;
	ld.global.u32 	%r252, [%rd6+132];
	xor.b32  	%r334, %r334, %r252;
	ld.global.u32 	%r253, [%rd6+136];
	xor.b32  	%r333, %r333, %r253;
$L__BB0_20:
	and.b32  	%r255, %r203, 128;
	setp.eq.s32 	%p11, %r255, 0;
	@%p11 bra 	$L__BB0_22;
	ld.global.u32 	%r256, [%rd6+140];
	xor.b32  	%r337, %r337, %r256;
	ld.global.u32 	%r257, [%rd6+144];
	xor.b32  	%r336, %r336, %r257;
	ld.global.u32 	%r258, [%rd6+148];
	xor.b32  	%r335, %r335, %r258;
	ld.global.u32 	%r259, [%rd6+152];
	xor.b32  	%r334, %r334, %r259;
	ld.global.u32 	%r260, [%rd6+156];
	xor.b32  	%r333, %r333, %r260;
$L__BB0_22:
	and.b32  	%r262, %r203, 256;
	setp.eq.s32 	%p12, %r262, 0;
	@%p12 bra 	$L__BB0_24;
	ld.global.u32 	%r263, [%rd6+160];
	xor.b32  	%r337, %r337, %r263;
	ld.global.u32 	%r264, [%rd6+164];
	xor.b32  	%r336, %r336, %r264;
	ld.global.u32 	%r265, [%rd6+168];
	xor.b32  	%r335, %r335, %r265;
	ld.global.u32 	%r266, [%rd6+172];
	xor.b32  	%r334, %r334, %r266;
	ld.global.u32 	%r267, [%rd6+176];
	xor.b32  	%r333, %r333, %r267;
$L__BB0_24:
	and.b32  	%r269, %r203, 512;
	setp.eq.s32 	%p13, %r269, 0;
	@%p13 bra 	$L__BB0_26;
	ld.global.u32 	%r270, [%rd6+180];
	xor.b32  	%r337, %r337, %r270;
	ld.global.u32 	%r271, [%rd6+184];
	xor.b32  	%r336, %r336, %r271;
	ld.global.u32 	%r272, [%rd6+188];
	xor.b32  	%r335, %r335, %r272;
	ld.global.u32 	%r273, [%rd6+192];
	xor.b32  	%r334, %r334, %r273;
	ld.global.u32 	%r274, [%rd6+196];
	xor.b32  	%r333, %r333, %r274;
$L__BB0_26:
	and.b32  	%r276, %r203, 1024;
	setp.eq.s32 	%p14, %r276, 0;
	@%p14 bra 	$L__BB0_28;
	ld.global.u32 	%r277, [%rd6+200];
	xor.b32  	%r337, %r337, %r277;
	ld.global.u32 	%r278, [%rd6+204];
	xor.b32  	%r336, %r336, %r278;
	ld.global.u32 	%r279, [%rd6+208];
	xor.b32  	%r335, %r335, %r279;
	ld.global.u32 	%r280, [%rd6+212];
	xor.b32  	%r334, %r334, %r280;
	ld.global.u32 	%r281, [%rd6+216];
	xor.b32  	%r333, %r333, %r281;
$L__BB0_28:
	and.b32  	%r283, %r203, 2048;
	setp.eq.s32 	%p15, %r283, 0;
	@%p15 bra 	$L__BB0_30;
	ld.global.u32 	%r284, [%rd6+220];
	xor.b32  	%r337, %r337, %r284;
	ld.global.u32 	%r285, [%rd6+224];
	xor.b32  	%r336, %r336, %r285;
	ld.global.u32 	%r286, [%rd6+228];
	xor.b32  	%r335, %r335, %r286;
	ld.global.u32 	%r287, [%rd6+232];
	xor.b32  	%r334, %r334, %r287;
	ld.global.u32 	%r288, [%rd6+236];
	xor.b32  	%r333, %r333, %r288;
$L__BB0_30:
	and.b32  	%r290, %r203, 4096;
	setp.eq.s32 	%p16, %r290, 0;
	@%p16 bra 	$L__BB0_32;
	ld.global.u32 	%r291, [%rd6+240];
	xor.b32  	%r337, %r337, %r291;
	ld.global.u32 	%r292, [%rd6+244];
	xor.b32  	%r336, %r336, %r292;
	ld.global.u32 	%r293, [%rd6+248];
	xor.b32  	%r335, %r335, %r293;
	ld.global.u32 	%r294, [%rd6+252];
	xor.b32  	%r334, %r334, %r294;
	ld.global.u32 	%r295, [%rd6+256];
	xor.b32  	%r333, %r333, %r295;
$L__BB0_32:
	and.b32  	%r297, %r203, 8192;
	setp.eq.s32 	%p17, %r297, 0;
	@%p17 bra 	$L__BB0_34;
	ld.global.u32 	%r298, [%rd6+260];
	xor.b32  	%r337, %r337, %r298;
	ld.global.u32 	%r299, [%rd6+264];
	xor.b32  	%r336, %r336, %r299;
	ld.global.u32 	%r300, [%rd6+268];
	xor.b32  	%r335, %r335, %r300;
	ld.global.u32 	%r301, [%rd6+272];
	xor.b32  	%r334, %r334, %r301;
	ld.global.u32 	%r302, [%rd6+276];
	xor.b32  	%r333, %r333, %r302;
$L__BB0_34:
	and.b32  	%r304, %r203, 16384;
	setp.eq.s32 	%p18, %r304, 0;
	@%p18 bra 	$L__BB0_36;
	ld.global.u32 	%r305, [%rd6+280];
	xor.b32  	%r337, %r337, %r305;
	ld.global.u32 	%r306, [%rd6+284];
	xor.b32  	%r336, %r336, %r306;
	ld.global.u32 	%r307, [%rd6+288];
	xor.b32  	%r335, %r335, %r307;
	ld.global.u32 	%r308, [%rd6+292];
	xor.b32  	%r334, %r334, %r308;
	ld.global.u32 	%r309, [%rd6+296];
	xor.b32  	%r333, %r333, %r309;
$L__BB0_36:
	and.b32  	%r311, %r203, 32768;
	setp.eq.s32 	%p19, %r311, 0;
	@%p19 bra 	$L__BB0_38;
	ld.global.u32 	%r312, [%rd6+300];
	xor.b32  	%r337, %r337, %r312;
	ld.global.u32 	%r313, [%rd6+304];
	xor.b32  	%r336, %r336, %r313;
	ld.global.u32 	%r314, [%rd6+308];
	xor.b32  	%r335, %r335, %r314;
	ld.global.u32 	%r315, [%rd6+312];
	xor.b32  	%r334, %r334, %r315;
	ld.global.u32 	%r316, [%rd6+316];
	xor.b32  	%r333, %r333, %r316;
$L__BB0_38:
	add.s32 	%r332, %r332, 16;
	setp.ne.s32 	%p20, %r332, 32;
	@%p20 bra 	$L__BB0_6;
	mad.lo.s32 	%r317, %r326, -31, %r11;
	add.s32 	%r326, %r317, 1;
	setp.ne.s32 	%p21, %r326, 5;
	@%p21 bra 	$L__BB0_5;
	st.global.u32 	[%rd2+4], %r337;
	st.global.u32 	[%rd2+8], %r336;
	st.global.u32 	[%rd2+12], %r335;
	st.global.u32 	[%rd2+16], %r334;
	st.global.u32 	[%rd2+20], %r333;
	add.s32 	%r320, %r320, 1;
	setp.lt.u32 	%p22, %r320, %r2;
	@%p22 bra 	$L__BB0_4;
$L__BB0_41:
	shr.u64 	%rd7, %rd18, 2;
	add.s32 	%r319, %r319, 1;
	setp.gt.u64 	%p23, %rd18, 3;
	mov.u64 	%rd18, %rd7;
	@%p23 bra 	$L__BB0_2;
$L__BB0_42:
	mov.b32 	%r318, 0;
	st.global.v2.u32 	[%rd2+24], {%r318, %r318};
	st.global.u32 	[%rd2+32], %r318;
	mov.b64 	%rd17, 0;
	st.global.u64 	[%rd2+40], %rd17;
	ret;

}
	// .globl	_Z28initialize_population_kernelPiP17curandStateXORWOWiii
.visible .entry _Z28initialize_population_kernelPiP17curandStateXORWOWiii(
	.param .u64 .ptr .align 1 _Z28initialize_population_kernelPiP17curandStateXORWOWiii_param_0,
	.param .u64 .ptr .align 1 _Z28initialize_population_kernelPiP17curandStateXORWOWiii_param_1,
	.param .u32 _Z28initialize_population_kernelPiP17curandStateXORWOWiii_param_2,
	.param .u32 _Z28initialize_population_kernelPiP17curandStateXORWOWiii_param_3,
	.param .u32 _Z28initialize_population_kernelPiP17curandStateXORWOWiii_param_4
)
{
	.reg .pred 	%p<20>;
	.reg .b32 	%r<373>;
	.reg .b32 	%f<2>;
	.reg .b64 	%rd<66>;
	.reg .b64 	%fd<2>;

	ld.param.u64 	%rd5, [_Z28initialize_population_kernelPiP17curandStateXORWOWiii_param_0];
	ld.param.u64 	%rd4, [_Z28initialize_population_kernelPiP17curandStateXORWOWiii_param_1];
	ld.param.u32 	%r100, [_Z28initialize_population_kernelPiP17curandStateXORWOWiii_param_2];
	ld.param.u32 	%r338, [_Z28initialize_population_kernelPiP17curandStateXORWOWiii_param_3];
	ld.param.u32 	%r101, [_Z28initialize_population_kernelPiP17curandStateXORWOWiii_param_4];
	cvta.to.global.u64 	%rd1, %rd5;
	mov.u32 	%r102, %ctaid.x;
	mov.u32 	%r103, %ntid.x;
	mov.u32 	%r104, %tid.x;
	mad.lo.s32 	%r1, %r102, %r103, %r104;
	mul.lo.s32 	%r105, %r101, %r100;
	setp.ge.s32 	%p1, %r1, %r105;
	@%p1 bra 	$L__BB1_27;
	cvta.to.global.u64 	%rd6, %rd4;
	mul.lo.s32 	%r2, %r338, %r1;
	mul.wide.s32 	%rd7, %r1, 48;
	add.s64 	%rd2, %rd6, %rd7;
	ld.global.v2.u32 	{%r372, %r371}, [%rd2];
	ld.global.v2.u32 	{%r370, %r369}, [%rd2+8];
	ld.global.v2.u32 	{%r368, %r367}, [%rd2+16];
	ld.global.v2.u32 	{%r9, %r10}, [%rd2+24];
	ld.global.f32 	%f1, [%rd2+32];
	ld.global.f64 	%fd1, [%rd2+40];
	setp.lt.s32 	%p2, %r338, 1;
	@%p2 bra 	$L__BB1_13;
	and.b32  	%r11, %r338, 7;
	setp.lt.u32 	%p3, %r338, 8;
	mov.b32 	%r319, 0;
	@%p3 bra 	$L__BB1_5;
	and.b32  	%r319, %r338, 2147483640;
	add.s64 	%rd3, %rd1, 16;
	mov.b32 	%r323, 0;
	mov.u32 	%r322, %r2;
$L__BB1_4:
	.pragma "nounroll";
	mul.wide.s32 	%rd8, %r322, 4;
	add.s64 	%rd9, %rd3, %rd8;
	st.global.u32 	[%rd9+-16], %r323;
	add.s32 	%r108, %r323, 1;
	st.global.u32 	[%rd9+-12], %r108;
	add.s32 	%r109, %r323, 2;
	st.global.u32 	[%rd9+-8], %r109;
	add.s32 	%r110, %r323, 3;
	st.global.u32 	[%rd9+-4], %r110;
	add.s32 	%r111, %r323, 4;
	st.global.u32 	[%rd9], %r111;
	add.s32 	%r112, %r323, 5;
	st.global.u32 	[%rd9+4], %r112;
	add.s32 	%r113, %r323, 6;
	st.global.u32 	[%rd9+8], %r113;
	add.s32 	%r114, %r323, 7;
	st.global.u32 	[%rd9+12], %r114;
	add.s32 	%r322, %r322, 8;
	add.s32 	%r323, %r323, 8;
	setp.eq.s32 	%p4, %r323, %r319;
	@%p4 bra 	$L__BB1_5;
	bra.uni 	$L__BB1_4;
$L__BB1_5:
	setp.eq.s32 	%p5, %r11, 0;
	@%p5 bra 	$L__BB1_13;
	and.b32  	%r14, %r338, 3;
	setp.lt.u32 	%p6, %r11, 4;
	@%p6 bra 	$L__BB1_8;
	add.s32 	%r115, %r319, %r2;
	mul.wide.s32 	%rd10, %r115, 4;
	add.s64 	%rd11, %rd1, %rd10;
	st.global.u32 	[%rd11], %r319;
	add.s32 	%r116, %r319, 1;
	st.global.u32 	[%rd11+4], %r116;
	add.s32 	%r117, %r319, 2;
	st.global.u32 	[%rd11+8], %r117;
	add.s32 	%r118, %r319, 3;
	st.global.u32 	[%rd11+12], %r118;
	add.s32 	%r319, %r319, 4;
$L__BB1_8:
	setp.eq.s32 	%p7, %r14, 0;
	@%p7 bra 	$L__BB1_13;
	setp.eq.s32 	%p8, %r14, 1;
	@%p8 bra 	$L__BB1_11;
	add.s32 	%r119, %r319, %r2;
	mul.wide.s32 	%rd12, %r119, 4;
	add.s64 	%rd13, %rd1, %rd12;
	st.global.u32 	[%rd13], %r319;
	add.s32 	%r120, %r319, 1;
	st.global.u32 	[%rd13+4], %r120;
	add.s32 	%r319, %r319, 2;
$L__BB1_11:
	and.b32  	%r121, %r338, 1;
	setp.eq.b32 	%p9, %r121, 1;
	not.pred 	%p10, %p9;
	@%p10 bra 	$L__BB1_13;
	add.s32 	%r122, %r319, %r2;
	mul.wide.s32 	%rd14, %r122, 4;
	add.s64 	%rd15, %rd1, %rd14;
	st.global.u32 	[%rd15], %r319;
$L__BB1_13:
	setp.lt.s32 	%p11, %r338, 2;
	@%p11 bra 	$L__BB1_26;
	add.s32 	%r19, %r338, -1;
	add.s32 	%r124, %r338, -2;
	and.b32  	%r20, %r19, 7;
	setp.lt.u32 	%p12, %r124, 7;
	mov.u32 	%r344, %r367;
	@%p12 bra 	$L__BB1_18;
	add.s32 	%r325, %r372, 1449748;
	and.b32  	%r125, %r19, -8;
	neg.s32 	%r324, %r125;
	cvt.s64.s32 	%rd16, %r2;
$L__BB1_16:
	.pragma "nounroll";
	mov.u32 	%r29, %r338;
	shr.u32 	%r126, %r371, 2;
	xor.b32  	%r127, %r126, %r371;
	shl.b32 	%r128, %r367, 4;
	shl.b32 	%r129, %r127, 1;
	xor.b32  	%r130, %r128, %r129;
	xor.b32  	%r131, %r130, %r367;
	xor.b32  	%r132, %r131, %r127;
	add.s32 	%r133, %r325, %r132;
	add.s32 	%r134, %r133, -1087311;
	rem.u32 	%r135, %r134, %r29;
	cvt.s64.s32 	%rd17, %r29;
	add.s64 	%rd18, %rd17, %rd16;
	shl.b64 	%rd19, %rd18, 2;
	add.s64 	%rd20, %rd1, %rd19;
	ld.global.u32 	%r136, [%rd20+-4];
	add.s32 	%r137, %r135, %r2;
	mul.wide.s32 	%rd21, %r137, 4;
	add.s64 	%rd22, %rd1, %rd21;
	ld.global.u32 	%r138, [%rd22];
	st.global.u32 	[%rd20+-4], %r138;
	st.global.u32 	[%rd22], %r136;
	shr.u32 	%r139, %r370, 2;
	xor.b32  	%r140, %r139, %r370;
	shl.b32 	%r141, %r132, 4;
	shl.b32 	%r142, %r140, 1;
	xor.b32  	%r143, %r141, %r142;
	xor.b32  	%r144, %r143, %r132;
	xor.b32  	%r145, %r144, %r140;
	add.s32 	%r146, %r325, %r145;
	add.s32 	%r147, %r146, -724874;
	add.s32 	%r148, %r29, -1;
	rem.u32 	%r149, %r147, %r148;
	ld.global.u32 	%r150, [%rd20+-8];
	add.s32 	%r151, %r149, %r2;
	mul.wide.s32 	%rd23, %r151, 4;
	add.s64 	%rd24, %rd1, %rd23;
	ld.global.u32 	%r152, [%rd24];
	st.global.u32 	[%rd20+-8], %r152;
	st.global.u32 	[%rd24], %r150;
	shr.u32 	%r153, %r369, 2;
	xor.b32  	%r154, %r153, %r369;
	shl.b32 	%r155, %r145, 4;
	shl.b32 	%r156, %r154, 1;
	xor.b32  	%r157, %r155, %r156;
	xor.b32  	%r158, %r157, %r145;
	xor.b32  	%r159, %r158, %r154;
	add.s32 	%r160, %r325, %r159;
	add.s32 	%r161, %r160, -362437;
	add.s32 	%r162, %r29, -2;
	rem.u32 	%r163, %r161, %r162;
	ld.global.u32 	%r164, [%rd20+-12];
	add.s32 	%r165, %r163, %r2;
	mul.wide.s32 	%rd25, %r165, 4;
	add.s64 	%rd26, %rd1, %rd25;
	ld.global.u32 	%r166, [%rd26];
	st.global.u32 	[%rd20+-12], %r166;
	st.global.u32 	[%rd26], %r164;
	shr.u32 	%r167, %r368, 2;
	xor.b32  	%r168, %r167, %r368;
	shl.b32 	%r169, %r159, 4;
	shl.b32 	%r170, %r168, 1;
	xor.b32  	%r171, %r169, %r170;
	xor.b32  	%r172, %r171, %r159;
	xor.b32  	%r371, %r172, %r168;
	shr.u32 	%r173, %r367, 2;
	xor.b32  	%r174, %r173, %r367;
	shl.b32 	%r175, %r371, 4;
	shl.b32 	%r176, %r174, 1;
	xor.b32  	%r177, %r175, %r176;
	xor.b32  	%r178, %r177, %r371;
	xor.b32  	%r370, %r178, %r174;
	shr.u32 	%r179, %r132, 2;
	xor.b32  	%r180, %r179, %r132;
	shl.b32 	%r181, %r370, 4;
	shl.b32 	%r182, %r180, 1;
	xor.b32  	%r183, %r181, %r182;
	xor.b32  	%r184, %r183, %r370;
	xor.b32  	%r369, %r184, %r180;
	shr.u32 	%r185, %r145, 2;
	xor.b32  	%r186, %r185, %r145;
	shl.b32 	%r187, %r369, 4;
	shl.b32 	%r188, %r186, 1;
	xor.b32  	%r189, %r187, %r188;
	xor.b32  	%r190, %r189, %r369;
	xor.b32  	%r368, %r190, %r186;
	shr.u32 	%r191, %r159, 2;
	xor.b32  	%r192, %r191, %r159;
	shl.b32 	%r193, %r368, 4;
	shl.b32 	%r194, %r192, 1;
	xor.b32  	%r195, %r193, %r194;
	xor.b32  	%r196, %r195, %r368;
	xor.b32  	%r367, %r196, %r192;
	add.s32 	%r197, %r325, %r367;
	add.s32 	%r198, %r371, %r325;
	add.s32 	%r199, %r29, -3;
	rem.u32 	%r200, %r198, %r199;
	ld.global.u32 	%r201, [%rd20+-16];
	add.s32 	%r202, %r200, %r2;
	mul.wide.s32 	%rd27, %r202, 4;
	add.s64 	%rd28, %rd1, %rd27;
	ld.global.u32 	%r203, [%rd28];
	st.global.u32 	[%rd20+-16], %r203;
	st.global.u32 	[%rd28], %r201;
	add.s32 	%r204, %r325, %r370;
	add.s32 	%r205, %r204, 362437;
	add.s32 	%r206, %r29, -4;
	rem.u32 	%r207, %r205, %r206;
	ld.global.u32 	%r208, [%rd20+-20];
	add.s32 	%r209, %r207, %r2;
	mul.wide.s32 	%rd29, %r209, 4;
	add.s64 	%rd30, %rd1, %rd29;
	ld.global.u32 	%r210, [%rd30];
	st.global.u32 	[%rd20+-20], %r210;
	st.global.u32 	[%rd30], %r208;
	add.s32 	%r211, %r325, %r369;
	add.s32 	%r212, %r211, 724874;
	add.s32 	%r213, %r29, -5;
	rem.u32 	%r214, %r212, %r213;
	ld.global.u32 	%r215, [%rd20+-24];
	add.s32 	%r216, %r214, %r2;
	mul.wide.s32 	%rd31, %r216, 4;
	add.s64 	%rd32, %rd1, %rd31;
	ld.global.u32 	%r217, [%rd32];
	st.global.u32 	[%rd20+-24], %r217;
	st.global.u32 	[%rd32], %r215;
	add.s32 	%r218, %r325, %r368;
	add.s32 	%r219, %r218, 1087311;
	add.s32 	%r220, %r29, -6;
	rem.u32 	%r221, %r219, %r220;
	ld.global.u32 	%r222, [%rd20+-28];
	add.s32 	%r223, %r221, %r2;
	mul.wide.s32 	%rd33, %r223, 4;
	add.s64 	%rd34, %rd1, %rd33;
	ld.global.u32 	%r224, [%rd34];
	st.global.u32 	[%rd20+-28], %r224;
	st.global.u32 	[%rd34], %r222;
	add.s32 	%r225, %r197, 1449748;
	add.s32 	%r226, %r29, -7;
	rem.u32 	%r227, %r225, %r226;
	ld.global.u32 	%r228, [%rd20+-32];
	add.s32 	%r229, %r227, %r2;
	mul.wide.s32 	%rd35, %r229, 4;
	add.s64 	%rd36, %rd1, %rd35;
	ld.global.u32 	%r230, [%rd36];
	st.global.u32 	[%rd20+-32], %r230;
	st.global.u32 	[%rd36], %r228;
	add.s32 	%r325, %r325, 2899496;
	add.s32 	%r324, %r324, 8;
	setp.ne.s32 	%p13, %r324, 0;
	add.s32 	%r338, %r29, -8;
	@%p13 bra 	$L__BB1_16;
	add.s32 	%r372, %r325, -1449748;
	add.s32 	%r338, %r29, -8;
	mov.u32 	%r344, %r367;
$L__BB1_18:
	setp.eq.s32 	%p14, %r20, 0;
	@%p14 bra 	$L__BB1_26;
	and.b32  	%r58, %r19, 3;
	setp.lt.u32 	%p15, %r20, 4;
	mov.u32 	%r362, %r371;
	mov.u32 	%r354, %r369;
	mov.u32 	%r355, %r368;
	mov.u32 	%r356, %r344;
	@%p15 bra 	$L__BB1_21;
	add.s32 	%r232, %r338, -1;
	shr.u32 	%r233, %r371, 2;
	xor.b32  	%r234, %r233, %r371;
	shl.b32 	%r235, %r344, 4;
	shl.b32 	%r236, %r234, 1;
	xor.b32  	%r237, %r235, %r236;
	xor.b32  	%r238, %r237, %r344;
	xor.b32  	%r59, %r238, %r234;
	add.s32 	%r239, %r372, %r59;
	add.s32 	%r240, %r239, 362437;
	rem.u32 	%r241, %r240, %r338;
	cvt.s64.s32 	%rd37, %r2;
	cvt.s64.s32 	%rd38, %r338;
	add.s64 	%rd39, %rd38, %rd37;
	shl.b64 	%rd40, %rd39, 2;
	add.s64 	%rd41, %rd1, %rd40;
	ld.global.u32 	%r242, [%rd41+-4];
	add.s32 	%r243, %r241, %r2;
	mul.wide.s32 	%rd42, %r243, 4;
	add.s64 	%rd43, %rd1, %rd42;
	ld.global.u32 	%r244, [%rd43];
	st.global.u32 	[%rd41+-4], %r244;
	st.global.u32 	[%rd43], %r242;
	add.s32 	%r245, %r338, -2;
	shr.u32 	%r246, %r370, 2;
	xor.b32  	%r247, %r246, %r370;
	shl.b32 	%r248, %r59, 4;
	shl.b32 	%r249, %r247, 1;
	xor.b32  	%r250, %r248, %r249;
	xor.b32  	%r251, %r250, %r59;
	xor.b32  	%r354, %r251, %r247;
	add.s32 	%r252, %r372, %r354;
	add.s32 	%r253, %r252, 724874;
	rem.u32 	%r254, %r253, %r232;
	ld.global.u32 	%r255, [%rd41+-8];
	add.s32 	%r256, %r254, %r2;
	mul.wide.s32 	%rd44, %r256, 4;
	add.s64 	%rd45, %rd1, %rd44;
	ld.global.u32 	%r257, [%rd45];
	st.global.u32 	[%rd41+-8], %r257;
	st.global.u32 	[%rd45], %r255;
	add.s32 	%r258, %r338, -3;
	shr.u32 	%r259, %r369, 2;
	xor.b32  	%r260, %r259, %r369;
	shl.b32 	%r261, %r354, 4;
	shl.b32 	%r262, %r260, 1;
	xor.b32  	%r263, %r261, %r262;
	xor.b32  	%r264, %r263, %r354;
	xor.b32  	%r355, %r264, %r260;
	add.s32 	%r265, %r372, %r355;
	add.s32 	%r266, %r265, 1087311;
	rem.u32 	%r267, %r266, %r245;
	ld.global.u32 	%r268, [%rd41+-12];
	add.s32 	%r269, %r267, %r2;
	mul.wide.s32 	%rd46, %r269, 4;
	add.s64 	%rd47, %rd1, %rd46;
	ld.global.u32 	%r270, [%rd47];
	st.global.u32 	[%rd41+-12], %r270;
	st.global.u32 	[%rd47], %r268;
	add.s32 	%r338, %r338, -4;
	shr.u32 	%r271, %r368, 2;
	xor.b32  	%r272, %r271, %r368;
	shl.b32 	%r273, %r355, 4;
	shl.b32 	%r274, %r272, 1;
	xor.b32  	%r275, %r273, %r274;
	xor.b32  	%r276, %r275, %r355;
	xor.b32  	%r367, %r276, %r272;
	add.s32 	%r372, %r372, 1449748;
	add.s32 	%r277, %r367, %r372;
	rem.u32 	%r278, %r277, %r258;
	ld.global.u32 	%r279, [%rd41+-16];
	add.s32 	%r280, %r278, %r2;
	mul.wide.s32 	%rd48, %r280, 4;
	add.s64 	%rd49, %rd1, %rd48;
	ld.global.u32 	%r281, [%rd49];
	st.global.u32 	[%rd41+-16], %r281;
	st.global.u32 	[%rd49], %r279;
	mov.u32 	%r370, %r59;
	mov.u32 	%r369, %r354;
	mov.u32 	%r368, %r355;
	mov.u32 	%r362, %r344;
	mov.u32 	%r356, %r367;
$L__BB1_21:
	setp.eq.s32 	%p16, %r58, 0;
	mov.u32 	%r371, %r344;
	@%p16 bra 	$L__BB1_26;
	setp.eq.s32 	%p17, %r58, 1;
	mov.u32 	%r363, %r370;
	mov.u32 	%r364, %r354;
	mov.u32 	%r365, %r355;
	mov.u32 	%r366, %r356;
	@%p17 bra 	$L__BB1_24;
	add.s32 	%r283, %r338, -1;
	shr.u32 	%r284, %r362, 2;
	xor.b32  	%r285, %r284, %r362;
	shl.b32 	%r286, %r356, 4;
	shl.b32 	%r287, %r285, 1;
	xor.b32  	%r288, %r286, %r287;
	xor.b32  	%r289, %r288, %r356;
	xor.b32  	%r368, %r289, %r285;
	add.s32 	%r290, %r372, %r368;
	add.s32 	%r291, %r290, 362437;
	rem.u32 	%r292, %r291, %r338;
	cvt.s64.s32 	%rd50, %r2;
	cvt.s64.s32 	%rd51, %r338;
	add.s64 	%rd52, %rd51, %rd50;
	shl.b64 	%rd53, %rd52, 2;
	add.s64 	%rd54, %rd1, %rd53;
	ld.global.u32 	%r293, [%rd54+-4];
	add.s32 	%r294, %r292, %r2;
	mul.wide.s32 	%rd55, %r294, 4;
	add.s64 	%rd56, %rd1, %rd55;
	ld.global.u32 	%r295, [%rd56];
	st.global.u32 	[%rd54+-4], %r295;
	st.global.u32 	[%rd56], %r293;
	add.s32 	%r338, %r338, -2;
	shr.u32 	%r296, %r370, 2;
	xor.b32  	%r297, %r296, %r370;
	shl.b32 	%r298, %r368, 4;
	shl.b32 	%r299, %r297, 1;
	xor.b32  	%r300, %r298, %r299;
	xor.b32  	%r301, %r300, %r368;
	xor.b32  	%r367, %r301, %r297;
	add.s32 	%r372, %r372, 724874;
	add.s32 	%r302, %r367, %r372;
	rem.u32 	%r303, %r302, %r283;
	ld.global.u32 	%r304, [%rd54+-8];
	add.s32 	%r305, %r303, %r2;
	mul.wide.s32 	%rd57, %r305, 4;
	add.s64 	%rd58, %rd1, %rd57;
	ld.global.u32 	%r306, [%rd58];
	st.global.u32 	[%rd54+-8], %r306;
	st.global.u32 	[%rd58], %r304;
	mov.u32 	%r362, %r354;
	mov.u32 	%r363, %r355;
	mov.u32 	%r364, %r356;
	mov.u32 	%r365, %r368;
	mov.u32 	%r366, %r367;
$L__BB1_24:
	and.b32  	%r307, %r19, 1;
	setp.eq.b32 	%p18, %r307, 1;
	not.pred 	%p19, %p18;
	mov.u32 	%r369, %r356;
	mov.u32 	%r370, %r355;
	mov.u32 	%r371, %r354;
	@%p19 bra 	$L__BB1_26;
	shr.u32 	%r308, %r362, 2;
	xor.b32  	%r309, %r308, %r362;
	shl.b32 	%r310, %r366, 4;
	shl.b32 	%r311, %r309, 1;
	xor.b32  	%r312, %r310, %r311;
	xor.b32  	%r313, %r312, %r366;
	xor.b32  	%r367, %r313, %r309;
	add.s32 	%r372, %r372, 362437;
	add.s32 	%r314, %r367, %r372;
	rem.u32 	%r315, %r314, %r338;
	cvt.s64.s32 	%rd59, %r2;
	cvt.s64.s32 	%rd60, %r338;
	add.s64 	%rd61, %rd60, %rd59;
	shl.b64 	%rd62, %rd61, 2;
	add.s64 	%rd63, %rd1, %rd62;
	ld.global.u32 	%r316, [%rd63+-4];
	add.s32 	%r317, %r315, %r2;
	mul.wide.s32 	%rd64, %r317, 4;
	add.s64 	%rd65, %rd1, %rd64;
	ld.global.u32 	%r318, [%rd65];
	st.global.u32 	[%rd63+-4], %r318;
	st.global.u32 	[%rd65], %r316;
	mov.u32 	%r368, %r366;
	mov.u32 	%r369, %r365;
	mov.u32 	%r370, %r364;
	mov.u32 	%r371, %r363;
$L__BB1_26:
	st.global.v2.u32 	[%rd2], {%r372, %r371};
	st.global.v2.u32 	[%rd2+8], {%r370, %r369};
	st.global.v2.u32 	[%rd2+16], {%r368, %r367};
	st.global.v2.u32 	[%rd2+24], {%r9, %r10};
	st.global.f32 	[%rd2+32], %f1;
	st.global.f64 	[%rd2+40], %fd1;
$L__BB1_27:
	ret;

}
	// .globl	_Z20pmx_crossover_kernelPiP17curandStateXORWOWiii
.visible .entry _Z20pmx_crossover_kernelPiP17curandStateXORWOWiii(
	.param .u64 .ptr .align 1 _Z20pmx_crossover_kernelPiP17curandStateXORWOWiii_param_0,
	.param .u64 .ptr .align 1 _Z20pmx_crossover_kernelPiP17curandStateXORWOWiii_param_1,
	.param .u32 _Z20pmx_crossover_kernelPiP17curandStateXORWOWiii_param_2,
	.param .u32 _Z20pmx_crossover_kernelPiP17curandStateXORWOWiii_param_3,
	.param .u32 _Z20pmx_crossover_kernelPiP17curandStateXORWOWiii_param_4
)
{
	.reg .pred 	%p<32>;
	.reg .b16 	%rs<9>;
	.reg .b32 	%r<187>;
	.reg .b32 	%f<2>;
	.reg .b64 	%rd<86>;
	.reg .b64 	%fd<2>;

	ld.param.u64 	%rd18, [_Z20pmx_crossover_kernelPiP17curandStateXORWOWiii_param_1];
	ld.param.u32 	%r80, [_Z20pmx_crossover_kernelPiP17curandStateXORWOWiii_param_2];
	ld.param.u32 	%r81, [_Z20pmx_crossover_kernelPiP17curandStateXORWOWiii_param_3];
	ld.param.u32 	%r82, [_Z20pmx_crossover_kernelPiP17curandStateXORWOWiii_param_4];
	mov.u32 	%r83, %ctaid.x;
	mov.u32 	%r84, %ntid.x;
	mov.u32 	%r85, %tid.x;
	mad.lo.s32 	%r1, %r83, %r84, %r85;
	mul.lo.s32 	%r86, %r82, %r80;
	setp.ge.s32 	%p1, %r1, %r86;
	@%p1 bra 	$L__BB2_43;
	cvta.to.global.u64 	%rd19, %rd18;
	mul.wide.s32 	%rd20, %r1, 48;
	add.s64 	%rd1, %rd19, %rd20;
	ld.global.v2.u32 	{%r163, %r88}, [%rd1];
	ld.global.v2.u32 	{%r165, %r162}, [%rd1+8];
	ld.global.v2.u32 	{%r161, %r160}, [%rd1+16];
	ld.global.v2.u32 	{%r7, %r8}, [%rd1+24];
	ld.global.f32 	%f1, [%rd1+32];
	ld.global.f64 	%fd1, [%rd1+40];
	shr.u32 	%r89, %r88, 2;
	xor.b32  	%r90, %r89, %r88;
	shl.b32 	%r91, %r160, 4;
	shl.b32 	%r92, %r90, 1;
	xor.b32  	%r93, %r91, %r92;
	xor.b32  	%r94, %r93, %r160;
	xor.b32  	%r159, %r94, %r90;
	add.s32 	%r95, %r163, %r159;
	add.s32 	%r96, %r95, 362437;
	add.s32 	%r97, %r81, -1;
	rem.u32 	%r10, %r96, %r97;
	mov.b32 	%r164, 724874;
$L__BB2_2:
	mov.u32 	%r14, %r162;
	mov.u32 	%r162, %r161;
	mov.u32 	%r161, %r160;
	mov.u32 	%r160, %r159;
	shr.u32 	%r99, %r165, 2;
	xor.b32  	%r100, %r99, %r165;
	shl.b32 	%r101, %r160, 4;
	shl.b32 	%r102, %r100, 1;
	xor.b32  	%r103, %r101, %r102;
	xor.b32  	%r104, %r103, %r160;
	xor.b32  	%r159, %r104, %r100;
	add.s32 	%r163, %r164, %r163;
	add.s32 	%r105, %r159, %r163;
	rem.u32 	%r20, %r105, %r81;
	setp.eq.s32 	%p2, %r10, %r20;
	mov.b32 	%r164, 362437;
	mov.u32 	%r165, %r14;
	@%p2 bra 	$L__BB2_2;
	min.s32 	%r21, %r10, %r20;
	max.s32 	%r22, %r10, %r20;
	mul.lo.s32 	%r23, %r81, %r1;
	shr.u32 	%r106, %r80, 31;
	add.s32 	%r107, %r80, %r106;
	shr.s32 	%r108, %r107, 1;
	add.s32 	%r109, %r108, %r1;
	rem.s32 	%r110, %r109, %r80;
	add.s32 	%r111, %r110, %r1;
	rem.s32 	%r112, %r1, %r80;
	sub.s32 	%r24, %r111, %r112;
	cvt.s64.s32 	%rd2, %r81;
	mul.wide.s32 	%rd21, %r81, 4;
	{ // callseq 0, 0
	.param .b64 param0;
	st.param.b64 	[param0], %rd21;
	.param .b64 retval0;
	call.uni (retval0), 
	malloc, 
	(
	param0
	);
	ld.param.b64 	%rd22, [retval0];
	} // callseq 0
	setp.eq.s64 	%p3, %rd22, 0;
	@%p3 bra 	$L__BB2_43;
	{ // callseq 1, 0
	.param .b64 param0;
	st.param.b64 	[param0], %rd2;
	.param .b64 retval0;
	call.uni (retval0), 
	malloc, 
	(
	param0
	);
	ld.param.b64 	%rd23, [retval0];
	} // callseq 1
	setp.eq.s64 	%p4, %rd23, 0;
	@%p4 bra 	$L__BB2_44;
	setp.lt.s32 	%p5, %r81, 1;
	@%p5 bra 	$L__BB2_18;
	and.b32  	%r25, %r81, 15;
	setp.lt.u32 	%p6, %r81, 16;
	mov.b32 	%r166, 0;
	@%p6 bra 	$L__BB2_9;
	and.b32  	%r166, %r81, 2147483632;
	neg.s32 	%r173, %r166;
	add.s64 	%rd83, %rd23, 7;
$L__BB2_8:
	.pragma "nounroll";
	mov.b16 	%rs1, 0;
	st.u8 	[%rd83+-7], %rs1;
	st.u8 	[%rd83+-6], %rs1;
	st.u8 	[%rd83+-5], %rs1;
	st.u8 	[%rd83+-4], %rs1;
	st.u8 	[%rd83+-3], %rs1;
	st.u8 	[%rd83+-2], %rs1;
	st.u8 	[%rd83+-1], %rs1;
	st.u8 	[%rd83], %rs1;
	st.u8 	[%rd83+1], %rs1;
	st.u8 	[%rd83+2], %rs1;
	st.u8 	[%rd83+3], %rs1;
	st.u8 	[%rd83+4], %rs1;
	st.u8 	[%rd83+5], %rs1;
	st.u8 	[%rd83+6], %rs1;
	st.u8 	[%rd83+7], %rs1;
	st.u8 	[%rd83+8], %rs1;
	add.s32 	%r173, %r173, 16;
	add.s64 	%rd83, %rd83, 16;
	setp.eq.s32 	%p7, %r173, 0;
	@%p7 bra 	$L__BB2_9;
	bra.uni 	$L__BB2_8;
$L__BB2_9:
	setp.eq.s32 	%p8, %r25, 0;
	@%p8 bra 	$L__BB2_18;
	and.b32  	%r29, %r81, 7;
	setp.lt.u32 	%p9, %r25, 8;
	@%p9 bra 	$L__BB2_12;
	cvt.u64.u32 	%rd24, %r166;
	add.s64 	%rd25, %rd23, %rd24;
	mov.b16 	%rs2, 0;
	st.u8 	[%rd25], %rs2;
	st.u8 	[%rd25+1], %rs2;
	st.u8 	[%rd25+2], %rs2;
	st.u8 	[%rd25+3], %rs2;
	st.u8 	[%rd25+4], %rs2;
	st.u8 	[%rd25+5], %rs2;
	st.u8 	[%rd25+6], %rs2;
	st.u8 	[%rd25+7], %rs2;
	add.s32 	%r166, %r166, 8;
$L__BB2_12:
	setp.eq.s32 	%p10, %r29, 0;
	@%p10 bra 	$L__BB2_18;
	and.b32  	%r32, %r81, 3;
	setp.lt.u32 	%p11, %r29, 4;
	@%p11 bra 	$L__BB2_15;
	cvt.u64.u32 	%rd26, %r166;
	add.s64 	%rd27, %rd23, %rd26;
	mov.b16 	%rs3, 0;
	st.u8 	[%rd27], %rs3;
	st.u8 	[%rd27+1], %rs3;
	st.u8 	[%rd27+2], %rs3;
	st.u8 	[%rd27+3], %rs3;
	add.s32 	%r166, %r166, 4;
$L__BB2_15:
	setp.eq.s32 	%p12, %r32, 0;
	@%p12 bra 	$L__BB2_18;
	cvt.u64.u32 	%rd28, %r166;
	add.s64 	%rd82, %rd23, %rd28;
	neg.s32 	%r169, %r32;
$L__BB2_17:
	.pragma "nounroll";
	mov.b16 	%rs4, 0;
	st.u8 	[%rd82], %rs4;
	add.s64 	%rd82, %rd82, 1;
	add.s32 	%r169, %r169, 1;
	setp.ne.s32 	%p13, %r169, 0;
	@%p13 bra 	$L__BB2_17;
$L__BB2_18:
	sub.s32 	%r114, %r22, %r21;
	add.s32 	%r115, %r114, 1;
	and.b32  	%r38, %r115, 3;
	setp.eq.s32 	%p14, %r38, 0;
	mov.u32 	%r172, %r21;
	@%p14 bra 	$L__BB2_21;
	neg.s32 	%r170, %r38;
	mov.u32 	%r172, %r21;
$L__BB2_20:
	.pragma "nounroll";
	ld.param.u64 	%rd75, [_Z20pmx_crossover_kernelPiP17curandStateXORWOWiii_param_0];
	add.s32 	%r116, %r172, %r23;
	cvta.to.global.u64 	%rd29, %rd75;
	mul.wide.s32 	%rd30, %r116, 4;
	add.s64 	%rd31, %rd29, %rd30;
	ld.global.u32 	%r117, [%rd31];
	mul.wide.s32 	%rd32, %r172, 4;
	add.s64 	%rd33, %rd22, %rd32;
	st.u32 	[%rd33], %r117;
	cvt.s64.s32 	%rd34, %r117;
	add.s64 	%rd35, %rd23, %rd34;
	mov.b16 	%rs5, 1;
	st.u8 	[%rd35], %rs5;
	add.s32 	%r172, %r172, 1;
	add.s32 	%r170, %r170, 1;
	setp.ne.s32 	%p15, %r170, 0;
	@%p15 bra 	$L__BB2_20;
$L__BB2_21:
	setp.lt.u32 	%p16, %r114, 3;
	@%p16 bra 	$L__BB2_24;
	add.s32 	%r174, %r172, %r23;
$L__BB2_23:
	ld.param.u64 	%rd76, [_Z20pmx_crossover_kernelPiP17curandStateXORWOWiii_param_0];
	cvta.to.global.u64 	%rd36, %rd76;
	mul.wide.s32 	%rd37, %r174, 4;
	add.s64 	%rd38, %rd36, %rd37;
	ld.global.u32 	%r119, [%rd38];
	mul.wide.s32 	%rd39, %r172, 4;
	add.s64 	%rd40, %rd22, %rd39;
	st.u32 	[%rd40], %r119;
	cvt.s64.s32 	%rd41, %r119;
	add.s64 	%rd42, %rd23, %rd41;
	mov.b16 	%rs6, 1;
	st.u8 	[%rd42], %rs6;
	ld.global.u32 	%r120, [%rd38+4];
	st.u32 	[%rd40+4], %r120;
	cvt.s64.s32 	%rd43, %r120;
	add.s64 	%rd44, %rd23, %rd43;
	st.u8 	[%rd44], %rs6;
	ld.global.u32 	%r121, [%rd38+8];
	st.u32 	[%rd40+8], %r121;
	cvt.s64.s32 	%rd45, %r121;
	add.s64 	%rd46, %rd23, %rd45;
	st.u8 	[%rd46], %rs6;
	ld.global.u32 	%r122, [%rd38+12];
	st.u32 	[%rd40+12], %r122;
	cvt.s64.s32 	%rd47, %r122;
	add.s64 	%rd48, %rd23, %rd47;
	st.u8 	[%rd48], %rs6;
	add.s32 	%r51, %r172, 4;
	add.s32 	%r123, %r172, 3;
	add.s32 	%r174, %r174, 4;
	setp.lt.s32 	%p17, %r123, %r22;
	mov.u32 	%r172, %r51;
	@%p17 bra 	$L__BB2_23;
$L__BB2_24:
	setp.lt.s32 	%p18, %r81, 1;
	@%p18 bra 	$L__BB2_42;
	mul.lo.s32 	%r48, %r24, %r81;
	mov.b32 	%r179, 0;
	mov.u32 	%r177, %r179;
$L__BB2_26:
	setp.ge.s32 	%p19, %r177, %r21;
	setp.le.s32 	%p20, %r177, %r22;
	and.pred  	%p21, %p19, %p20;
	@%p21 bra 	$L__BB2_29;
$L__BB2_27:
	mov.u32 	%r56, %r179;
	ld.param.u64 	%rd77, [_Z20pmx_crossover_kernelPiP17curandStateXORWOWiii_param_0];
	add.s32 	%r125, %r56, %r48;
	cvta.to.global.u64 	%rd49, %rd77;
	mul.wide.s32 	%rd50, %r125, 4;
	add.s64 	%rd51, %rd49, %rd50;
	ld.global.u32 	%r57, [%rd51];
	cvt.s64.s32 	%rd52, %r57;
	add.s64 	%rd53, %rd23, %rd52;
	ld.u8 	%rs7, [%rd53];
	setp.ne.s16 	%p22, %rs7, 0;
	add.s32 	%r179, %r56, 1;
	@%p22 bra 	$L__BB2_27;
	mul.wide.u32 	%rd54, %r177, 4;
	add.s64 	%rd55, %rd22, %rd54;
	st.u32 	[%rd55], %r57;
	mov.b16 	%rs8, 1;
	st.u8 	[%rd53], %rs8;
	mov.u32 	%r179, %r56;
$L__BB2_29:
	add.s32 	%r177, %r177, 1;
	setp.eq.s32 	%p23, %r177, %r81;
	@%p23 bra 	$L__BB2_30;
	bra.uni 	$L__BB2_26;
$L__BB2_30:
	setp.lt.u32 	%p24, %r81, 16;
	mov.b32 	%r182, 0;
	@%p24 bra 	$L__BB2_33;
	and.b32  	%r182, %r81, 2147483632;
	neg.s32 	%r181, %r182;
	add.s64 	%rd84, %rd22, 32;
	mov.u32 	%r180, %r23;
$L__BB2_32:
	.pragma "nounroll";
	ld.param.u64 	%rd78, [_Z20pmx_crossover_kernelPiP17curandStateXORWOWiii_param_0];
	mul.wide.s32 	%rd58, %r180, 4;
	cvta.to.global.u64 	%rd59, %rd78;
	add.s64 	%rd60, %rd59, %rd58;
	ld.u32 	%r128, [%rd84+-32];
	st.global.u32 	[%rd60], %r128;
	ld.u32 	%r129, [%rd84+-28];
	st.global.u32 	[%rd60+4], %r129;
	ld.u32 	%r130, [%rd84+-24];
	st.global.u32 	[%rd60+8], %r130;
	ld.u32 	%r131, [%rd84+-20];
	st.global.u32 	[%rd60+12], %r131;
	ld.u32 	%r132, [%rd84+-16];
	st.global.u32 	[%rd60+16], %r132;
	ld.u32 	%r133, [%rd84+-12];
	st.global.u32 	[%rd60+20], %r133;
	ld.u32 	%r134, [%rd84+-8];
	st.global.u32 	[%rd60+24], %r134;
	ld.u32 	%r135, [%rd84+-4];
	st.global.u32 	[%rd60+28], %r135;
	ld.u32 	%r136, [%rd84];
	st.global.u32 	[%rd60+32], %r136;
	ld.u32 	%r137, [%rd84+4];
	st.global.u32 	[%rd60+36], %r137;
	ld.u32 	%r138, [%rd84+8];
	st.global.u32 	[%rd60+40], %r138;
	ld.u32 	%r139, [%rd84+12];
	st.global.u32 	[%rd60+44], %r139;
	ld.u32 	%r140, [%rd84+16];
	st.global.u32 	[%rd60+48], %r140;
	ld.u32 	%r141, [%rd84+20];
	st.global.u32 	[%rd60+52], %r141;
	ld.u32 	%r142, [%rd84+24];
	st.global.u32 	[%rd60+56], %r142;
	ld.u32 	%r143, [%rd84+28];
	st.global.u32 	[%rd60+60], %r143;
	add.s32 	%r181, %r181, 16;
	add.s64 	%rd84, %rd84, 64;
	add.s32 	%r180, %r180, 16;
	setp.ne.s32 	%p25, %r181, 0;
	@%p25 bra 	$L__BB2_32;
$L__BB2_33:
	and.b32  	%r67, %r81, 15;
	setp.eq.s32 	%p26, %r67, 0;
	@%p26 bra 	$L__BB2_42;
	and.b32  	%r68, %r81, 7;
	setp.lt.u32 	%p27, %r67, 8;
	@%p27 bra 	$L__BB2_36;
	ld.param.u64 	%rd79, [_Z20pmx_crossover_kernelPiP17curandStateXORWOWiii_param_0];
	mul.wide.u32 	%rd61, %r182, 4;
	add.s64 	%rd62, %rd22, %rd61;
	ld.u32 	%r144, [%rd62];
	add.s32 	%r145, %r182, %r23;
	cvta.to.global.u64 	%rd63, %rd79;
	mul.wide.s32 	%rd64, %r145, 4;
	add.s64 	%rd65, %rd63, %rd64;
	st.global.u32 	[%rd65], %r144;
	ld.u32 	%r146, [%rd62+4];
	st.global.u32 	[%rd65+4], %r146;
	ld.u32 	%r147, [%rd62+8];
	st.global.u32 	[%rd65+8], %r147;
	ld.u32 	%r148, [%rd62+12];
	st.global.u32 	[%rd65+12], %r148;
	ld.u32 	%r149, [%rd62+16];
	st.global.u32 	[%rd65+16], %r149;
	ld.u32 	%r150, [%rd62+20];
	st.global.u32 	[%rd65+20], %r150;
	ld.u32 	%r151, [%rd62+24];
	st.global.u32 	[%rd65+24], %r151;
	ld.u32 	%r152, [%rd62+28];
	st.global.u32 	[%rd65+28], %r152;
	add.s32 	%r182, %r182, 8;
$L__BB2_36:
	setp.eq.s32 	%p28, %r68, 0;
	@%p28 bra 	$L__BB2_42;
	and.b32  	%r71, %r81, 3;
	setp.lt.u32 	%p29, %r68, 4;
	@%p29 bra 	$L__BB2_39;
	ld.param.u64 	%rd80, [_Z20pmx_crossover_kernelPiP17curandStateXORWOWiii_param_0];
	mul.wide.u32 	%rd66, %r182, 4;
	add.s64 	%rd67, %rd22, %rd66;
	ld.u32 	%r153, [%rd67];
	add.s32 	%r154, %r182, %r23;
	cvta.to.global.u64 	%rd68, %rd80;
	mul.wide.s32 	%rd69, %r154, 4;
	add.s64 	%rd70, %rd68, %rd69;
	st.global.u32 	[%rd70], %r153;
	ld.u32 	%r155, [%rd67+4];
	st.global.u32 	[%rd70+4], %r155;
	ld.u32 	%r156, [%rd67+8];
	st.global.u32 	[%rd70+8], %r156;
	ld.u32 	%r157, [%rd67+12];
	st.global.u32 	[%rd70+12], %r157;
	add.s32 	%r182, %r182, 4;
$L__BB2_39:
	setp.eq.s32 	%p30, %r71, 0;
	@%p30 bra 	$L__BB2_42;
	add.s32 	%r186, %r182, %r23;
	mul.wide.u32 	%rd71, %r182, 4;
	add.s64 	%rd85, %rd22, %rd71;
	neg.s32 	%r185, %r71;
$L__BB2_41:
	.pragma "nounroll";
	ld.param.u64 	%rd81, [_Z20pmx_crossover_kernelPiP17curandStateXORWOWiii_param_0];
	mul.wide.s32 	%rd72, %r186, 4;
	cvta.to.global.u64 	%rd73, %rd81;
	add.s64 	%rd74, %rd73, %rd72;
	ld.u32 	%r158, [%rd85];
	st.global.u32 	[%rd74], %r158;
	add.s32 	%r186, %r186, 1;
	add.s64 	%rd85, %rd85, 4;
	add.s32 	%r185, %r185, 1;
	setp.ne.s32 	%p31, %r185, 0;
	@%p31 bra 	$L__BB2_41;
$L__BB2_42:
	{ // callseq 2, 0
	.param .b64 param0;
	st.param.b64 	[param0], %rd22;
	call.uni 
	free, 
	(
	param0
	);
	} // callseq 2
	{ // callseq 3, 0
	.param .b64 param0;
	st.param.b64 	[param0], %rd23;
	call.uni 
	free, 
	(
	param0
	);
	} // callseq 3
	st.global.v2.u32 	[%rd1], {%r163, %r14};
	st.global.v2.u32 	[%rd1+8], {%r162, %r161};
	st.global.v2.u32 	[%rd1+16], {%r160, %r159};
	st.global.v2.u32 	[%rd1+24], {%r7, %r8};
	st.global.f32 	[%rd1+32], %f1;
	st.global.f64 	[%rd1+40], %fd1;
$L__BB2_43:
	ret;
$L__BB2_44:
	{ // callseq 4, 0
	.param .b64 param0;
	st.param.b64 	[param0], %rd22;
	call.uni 
	free, 
	(
	param0
	);
	} // callseq 4
	bra.uni 	$L__BB2_43;

}
	// .globl	_Z33pmx_crossover_and_mutation_kernelPiS_P17curandStateXORWOWiiif
.visible .entry _Z33pmx_crossover_and_mutation_kernelPiS_P17curandStateXORWOWiiif(
	.param .u64 .ptr .align 1 _Z33pmx_crossover_and_mutation_kernelPiS_P17curandStateXORWOWiiif_param_0,
	.param .u64 .ptr .align 1 _Z33pmx_crossover_and_mutation_kernelPiS_P17curandStateXORWOWiiif_param_1,
	.param .u64 .ptr .align 1 _Z33pmx_crossover_and_mutation_kernelPiS_P17curandStateXORWOWiiif_param_2,
	.param .u32 _Z33pmx_crossover_and_mutation_kernelPiS_P17curandStateXORWOWiiif_param_3,
	.param .u32 _Z33pmx_crossover_and_mutation_kernelPiS_P17curandStateXORWOWiiif_param_4,
	.param .u32 _Z33pmx_crossover_and_mutation_kernelPiS_P17curandStateXORWOWiiif_param_5,
	.param .f32 _Z33pmx_crossover_and_mutation_kernelPiS_P17curandStateXORWOWiiif_param_6
)
{
	.reg .pred 	%p<35>;
	.reg .b16 	%rs<9>;
	.reg .b32 	%r<250>;
	.reg .b32 	%f<6>;
	.reg .b64 	%rd<89>;
	.reg .b64 	%fd<2>;

	ld.param.u64 	%rd20, [_Z33pmx_crossover_and_mutation_kernelPiS_P17curandStateXORWOWiiif_param_2];
	ld.param.u32 	%r97, [_Z33pmx_crossover_and_mutation_kernelPiS_P17curandStateXORWOWiiif_param_3];
	ld.param.u32 	%r98, [_Z33pmx_crossover_and_mutation_kernelPiS_P17curandStateXORWOWiiif_param_4];
	ld.param.u32 	%r99, [_Z33pmx_crossover_and_mutation_kernelPiS_P17curandStateXORWOWiiif_param_5];
	mov.u32 	%r100, %ctaid.x;
	mov.u32 	%r101, %ntid.x;
	mov.u32 	%r102, %tid.x;
	mad.lo.s32 	%r1, %r100, %r101, %r102;
	mul.lo.s32 	%r103, %r99, %r97;
	setp.ge.s32 	%p1, %r1, %r103;
	@%p1 bra 	$L__BB3_48;
	cvta.to.global.u64 	%rd21, %rd20;
	mul.wide.s32 	%rd22, %r1, 48;
	add.s64 	%rd1, %rd21, %rd22;
	ld.global.v2.u32 	{%r213, %r105}, [%rd1];
	ld.global.v2.u32 	{%r215, %r212}, [%rd1+8];
	ld.global.v2.u32 	{%r211, %r210}, [%rd1+16];
	ld.global.v2.u32 	{%r7, %r8}, [%rd1+24];
	ld.global.f32 	%f1, [%rd1+32];
	ld.global.f64 	%fd1, [%rd1+40];
	shr.u32 	%r106, %r105, 2;
	xor.b32  	%r107, %r106, %r105;
	shl.b32 	%r108, %r210, 4;
	shl.b32 	%r109, %r107, 1;
	xor.b32  	%r110, %r108, %r109;
	xor.b32  	%r111, %r110, %r210;
	xor.b32  	%r209, %r111, %r107;
	add.s32 	%r112, %r213, %r209;
	add.s32 	%r113, %r112, 362437;
	add.s32 	%r114, %r98, -1;
	rem.u32 	%r10, %r113, %r114;
	mov.b32 	%r214, 724874;
$L__BB3_2:
	mov.u32 	%r14, %r212;
	mov.u32 	%r212, %r211;
	mov.u32 	%r211, %r210;
	mov.u32 	%r210, %r209;
	shr.u32 	%r116, %r215, 2;
	xor.b32  	%r117, %r116, %r215;
	shl.b32 	%r118, %r210, 4;
	shl.b32 	%r119, %r117, 1;
	xor.b32  	%r120, %r118, %r119;
	xor.b32  	%r121, %r120, %r210;
	xor.b32  	%r209, %r121, %r117;
	add.s32 	%r213, %r214, %r213;
	add.s32 	%r122, %r209, %r213;
	rem.u32 	%r20, %r122, %r98;
	setp.eq.s32 	%p2, %r10, %r20;
	mov.b32 	%r214, 362437;
	mov.u32 	%r215, %r14;
	@%p2 bra 	$L__BB3_2;
	min.s32 	%r21, %r10, %r20;
	max.s32 	%r22, %r10, %r20;
	mul.lo.s32 	%r23, %r98, %r1;
	shr.u32 	%r123, %r97, 31;
	add.s32 	%r124, %r97, %r123;
	shr.s32 	%r125, %r124, 1;
	add.s32 	%r126, %r125, %r1;
	rem.s32 	%r127, %r126, %r97;
	add.s32 	%r128, %r127, %r1;
	rem.s32 	%r129, %r1, %r97;
	sub.s32 	%r24, %r128, %r129;
	cvt.s64.s32 	%rd2, %r98;
	mul.wide.s32 	%rd23, %r98, 4;
	{ // callseq 5, 0
	.param .b64 param0;
	st.param.b64 	[param0], %rd23;
	.param .b64 retval0;
	call.uni (retval0), 
	malloc, 
	(
	param0
	);
	ld.param.b64 	%rd24, [retval0];
	} // callseq 5
	setp.eq.s64 	%p3, %rd24, 0;
	@%p3 bra 	$L__BB3_48;
	{ // callseq 6, 0
	.param .b64 param0;
	st.param.b64 	[param0], %rd2;
	.param .b64 retval0;
	call.uni (retval0), 
	malloc, 
	(
	param0
	);
	ld.param.b64 	%rd25, [retval0];
	} // callseq 6
	setp.eq.s64 	%p4, %rd25, 0;
	@%p4 bra 	$L__BB3_49;
	setp.lt.s32 	%p5, %r98, 1;
	@%p5 bra 	$L__BB3_18;
	setp.lt.u32 	%p6, %r98, 16;
	mov.b32 	%r216, 0;
	@%p6 bra 	$L__BB3_9;
	and.b32  	%r216, %r98, 2147483632;
	neg.s32 	%r223, %r216;
	add.s64 	%rd86, %rd25, 7;
$L__BB3_8:
	.pragma "nounroll";
	mov.b16 	%rs1, 0;
	st.u8 	[%rd86+-7], %rs1;
	st.u8 	[%rd86+-6], %rs1;
	st.u8 	[%rd86+-5], %rs1;
	st.u8 	[%rd86+-4], %rs1;
	st.u8 	[%rd86+-3], %rs1;
	st.u8 	[%rd86+-2], %rs1;
	st.u8 	[%rd86+-1], %rs1;
	st.u8 	[%rd86], %rs1;
	st.u8 	[%rd86+1], %rs1;
	st.u8 	[%rd86+2], %rs1;
	st.u8 	[%rd86+3], %rs1;
	st.u8 	[%rd86+4], %rs1;
	st.u8 	[%rd86+5], %rs1;
	st.u8 	[%rd86+6], %rs1;
	st.u8 	[%rd86+7], %rs1;
	st.u8 	[%rd86+8], %rs1;
	add.s32 	%r223, %r223, 16;
	add.s64 	%rd86, %rd86, 16;
	setp.eq.s32 	%p7, %r223, 0;
	@%p7 bra 	$L__BB3_9;
	bra.uni 	$L__BB3_8;
$L__BB3_9:
	and.b32  	%r132, %r98, 15;
	setp.eq.s32 	%p8, %r132, 0;
	@%p8 bra 	$L__BB3_18;
	setp.lt.u32 	%p9, %r132, 8;
	@%p9 bra 	$L__BB3_12;
	cvt.u64.u32 	%rd26, %r216;
	add.s64 	%rd27, %rd25, %rd26;
	mov.b16 	%rs2, 0;
	st.u8 	[%rd27], %rs2;
	st.u8 	[%rd27+1], %rs2;
	st.u8 	[%rd27+2], %rs2;
	st.u8 	[%rd27+3], %rs2;
	st.u8 	[%rd27+4], %rs2;
	st.u8 	[%rd27+5], %rs2;
	st.u8 	[%rd27+6], %rs2;
	st.u8 	[%rd27+7], %rs2;
	add.s32 	%r216, %r216, 8;
$L__BB3_12:
	and.b32  	%r134, %r98, 7;
	setp.eq.s32 	%p10, %r134, 0;
	@%p10 bra 	$L__BB3_18;
	setp.lt.u32 	%p11, %r134, 4;
	@%p11 bra 	$L__BB3_15;
	cvt.u64.u32 	%rd28, %r216;
	add.s64 	%rd29, %rd25, %rd28;
	mov.b16 	%rs3, 0;
	st.u8 	[%rd29], %rs3;
	st.u8 	[%rd29+1], %rs3;
	st.u8 	[%rd29+2], %rs3;
	st.u8 	[%rd29+3], %rs3;
	add.s32 	%r216, %r216, 4;
$L__BB3_15:
	and.b32  	%r136, %r98, 3;
	setp.eq.s32 	%p12, %r136, 0;
	@%p12 bra 	$L__BB3_18;
	cvt.u64.u32 	%rd30, %r216;
	add.s64 	%rd85, %rd25, %rd30;
	neg.s32 	%r219, %r136;
$L__BB3_17:
	.pragma "nounroll";
	mov.b16 	%rs4, 0;
	st.u8 	[%rd85], %rs4;
	add.s64 	%rd85, %rd85, 1;
	add.s32 	%r219, %r219, 1;
	setp.ne.s32 	%p13, %r219, 0;
	@%p13 bra 	$L__BB3_17;
$L__BB3_18:
	sub.s32 	%r138, %r22, %r21;
	add.s32 	%r139, %r138, 1;
	and.b32  	%r34, %r139, 3;
	setp.eq.s32 	%p14, %r34, 0;
	mov.u32 	%r222, %r21;
	@%p14 bra 	$L__BB3_21;
	neg.s32 	%r220, %r34;
	mov.u32 	%r222, %r21;
$L__BB3_20:
	.pragma "nounroll";
	ld.param.u64 	%rd78, [_Z33pmx_crossover_and_mutation_kernelPiS_P17curandStateXORWOWiiif_param_0];
	add.s32 	%r140, %r222, %r23;
	cvta.to.global.u64 	%rd31, %rd78;
	mul.wide.s32 	%rd32, %r140, 4;
	add.s64 	%rd33, %rd31, %rd32;
	ld.global.u32 	%r141, [%rd33];
	mul.wide.s32 	%rd34, %r222, 4;
	add.s64 	%rd35, %rd24, %rd34;
	st.u32 	[%rd35], %r141;
	cvt.s64.s32 	%rd36, %r141;
	add.s64 	%rd37, %rd25, %rd36;
	mov.b16 	%rs5, 1;
	st.u8 	[%rd37], %rs5;
	add.s32 	%r222, %r222, 1;
	add.s32 	%r220, %r220, 1;
	setp.ne.s32 	%p15, %r220, 0;
	@%p15 bra 	$L__BB3_20;
$L__BB3_21:
	setp.lt.u32 	%p16, %r138, 3;
	@%p16 bra 	$L__BB3_24;
	add.s32 	%r224, %r222, %r23;
$L__BB3_23:
	ld.param.u64 	%rd79, [_Z33pmx_crossover_and_mutation_kernelPiS_P17curandStateXORWOWiiif_param_0];
	cvta.to.global.u64 	%rd38, %rd79;
	mul.wide.s32 	%rd39, %r224, 4;
	add.s64 	%rd40, %rd38, %rd39;
	ld.global.u32 	%r143, [%rd40];
	mul.wide.s32 	%rd41, %r222, 4;
	add.s64 	%rd42, %rd24, %rd41;
	st.u32 	[%rd42], %r143;
	cvt.s64.s32 	%rd43, %r143;
	add.s64 	%rd44, %rd25, %rd43;
	mov.b16 	%rs6, 1;
	st.u8 	[%rd44], %rs6;
	ld.global.u32 	%r144, [%rd40+4];
	st.u32 	[%rd42+4], %r144;
	cvt.s64.s32 	%rd45, %r144;
	add.s64 	%rd46, %rd25, %rd45;
	st.u8 	[%rd46], %rs6;
	ld.global.u32 	%r145, [%rd40+8];
	st.u32 	[%rd42+8], %r145;
	cvt.s64.s32 	%rd47, %r145;
	add.s64 	%rd48, %rd25, %rd47;
	st.u8 	[%rd48], %rs6;
	ld.global.u32 	%r146, [%rd40+12];
	st.u32 	[%rd42+12], %r146;
	cvt.s64.s32 	%rd49, %r146;
	add.s64 	%rd50, %rd25, %rd49;
	st.u8 	[%rd50], %rs6;
	add.s32 	%r48, %r222, 4;
	add.s32 	%r147, %r222, 3;
	add.s32 	%r224, %r224, 4;
	setp.lt.s32 	%p17, %r147, %r22;
	mov.u32 	%r222, %r48;
	@%p17 bra 	$L__BB3_23;
$L__BB3_24:
	setp.lt.s32 	%p18, %r98, 1;
	@%p18 bra 	$L__BB3_30;
	mul.lo.s32 	%r45, %r24, %r98;
	mov.b32 	%r229, 0;
	mov.u32 	%r227, %r229;
$L__BB3_26:
	setp.ge.s32 	%p19, %r227, %r21;
	setp.le.s32 	%p20, %r227, %r22;
	and.pred  	%p21, %p19, %p20;
	@%p21 bra 	$L__BB3_29;
$L__BB3_27:
	mov.u32 	%r52, %r229;
	ld.param.u64 	%rd80, [_Z33pmx_crossover_and_mutation_kernelPiS_P17curandStateXORWOWiiif_param_0];
	add.s32 	%r149, %r52, %r45;
	cvta.to.global.u64 	%rd51, %rd80;
	mul.wide.s32 	%rd52, %r149, 4;
	add.s64 	%rd53, %rd51, %rd52;
	ld.global.u32 	%r53, [%rd53];
	cvt.s64.s32 	%rd54, %r53;
	add.s64 	%rd11, %rd25, %rd54;
	ld.u8 	%rs7, [%rd11];
	setp.ne.s16 	%p22, %rs7, 0;
	add.s32 	%r229, %r52, 1;
	@%p22 bra 	$L__BB3_27;
	mul.wide.u32 	%rd55, %r227, 4;
	add.s64 	%rd56, %rd24, %rd55;
	st.u32 	[%rd56], %r53;
	mov.b16 	%rs8, 1;
	st.u8 	[%rd11], %rs8;
	mov.u32 	%r229, %r52;
$L__BB3_29:
	add.s32 	%r227, %r227, 1;
	setp.ne.s32 	%p23, %r227, %r98;
	@%p23 bra 	$L__BB3_26;
$L__BB3_30:
	ld.param.f32 	%f5, [_Z33pmx_crossover_and_mutation_kernelPiS_P17curandStateXORWOWiiif_param_6];
	shr.u32 	%r150, %r14, 2;
	xor.b32  	%r151, %r150, %r14;
	shl.b32 	%r152, %r209, 4;
	shl.b32 	%r153, %r151, 1;
	xor.b32  	%r154, %r153, %r152;
	xor.b32  	%r155, %r154, %r151;
	xor.b32  	%r237, %r155, %r209;
	add.s32 	%r242, %r213, 362437;
	add.s32 	%r156, %r237, %r242;
	cvt.rn.f32.u32 	%f3, %r156;
	fma.rn.f32 	%f4, %f3, 0f2F800000, 0f2F000000;
	setp.geu.f32 	%p24, %f4, %f5;
	@%p24 bra 	$L__BB3_34;
	shr.u32 	%r158, %r212, 2;
	xor.b32  	%r159, %r158, %r212;
	shl.b32 	%r160, %r237, 4;
	shl.b32 	%r161, %r159, 1;
	xor.b32  	%r162, %r161, %r160;
	xor.b32  	%r163, %r162, %r159;
	xor.b32  	%r230, %r163, %r237;
	add.s32 	%r164, %r213, %r230;
	add.s32 	%r165, %r164, 724874;
	rem.u32 	%r60, %r165, %r98;
	mov.b32 	%r235, 1087311;
	mov.u32 	%r231, %r237;
	mov.u32 	%r232, %r209;
	mov.u32 	%r233, %r210;
$L__BB3_32:
	mov.u32 	%r212, %r233;
	mov.u32 	%r233, %r232;
	mov.u32 	%r232, %r231;
	mov.u32 	%r231, %r230;
	shr.u32 	%r167, %r211, 2;
	xor.b32  	%r168, %r167, %r211;
	shl.b32 	%r169, %r231, 4;
	shl.b32 	%r170, %r168, 1;
	xor.b32  	%r171, %r169, %r170;
	xor.b32  	%r172, %r171, %r231;
	xor.b32  	%r230, %r172, %r168;
	add.s32 	%r213, %r235, %r213;
	add.s32 	%r173, %r230, %r213;
	rem.u32 	%r70, %r173, %r98;
	setp.eq.s32 	%p25, %r60, %r70;
	mov.b32 	%r235, 362437;
	mov.u32 	%r211, %r212;
	@%p25 bra 	$L__BB3_32;
	mul.wide.s32 	%rd57, %r60, 4;
	add.s64 	%rd58, %rd24, %rd57;
	ld.u32 	%r174, [%rd58];
	mul.wide.s32 	%rd59, %r70, 4;
	add.s64 	%rd60, %rd24, %rd59;
	ld.u32 	%r175, [%rd60];
	st.u32 	[%rd58], %r175;
	st.u32 	[%rd60], %r174;
	mov.u32 	%r237, %r230;
	mov.u32 	%r209, %r231;
	mov.u32 	%r210, %r232;
	mov.u32 	%r211, %r233;
	mov.u32 	%r242, %r213;
$L__BB3_34:
	setp.lt.s32 	%p26, %r98, 1;
	@%p26 bra 	$L__BB3_47;
	setp.lt.u32 	%p27, %r98, 16;
	mov.b32 	%r246, 0;
	@%p27 bra 	$L__BB3_38;
	and.b32  	%r246, %r98, 2147483632;
	neg.s32 	%r244, %r246;
	add.s64 	%rd87, %rd24, 32;
	mov.u32 	%r243, %r23;
$L__BB3_37:
	.pragma "nounroll";
	ld.param.u64 	%rd81, [_Z33pmx_crossover_and_mutation_kernelPiS_P17curandStateXORWOWiiif_param_1];
	mul.wide.s32 	%rd61, %r243, 4;
	cvta.to.global.u64 	%rd62, %rd81;
	add.s64 	%rd63, %rd62, %rd61;
	ld.u32 	%r178, [%rd87+-32];
	st.global.u32 	[%rd63], %r178;
	ld.u32 	%r179, [%rd87+-28];
	st.global.u32 	[%rd63+4], %r179;
	ld.u32 	%r180, [%rd87+-24];
	st.global.u32 	[%rd63+8], %r180;
	ld.u32 	%r181, [%rd87+-20];
	st.global.u32 	[%rd63+12], %r181;
	ld.u32 	%r182, [%rd87+-16];
	st.global.u32 	[%rd63+16], %r182;
	ld.u32 	%r183, [%rd87+-12];
	st.global.u32 	[%rd63+20], %r183;
	ld.u32 	%r184, [%rd87+-8];
	st.global.u32 	[%rd63+24], %r184;
	ld.u32 	%r185, [%rd87+-4];
	st.global.u32 	[%rd63+28], %r185;
	ld.u32 	%r186, [%rd87];
	st.global.u32 	[%rd63+32], %r186;
	ld.u32 	%r187, [%rd87+4];
	st.global.u32 	[%rd63+36], %r187;
	ld.u32 	%r188, [%rd87+8];
	st.global.u32 	[%rd63+40], %r188;
	ld.u32 	%r189, [%rd87+12];
	st.global.u32 	[%rd63+44], %r189;
	ld.u32 	%r190, [%rd87+16];
	st.global.u32 	[%rd63+48], %r190;
	ld.u32 	%r191, [%rd87+20];
	st.global.u32 	[%rd63+52], %r191;
	ld.u32 	%r192, [%rd87+24];
	st.global.u32 	[%rd63+56], %r192;
	ld.u32 	%r193, [%rd87+28];
	st.global.u32 	[%rd63+60], %r193;
	add.s32 	%r244, %r244, 16;
	add.s64 	%rd87, %rd87, 64;
	add.s32 	%r243, %r243, 16;
	setp.ne.s32 	%p28, %r244, 0;
	@%p28 bra 	$L__BB3_37;
$L__BB3_38:
	and.b32  	%r84, %r98, 15;
	setp.eq.s32 	%p29, %r84, 0;
	@%p29 bra 	$L__BB3_47;
	and.b32  	%r85, %r98, 7;
	setp.lt.u32 	%p30, %r84, 8;
	@%p30 bra 	$L__BB3_41;
	ld.param.u64 	%rd82, [_Z33pmx_crossover_and_mutation_kernelPiS_P17curandStateXORWOWiiif_param_1];
	mul.wide.u32 	%rd64, %r246, 4;
	add.s64 	%rd65, %rd24, %rd64;
	ld.u32 	%r194, [%rd65];
	add.s32 	%r195, %r246, %r23;
	cvta.to.global.u64 	%rd66, %rd82;
	mul.wide.s32 	%rd67, %r195, 4;
	add.s64 	%rd68, %rd66, %rd67;
	st.global.u32 	[%rd68], %r194;
	ld.u32 	%r196, [%rd65+4];
	st.global.u32 	[%rd68+4], %r196;
	ld.u32 	%r197, [%rd65+8];
	st.global.u32 	[%rd68+8], %r197;
	ld.u32 	%r198, [%rd65+12];
	st.global.u32 	[%rd68+12], %r198;
	ld.u32 	%r199, [%rd65+16];
	st.global.u32 	[%rd68+16], %r199;
	ld.u32 	%r200, [%rd65+20];
	st.global.u32 	[%rd68+20], %r200;
	ld.u32 	%r201, [%rd65+24];
	st.global.u32 	[%rd68+24], %r201;
	ld.u32 	%r202, [%rd65+28];
	st.global.u32 	[%rd68+28], %r202;
	add.s32 	%r246, %r246, 8;
$L__BB3_41:
	setp.eq.s32 	%p31, %r85, 0;
	@%p31 bra 	$L__BB3_47;
	and.b32  	%r88, %r98, 3;
	setp.lt.u32 	%p32, %r85, 4;
	@%p32 bra 	$L__BB3_44;
	ld.param.u64 	%rd83, [_Z33pmx_crossover_and_mutation_kernelPiS_P17curandStateXORWOWiiif_param_1];
	mul.wide.u32 	%rd69, %r246, 4;
	add.s64 	%rd70, %rd24, %rd69;
	ld.u32 	%r203, [%rd70];
	add.s32 	%r204, %r246, %r23;
	cvta.to.global.u64 	%rd71, %rd83;
	mul.wide.s32 	%rd72, %r204, 4;
	add.s64 	%rd73, %rd71, %rd72;
	st.global.u32 	[%rd73], %r203;
	ld.u32 	%r205, [%rd70+4];
	st.global.u32 	[%rd73+4], %r205;
	ld.u32 	%r206, [%rd70+8];
	st.global.u32 	[%rd73+8], %r206;
	ld.u32 	%r207, [%rd70+12];
	st.global.u32 	[%rd73+12], %r207;
	add.s32 	%r246, %r246, 4;
$L__BB3_44:
	setp.eq.s32 	%p33, %r88, 0;
	@%p33 bra 	$L__BB3_47;
	add.s32 	%r249, %r246, %r23;
	mul.wide.u32 	%rd74, %r246, 4;
	add.s64 	%rd88, %rd24, %rd74;
	neg.s32 	%r248, %r88;
$L__BB3_46:
	.pragma "nounroll";
	ld.param.u64 	%rd84, [_Z33pmx_crossover_and_mutation_kernelPiS_P17curandStateXORWOWiiif_param_1];
	mul.wide.s32 	%rd75, %r249, 4;
	cvta.to.global.u64 	%rd76, %rd84;
	add.s64 	%rd77, %rd76, %rd75;
	ld.u32 	%r208, [%rd88];
	st.global.u32 	[%rd77], %r208;
	add.s32 	%r249, %r249, 1;
	add.s64 	%rd88, %rd88, 4;
	add.s32 	%r248, %r248, 1;
	setp.ne.s32 	%p34, %r248, 0;
	@%p34 bra 	$L__BB3_46;
$L__BB3_47:
	{ // callseq 7, 0
	.param .b64 param0;
	st.param.b64 	[param0], %rd24;
	call.uni 
	free, 
	(
	param0
	);
	} // callseq 7
	{ // callseq 8, 0
	.param .b64 param0;
	st.param.b64 	[param0], %rd25;
	call.uni 
	free, 
	(
	param0
	);
	} // callseq 8
	st.global.v2.u32 	[%rd1], {%r242, %r212};
	st.global.v2.u32 	[%rd1+8], {%r211, %r210};
	st.global.v2.u32 	[%rd1+16], {%r209, %r237};
	st.global.v2.u32 	[%rd1+24], {%r7, %r8};
	st.global.f32 	[%rd1+32], %f1;
	st.global.f64 	[%rd1+40], %fd1;
$L__BB3_48:
	ret;
$L__BB3_49:
	{ // callseq 9, 0
	.param .b64 param0;
	st.param.b64 	[param0], %rd24;
	call.uni 
	free, 
	(
	param0
	);
	} // callseq 9
	bra.uni 	$L__BB3_48;

}
	// .globl	_Z15mutation_kernelPiP17curandStateXORWOWfiii
.visible .entry _Z15mutation_kernelPiP17curandStateXORWOWfiii(
	.param .u64 .ptr .align 1 _Z15mutation_kernelPiP17curandStateXORWOWfiii_param_0,
	.param .u64 .ptr .align 1 _Z15mutation_kernelPiP17curandStateXORWOWfiii_param_1,
	.param .f32 _Z15mutation_kernelPiP17curandStateXORWOWfiii_param_2,
	.param .u32 _Z15mutation_kernelPiP17curandStateXORWOWfiii_param_3,
	.param .u32 _Z15mutation_kernelPiP17curandStateXORWOWfiii_param_4,
	.param .u32 _Z15mutation_kernelPiP17curandStateXORWOWfiii_param_5
)
{
	.reg .pred 	%p<4>;
	.reg .b32 	%r<79>;
	.reg .b32 	%f<5>;
	.reg .b64 	%rd<11>;
	.reg .b64 	%fd<2>;

	ld.param.u64 	%rd2, [_Z15mutation_kernelPiP17curandStateXORWOWfiii_param_0];
	ld.param.u64 	%rd3, [_Z15mutation_kernelPiP17curandStateXORWOWfiii_param_1];
	ld.param.f32 	%f2, [_Z15mutation_kernelPiP17curandStateXORWOWfiii_param_2];
	ld.param.u32 	%r30, [_Z15mutation_kernelPiP17curandStateXORWOWfiii_param_3];
	ld.param.u32 	%r29, [_Z15mutation_kernelPiP17curandStateXORWOWfiii_param_4];
	ld.param.u32 	%r31, [_Z15mutation_kernelPiP17curandStateXORWOWfiii_param_5];
	mov.u32 	%r32, %ctaid.x;
	mov.u32 	%r33, %ntid.x;
	mov.u32 	%r34, %tid.x;
	mad.lo.s32 	%r1, %r32, %r33, %r34;
	mul.lo.s32 	%r35, %r31, %r30;
	setp.ge.s32 	%p1, %r1, %r35;
	@%p1 bra 	$L__BB4_6;
	cvta.to.global.u64 	%rd4, %rd3;
	mul.wide.s32 	%rd5, %r1, 48;
	add.s64 	%rd1, %rd4, %rd5;
	ld.global.v2.u32 	{%r70, %r36}, [%rd1];
	ld.global.v2.u32 	{%r77, %r72}, [%rd1+8];
	ld.global.v2.u32 	{%r75, %r74}, [%rd1+16];
	ld.global.v2.u32 	{%r7, %r8}, [%rd1+24];
	ld.global.f32 	%f1, [%rd1+32];
	ld.global.f64 	%fd1, [%rd1+40];
	shr.u32 	%r37, %r36, 2;
	xor.b32  	%r38, %r37, %r36;
	shl.b32 	%r39, %r74, 4;
	shl.b32 	%r40, %r38, 1;
	xor.b32  	%r41, %r39, %r40;
	xor.b32  	%r42, %r41, %r74;
	xor.b32  	%r73, %r42, %r38;
	add.s32 	%r78, %r70, 362437;
	add.s32 	%r43, %r73, %r78;
	cvt.rn.f32.u32 	%f3, %r43;
	fma.rn.f32 	%f4, %f3, 0f2F800000, 0f2F000000;
	setp.geu.f32 	%p2, %f4, %f2;
	@%p2 bra 	$L__BB4_5;
	shr.u32 	%r45, %r77, 2;
	xor.b32  	%r46, %r45, %r77;
	shl.b32 	%r47, %r73, 4;
	shl.b32 	%r48, %r46, 1;
	xor.b32  	%r49, %r48, %r47;
	xor.b32  	%r50, %r49, %r46;
	xor.b32  	%r66, %r50, %r73;
	add.s32 	%r51, %r70, %r66;
	add.s32 	%r52, %r51, 724874;
	rem.u32 	%r12, %r52, %r29;
	mov.b32 	%r71, 1087311;
	mov.u32 	%r67, %r73;
	mov.u32 	%r68, %r74;
	mov.u32 	%r69, %r75;
$L__BB4_3:
	mov.u32 	%r77, %r69;
	mov.u32 	%r69, %r68;
	mov.u32 	%r68, %r67;
	mov.u32 	%r67, %r66;
	shr.u32 	%r54, %r72, 2;
	xor.b32  	%r55, %r54, %r72;
	shl.b32 	%r56, %r67, 4;
	shl.b32 	%r57, %r55, 1;
	xor.b32  	%r58, %r56, %r57;
	xor.b32  	%r59, %r58, %r67;
	xor.b32  	%r66, %r59, %r55;
	add.s32 	%r70, %r71, %r70;
	add.s32 	%r60, %r66, %r70;
	rem.u32 	%r22, %r60, %r29;
	setp.eq.s32 	%p3, %r12, %r22;
	mov.b32 	%r71, 362437;
	mov.u32 	%r72, %r77;
	@%p3 bra 	$L__BB4_3;
	mul.lo.s32 	%r61, %r29, %r1;
	cvta.to.global.u64 	%rd6, %rd2;
	add.s32 	%r62, %r12, %r61;
	mul.wide.s32 	%rd7, %r62, 4;
	add.s64 	%rd8, %rd6, %rd7;
	ld.global.u32 	%r63, [%rd8];
	add.s32 	%r64, %r22, %r61;
	mul.wide.s32 	%rd9, %r64, 4;
	add.s64 	%rd10, %rd6, %rd9;
	ld.global.u32 	%r65, [%rd10];
	st.global.u32 	[%rd8], %r65;
	st.global.u32 	[%rd10], %r63;
	mov.u32 	%r73, %r66;
	mov.u32 	%r74, %r67;
	mov.u32 	%r75, %r68;
	mov.u32 	%r72, %r69;
	mov.u32 	%r78, %r70;
$L__BB4_5:
	st.global.v2.u32 	[%rd1], {%r78, %r77};
	st.global.v2.u32 	[%rd1+8], {%r72, %r75};
	st.global.v2.u32 	[%rd1+16], {%r74, %r73};
	st.global.v2.u32 	[%rd1+24], {%r7, %r8};
	st.global.f32 	[%rd1+32], %f1;
	st.global.f64 	[%rd1+40], %fd1;
$L__BB4_6:
	ret;

}
	// .globl	_Z17calculate_fitnessPiPfS_S_iii
.visible .entry _Z17calculate_fitnessPiPfS_S_iii(
	.param .u64 .ptr .align 1 _Z17calculate_fitnessPiPfS_S_iii_param_0,
	.param .u64 .ptr .align 1 _Z17calculate_fitnessPiPfS_S_iii_param_1,
	.param .u64 .ptr .align 1 _Z17calculate_fitnessPiPfS_S_iii_param_2,
	.param .u64 .ptr .align 1 _Z17calculate_fitnessPiPfS_S_iii_param_3,
	.param .u32 _Z17calculate_fitnessPiPfS_S_iii_param_4,
	.param .u32 _Z17calculate_fitnessPiPfS_S_iii_param_5,
	.param .u32 _Z17calculate_fitnessPiPfS_S_iii_param_6
)
{
	.reg .pred 	%p<11>;
	.reg .b32 	%r<120>;
	.reg .b32 	%f<56>;
	.reg .b64 	%rd<73>;

	ld.param.u64 	%rd8, [_Z17calculate_fitnessPiPfS_S_iii_param_0];
	ld.param.u64 	%rd7, [_Z17calculate_fitnessPiPfS_S_iii_param_1];
	ld.param.u64 	%rd9, [_Z17calculate_fitnessPiPfS_S_iii_param_2];
	ld.param.u64 	%rd10, [_Z17calculate_fitnessPiPfS_S_iii_param_3];
	ld.param.u32 	%r22, [_Z17calculate_fitnessPiPfS_S_iii_param_4];
	ld.param.u32 	%r21, [_Z17calculate_fitnessPiPfS_S_iii_param_5];
	ld.param.u32 	%r23, [_Z17calculate_fitnessPiPfS_S_iii_param_6];
	cvta.to.global.u64 	%rd1, %rd10;
	cvta.to.global.u64 	%rd2, %rd9;
	cvta.to.global.u64 	%rd3, %rd8;
	mov.u32 	%r24, %ctaid.x;
	mov.u32 	%r25, %ntid.x;
	mov.u32 	%r26, %tid.x;
	mad.lo.s32 	%r1, %r24, %r25, %r26;
	mul.lo.s32 	%r27, %r23, %r22;
	setp.ge.s32 	%p1, %r1, %r27;
	@%p1 bra 	$L__BB5_16;
	mul.lo.s32 	%r2, %r21, %r1;
	setp.lt.s32 	%p2, %r21, 1;
	mov.f32 	%f54, 0f00000000;
	@%p2 bra 	$L__BB5_15;
	and.b32  	%r3, %r21, 7;
	and.b32  	%r4, %r21, 3;
	and.b32  	%r5, %r21, 2147483640;
	and.b32  	%r6, %r21, 1;
	neg.s32 	%r7, %r5;
	mov.f32 	%f54, 0f00000000;
	mov.b32 	%r114, 0;
$L__BB5_3:
	setp.lt.u32 	%p3, %r21, 8;
	add.s32 	%r30, %r114, %r2;
	mul.wide.s32 	%rd11, %r30, 4;
	add.s64 	%rd12, %rd3, %rd11;
	ld.global.u32 	%r31, [%rd12];
	mul.lo.s32 	%r9, %r114, %r21;
	mul.lo.s32 	%r10, %r31, %r21;
	mov.b32 	%r118, 0;
	@%p3 bra 	$L__BB5_6;
	mul.wide.u32 	%rd13, %r9, 4;
	add.s64 	%rd14, %rd2, %rd13;
	add.s64 	%rd72, %rd14, 16;
	mov.u32 	%r115, %r2;
	mov.u32 	%r116, %r7;
$L__BB5_5:
	.pragma "nounroll";
	mul.wide.s32 	%rd15, %r115, 4;
	add.s64 	%rd16, %rd3, %rd15;
	ld.global.u32 	%r32, [%rd16];
	ld.global.u32 	%r33, [%rd72+-16];
	add.s32 	%r34, %r10, %r32;
	mul.wide.s32 	%rd17, %r34, 4;
	add.s64 	%rd18, %rd1, %rd17;
	ld.global.u32 	%r35, [%rd18];
	mul.lo.s32 	%r36, %r35, %r33;
	cvt.rn.f32.s32 	%f18, %r36;
	add.f32 	%f19, %f54, %f18;
	ld.global.u32 	%r37, [%rd16+4];
	ld.global.u32 	%r38, [%rd72+-12];
	add.s32 	%r39, %r10, %r37;
	mul.wide.s32 	%rd19, %r39, 4;
	add.s64 	%rd20, %rd1, %rd19;
	ld.global.u32 	%r40, [%rd20];
	mul.lo.s32 	%r41, %r40, %r38;
	cvt.rn.f32.s32 	%f20, %r41;
	add.f32 	%f21, %f19, %f20;
	ld.global.u32 	%r42, [%rd16+8];
	ld.global.u32 	%r43, [%rd72+-8];
	add.s32 	%r44, %r10, %r42;
	mul.wide.s32 	%rd21, %r44, 4;
	add.s64 	%rd22, %rd1, %rd21;
	ld.global.u32 	%r45, [%rd22];
	mul.lo.s32 	%r46, %r45, %r43;
	cvt.rn.f32.s32 	%f22, %r46;
	add.f32 	%f23, %f21, %f22;
	ld.global.u32 	%r47, [%rd16+12];
	ld.global.u32 	%r48, [%rd72+-4];
	add.s32 	%r49, %r10, %r47;
	mul.wide.s32 	%rd23, %r49, 4;
	add.s64 	%rd24, %rd1, %rd23;
	ld.global.u32 	%r50, [%rd24];
	mul.lo.s32 	%r51, %r50, %r48;
	cvt.rn.f32.s32 	%f24, %r51;
	add.f32 	%f25, %f23, %f24;
	ld.global.u32 	%r52, [%rd16+16];
	ld.global.u32 	%r53, [%rd72];
	add.s32 	%r54, %r10, %r52;
	mul.wide.s32 	%rd25, %r54, 4;
	add.s64 	%rd26, %rd1, %rd25;
	ld.global.u32 	%r55, [%rd26];
	mul.lo.s32 	%r56, %r55, %r53;
	cvt.rn.f32.s32 	%f26, %r56;
	add.f32 	%f27, %f25, %f26;
	ld.global.u32 	%r57, [%rd16+20];
	ld.global.u32 	%r58, [%rd72+4];
	add.s32 	%r59, %r10, %r57;
	mul.wide.s32 	%rd27, %r59, 4;
	add.s64 	%rd28, %rd1, %rd27;
	ld.global.u32 	%r60, [%rd28];
	mul.lo.s32 	%r61, %r60, %r58;
	cvt.rn.f32.s32 	%f28, %r61;
	add.f32 	%f29, %f27, %f28;
	ld.global.u32 	%r62, [%rd16+24];
	ld.global.u32 	%r63, [%rd72+8];
	add.s32 	%r64, %r10, %r62;
	mul.wide.s32 	%rd29, %r64, 4;
	add.s64 	%rd30, %rd1, %rd29;
	ld.global.u32 	%r65, [%rd30];
	mul.lo.s32 	%r66, %r65, %r63;
	cvt.rn.f32.s32 	%f30, %r66;
	add.f32 	%f31, %f29, %f30;
	ld.global.u32 	%r67, [%rd16+28];
	ld.global.u32 	%r68, [%rd72+12];
	add.s32 	%r69, %r10, %r67;
	mul.wide.s32 	%rd31, %r69, 4;
	add.s64 	%rd32, %rd1, %rd31;
	ld.global.u32 	%r70, [%rd32];
	mul.lo.s32 	%r71, %r70, %r68;
	cvt.rn.f32.s32 	%f32, %r71;
	add.f32 	%f54, %f31, %f32;
	add.s32 	%r116, %r116, 8;
	add.s32 	%r115, %r115, 8;
	add.s64 	%rd72, %rd72, 32;
	setp.ne.s32 	%p4, %r116, 0;
	mov.u32 	%r118, %r5;
	@%p4 bra 	$L__BB5_5;
$L__BB5_6:
	setp.eq.s32 	%p5, %r3, 0;
	@%p5 bra 	$L__BB5_14;
	add.s32 	%r72, %r3, -1;
	setp.lt.u32 	%p6, %r72, 3;
	@%p6 bra 	$L__BB5_9;
	add.s32 	%r73, %r118, %r2;
	mul.wide.s32 	%rd33, %r73, 4;
	add.s64 	%rd34, %rd3, %rd33;
	ld.global.u32 	%r74, [%rd34];
	add.s32 	%r75, %r118, %r9;
	mul.wide.u32 	%rd35, %r75, 4;
	add.s64 	%rd36, %rd2, %rd35;
	ld.global.u32 	%r76, [%rd36];
	add.s32 	%r77, %r10, %r74;
	mul.wide.s32 	%rd37, %r77, 4;
	add.s64 	%rd38, %rd1, %rd37;
	ld.global.u32 	%r78, [%rd38];
	mul.lo.s32 	%r79, %r78, %r76;
	cvt.rn.f32.s32 	%f34, %r79;
	add.f32 	%f35, %f54, %f34;
	ld.global.u32 	%r80, [%rd34+4];
	cvt.u64.u32 	%rd39, %r9;
	cvt.u64.u32 	%rd40, %r118;
	add.s64 	%rd41, %rd40, %rd39;
	shl.b64 	%rd42, %rd41, 2;
	add.s64 	%rd43, %rd2, %rd42;
	ld.global.u32 	%r81, [%rd43+4];
	add.s32 	%r82, %r10, %r80;
	mul.wide.s32 	%rd44, %r82, 4;
	add.s64 	%rd45, %rd1, %rd44;
	ld.global.u32 	%r83, [%rd45];
	mul.lo.s32 	%r84, %r83, %r81;
	cvt.rn.f32.s32 	%f36, %r84;
	add.f32 	%f37, %f35, %f36;
	ld.global.u32 	%r85, [%rd34+8];
	ld.global.u32 	%r86, [%rd43+8];
	add.s32 	%r87, %r10, %r85;
	mul.wide.s32 	%rd46, %r87, 4;
	add.s64 	%rd47, %rd1, %rd46;
	ld.global.u32 	%r88, [%rd47];
	mul.lo.s32 	%r89, %r88, %r86;
	cvt.rn.f32.s32 	%f38, %r89;
	add.f32 	%f39, %f37, %f38;
	ld.global.u32 	%r90, [%rd34+12];
	ld.global.u32 	%r91, [%rd43+12];
	add.s32 	%r92, %r10, %r90;
	mul.wide.s32 	%rd48, %r92, 4;
	add.s64 	%rd49, %rd1, %rd48;
	ld.global.u32 	%r93, [%rd49];
	mul.lo.s32 	%r94, %r93, %r91;
	cvt.rn.f32.s32 	%f40, %r94;
	add.f32 	%f54, %f39, %f40;
	add.s32 	%r118, %r118, 4;
$L__BB5_9:
	setp.eq.s32 	%p7, %r4, 0;
	@%p7 bra 	$L__BB5_14;
	setp.eq.s32 	%p8, %r4, 1;
	@%p8 bra 	$L__BB5_12;
	add.s32 	%r95, %r118, %r2;
	mul.wide.s32 	%rd50, %r95, 4;
	add.s64 	%rd51, %rd3, %rd50;
	ld.global.u32 	%r96, [%rd51];
	add.s32 	%r97, %r118, %r9;
	mul.wide.u32 	%rd52, %r97, 4;
	add.s64 	%rd53, %rd2, %rd52;
	ld.global.u32 	%r98, [%rd53];
	add.s32 	%r99, %r10, %r96;
	mul.wide.s32 	%rd54, %r99, 4;
	add.s64 	%rd55, %rd1, %rd54;
	ld.global.u32 	%r100, [%rd55];
	mul.lo.s32 	%r101, %r100, %r98;
	cvt.rn.f32.s32 	%f42, %r101;
	add.f32 	%f43, %f54, %f42;
	ld.global.u32 	%r102, [%rd51+4];
	cvt.u64.u32 	%rd56, %r9;
	cvt.u64.u32 	%rd57, %r118;
	add.s64 	%rd58, %rd57, %rd56;
	shl.b64 	%rd59, %rd58, 2;
	add.s64 	%rd60, %rd2, %rd59;
	ld.global.u32 	%r103, [%rd60+4];
	add.s32 	%r104, %r10, %r102;
	mul.wide.s32 	%rd61, %r104, 4;
	add.s64 	%rd62, %rd1, %rd61;
	ld.global.u32 	%r105, [%rd62];
	mul.lo.s32 	%r106, %r105, %r103;
	cvt.rn.f32.s32 	%f44, %r106;
	add.f32 	%f54, %f43, %f44;
	add.s32 	%r118, %r118, 2;
$L__BB5_12:
	setp.eq.s32 	%p9, %r6, 0;
	@%p9 bra 	$L__BB5_14;
	add.s32 	%r107, %r118, %r2;
	mul.wide.s32 	%rd63, %r107, 4;
	add.s64 	%rd64, %rd3, %rd63;
	ld.global.u32 	%r108, [%rd64];
	add.s32 	%r109, %r118, %r9;
	mul.wide.u32 	%rd65, %r109, 4;
	add.s64 	%rd66, %rd2, %rd65;
	ld.global.u32 	%r110, [%rd66];
	add.s32 	%r111, %r10, %r108;
	mul.wide.s32 	%rd67, %r111, 4;
	add.s64 	%rd68, %rd1, %rd67;
	ld.global.u32 	%r112, [%rd68];
	mul.lo.s32 	%r113, %r112, %r110;
	cvt.rn.f32.s32 	%f45, %r113;
	add.f32 	%f54, %f54, %f45;
$L__BB5_14:
	add.s32 	%r114, %r114, 1;
	setp.ne.s32 	%p10, %r114, %r21;
	@%p10 bra 	$L__BB5_3;
$L__BB5_15:
	cvta.to.global.u64 	%rd69, %rd7;
	mul.wide.s32 	%rd70, %r1, 4;
	add.s64 	%rd71, %rd69, %rd70;
	st.global.f32 	[%rd71], %f54;
$L__BB5_16:
	ret;

}
	// .globl	_Z26replace_with_better_kernelPiS_PfS0_ii
.visible .entry _Z26replace_with_better_kernelPiS_PfS0_ii(
	.param .u64 .ptr .align 1 _Z26replace_with_better_kernelPiS_PfS0_ii_param_0,
	.param .u64 .ptr .align 1 _Z26replace_with_better_kernelPiS_PfS0_ii_param_1,
	.param .u64 .ptr .align 1 _Z26replace_with_better_kernelPiS_PfS0_ii_param_2,
	.param .u64 .ptr .align 1 _Z26replace_with_better_kernelPiS_PfS0_ii_param_3,
	.param .u32 _Z26replace_with_better_kernelPiS_PfS0_ii_param_4,
	.param .u32 _Z26replace_with_better_kernelPiS_PfS0_ii_param_5
)
{
	.reg .pred 	%p<12>;
	.reg .b32 	%r<67>;
	.reg .b32 	%f<4>;
	.reg .b64 	%rd<26>;

	ld.param.u64 	%rd9, [_Z26replace_with_better_kernelPiS_PfS0_ii_param_0];
	ld.param.u64 	%rd10, [_Z26replace_with_better_kernelPiS_PfS0_ii_param_1];
	ld.param.u64 	%rd7, [_Z26replace_with_better_kernelPiS_PfS0_ii_param_2];
	ld.param.u64 	%rd8, [_Z26replace_with_better_kernelPiS_PfS0_ii_param_3];
	ld.param.u32 	%r24, [_Z26replace_with_better_kernelPiS_PfS0_ii_param_4];
	ld.param.u32 	%r23, [_Z26replace_with_better_kernelPiS_PfS0_ii_param_5];
	cvta.to.global.u64 	%rd1, %rd9;
	cvta.to.global.u64 	%rd2, %rd10;
	mov.u32 	%r25, %ctaid.x;
	mov.u32 	%r26, %ntid.x;
	mov.u32 	%r27, %tid.x;
	mad.lo.s32 	%r1, %r25, %r26, %r27;
	setp.ge.s32 	%p1, %r1, %r24;
	@%p1 bra 	$L__BB6_16;
	cvta.to.global.u64 	%rd11, %rd8;
	cvta.to.global.u64 	%rd12, %rd7;
	mul.wide.s32 	%rd13, %r1, 4;
	add.s64 	%rd3, %rd11, %rd13;
	ld.global.f32 	%f1, [%rd3];
	add.s64 	%rd4, %rd12, %rd13;
	ld.global.f32 	%f2, [%rd4];
	setp.geu.f32 	%p2, %f1, %f2;
	@%p2 bra 	$L__BB6_16;
	mul.lo.s32 	%r2, %r23, %r1;
	setp.lt.s32 	%p3, %r23, 1;
	@%p3 bra 	$L__BB6_15;
	and.b32  	%r3, %r23, 15;
	setp.lt.u32 	%p4, %r23, 16;
	mov.b32 	%r63, 0;
	@%p4 bra 	$L__BB6_6;
	and.b32  	%r63, %r23, 2147483632;
	neg.s32 	%r61, %r63;
	add.s64 	%rd5, %rd2, 32;
	add.s64 	%rd6, %rd1, 32;
	mov.u32 	%r60, %r2;
$L__BB6_5:
	.pragma "nounroll";
	mul.wide.s32 	%rd14, %r60, 4;
	add.s64 	%rd15, %rd5, %rd14;
	add.s64 	%rd16, %rd6, %rd14;
	ld.global.u32 	%r29, [%rd15+-32];
	st.global.u32 	[%rd16+-32], %r29;
	ld.global.u32 	%r30, [%rd15+-28];
	st.global.u32 	[%rd16+-28], %r30;
	ld.global.u32 	%r31, [%rd15+-24];
	st.global.u32 	[%rd16+-24], %r31;
	ld.global.u32 	%r32, [%rd15+-20];
	st.global.u32 	[%rd16+-20], %r32;
	ld.global.u32 	%r33, [%rd15+-16];
	st.global.u32 	[%rd16+-16], %r33;
	ld.global.u32 	%r34, [%rd15+-12];
	st.global.u32 	[%rd16+-12], %r34;
	ld.global.u32 	%r35, [%rd15+-8];
	st.global.u32 	[%rd16+-8], %r35;
	ld.global.u32 	%r36, [%rd15+-4];
	st.global.u32 	[%rd16+-4], %r36;
	ld.global.u32 	%r37, [%rd15];
	st.global.u32 	[%rd16], %r37;
	ld.global.u32 	%r38, [%rd15+4];
	st.global.u32 	[%rd16+4], %r38;
	ld.global.u32 	%r39, [%rd15+8];
	st.global.u32 	[%rd16+8], %r39;
	ld.global.u32 	%r40, [%rd15+12];
	st.global.u32 	[%rd16+12], %r40;
	ld.global.u32 	%r41, [%rd15+16];
	st.global.u32 	[%rd16+16], %r41;
	ld.global.u32 	%r42, [%rd15+20];
	st.global.u32 	[%rd16+20], %r42;
	ld.global.u32 	%r43, [%rd15+24];
	st.global.u32 	[%rd16+24], %r43;
	ld.global.u32 	%r44, [%rd15+28];
	st.global.u32 	[%rd16+28], %r44;
	add.s32 	%r61, %r61, 16;
	add.s32 	%r60, %r60, 16;
	setp.ne.s32 	%p5, %r61, 0;
	@%p5 bra 	$L__BB6_5;
$L__BB6_6:
	setp.eq.s32 	%p6, %r3, 0;
	@%p6 bra 	$L__BB6_15;
	and.b32  	%r11, %r23, 7;
	setp.lt.u32 	%p7, %r3, 8;
	@%p7 bra 	$L__BB6_9;
	add.s32 	%r45, %r63, %r2;
	mul.wide.s32 	%rd17, %r45, 4;
	add.s64 	%rd18, %rd2, %rd17;
	ld.global.u32 	%r46, [%rd18];
	add.s64 	%rd19, %rd1, %rd17;
	st.global.u32 	[%rd19], %r46;
	ld.global.u32 	%r47, [%rd18+4];
	st.global.u32 	[%rd19+4], %r47;
	ld.global.u32 	%r48, [%rd18+8];
	st.global.u32 	[%rd19+8], %r48;
	ld.global.u32 	%r49, [%rd18+12];
	st.global.u32 	[%rd19+12], %r49;
	ld.global.u32 	%r50, [%rd18+16];
	st.global.u32 	[%rd19+16], %r50;
	ld.global.u32 	%r51, [%rd18+20];
	st.global.u32 	[%rd19+20], %r51;
	ld.global.u32 	%r52, [%rd18+24];
	st.global.u32 	[%rd19+24], %r52;
	ld.global.u32 	%r53, [%rd18+28];
	st.global.u32 	[%rd19+28], %r53;
	add.s32 	%r63, %r63, 8;
$L__BB6_9:
	setp.eq.s32 	%p8, %r11, 0;
	@%p8 bra 	$L__BB6_15;
	and.b32  	%r14, %r23, 3;
	setp.lt.u32 	%p9, %r11, 4;
	@%p9 bra 	$L__BB6_12;
	add.s32 	%r54, %r63, %r2;
	mul.wide.s32 	%rd20, %r54, 4;
	add.s64 	%rd21, %rd2, %rd20;
	ld.global.u32 	%r55, [%rd21];
	add.s64 	%rd22, %rd1, %rd20;
	st.global.u32 	[%rd22], %r55;
	ld.global.u32 	%r56, [%rd21+4];
	st.global.u32 	[%rd22+4], %r56;
	ld.global.u32 	%r57, [%rd21+8];
	st.global.u32 	[%rd22+8], %r57;
	ld.global.u32 	%r58, [%rd21+12];
	st.global.u32 	[%rd22+12], %r58;
	add.s32 	%r63, %r63, 4;
$L__BB6_12:
	setp.eq.s32 	%p10, %r14, 0;
	@%p10 bra 	$L__BB6_15;
	add.s32 	%r66, %r63, %r2;
	neg.s32 	%r65, %r14;
$L__BB6_14:
	.pragma "nounroll";
	mul.wide.s32 	%rd23, %r66, 4;
	add.s64 	%rd24, %rd1, %rd23;
	add.s64 	%rd25, %rd2, %rd23;
	ld.global.u32 	%r59, [%rd25];
	st.global.u32 	[%rd24], %r59;
	add.s32 	%r66, %r66, 1;
	add.s32 	%r65, %r65, 1;
	setp.ne.s32 	%p11, %r65, 0;
	@%p11 bra 	$L__BB6_14;
$L__BB6_15:
	ld.global.f32 	%f3, [%rd3];
	st.global.f32 	[%rd4], %f3;
$L__BB6_16:
	ret;

}
	// .globl	_Z19migrate_individualsPiiii
.visible .entry _Z19migrate_individualsPiiii(
	.param .u64 .ptr .align 1 _Z19migrate_individualsPiiii_param_0,
	.param .u32 _Z19migrate_individualsPiiii_param_1,
	.param .u32 _Z19migrate_individualsPiiii_param_2,
	.param .u32 _Z19migrate_individualsPiiii_param_3
)
{
	.reg .pred 	%p<12>;
	.reg .b32 	%r<113>;
	.reg .b64 	%rd<20>;

	ld.param.u64 	%rd3, [_Z19migrate_individualsPiiii_param_0];
	ld.param.u32 	%r31, [_Z19migrate_individualsPiiii_param_1];
	ld.param.u32 	%r32, [_Z19migrate_individualsPiiii_param_2];
	ld.param.u32 	%r33, [_Z19migrate_individualsPiiii_param_3];
	cvta.to.global.u64 	%rd1, %rd3;
	mov.u32 	%r34, %tid.x;
	mov.u32 	%r35, %ctaid.x;
	mov.u32 	%r36, %ntid.x;
	mad.lo.s32 	%r1, %r35, %r36, %r34;
	mul.lo.s32 	%r37, %r33, %r31;
	setp.ge.s32 	%p1, %r1, %r37;
	@%p1 bra 	$L__BB7_15;
	rem.s32 	%r2, %r1, %r31;
	setp.gt.s32 	%p2, %r2, 149;
	@%p2 bra 	$L__BB7_15;
	div.s32 	%r38, %r1, %r31;
	add.s32 	%r39, %r38, 1;
	rem.s32 	%r40, %r39, %r33;
	mad.lo.s32 	%r3, %r40, %r31, %r2;
	setp.lt.s32 	%p3, %r32, 1;
	@%p3 bra 	$L__BB7_15;
	mul.lo.s32 	%r4, %r32, %r1;
	mul.lo.s32 	%r5, %r3, %r32;
	and.b32  	%r6, %r32, 15;
	setp.lt.u32 	%p4, %r32, 16;
	mov.b32 	%r108, 0;
	@%p4 bra 	$L__BB7_6;
	and.b32  	%r108, %r32, 2147483632;
	neg.s32 	%r106, %r108;
	add.s64 	%rd2, %rd1, 32;
	mov.u32 	%r104, %r5;
	mov.u32 	%r105, %r4;
$L__BB7_5:
	.pragma "nounroll";
	mul.wide.s32 	%rd4, %r105, 4;
	add.s64 	%rd5, %rd2, %rd4;
	mul.wide.s32 	%rd6, %r104, 4;
	add.s64 	%rd7, %rd2, %rd6;
	ld.global.u32 	%r42, [%rd5+-32];
	ld.global.u32 	%r43, [%rd7+-32];
	st.global.u32 	[%rd5+-32], %r43;
	st.global.u32 	[%rd7+-32], %r42;
	ld.global.u32 	%r44, [%rd5+-28];
	ld.global.u32 	%r45, [%rd7+-28];
	st.global.u32 	[%rd5+-28], %r45;
	st.global.u32 	[%rd7+-28], %r44;
	ld.global.u32 	%r46, [%rd5+-24];
	ld.global.u32 	%r47, [%rd7+-24];
	st.global.u32 	[%rd5+-24], %r47;
	st.global.u32 	[%rd7+-24], %r46;
	ld.global.u32 	%r48, [%rd5+-20];
	ld.global.u32 	%r49, [%rd7+-20];
	st.global.u32 	[%rd5+-20], %r49;
	st.global.u32 	[%rd7+-20], %r48;
	ld.global.u32 	%r50, [%rd5+-16];
	ld.global.u32 	%r51, [%rd7+-16];
	st.global.u32 	[%rd5+-16], %r51;
	st.global.u32 	[%rd7+-16], %r50;
	ld.global.u32 	%r52, [%rd5+-12];
	ld.global.u32 	%r53, [%rd7+-12];
	st.global.u32 	[%rd5+-12], %r53;
	st.global.u32 	[%rd7+-12], %r52;
	ld.global.u32 	%r54, [%rd5+-8];
	ld.global.u32 	%r55, [%rd7+-8];
	st.global.u32 	[%rd5+-8], %r55;
	st.global.u32 	[%rd7+-8], %r54;
	ld.global.u32 	%r56, [%rd5+-4];
	ld.global.u32 	%r57, [%rd7+-4];
	st.global.u32 	[%rd5+-4], %r57;
	st.global.u32 	[%rd7+-4], %r56;
	ld.global.u32 	%r58, [%rd5];
	ld.global.u32 	%r59, [%rd7];
	st.global.u32 	[%rd5], %r59;
	st.global.u32 	[%rd7], %r58;
	ld.global.u32 	%r60, [%rd5+4];
	ld.global.u32 	%r61, [%rd7+4];
	st.global.u32 	[%rd5+4], %r61;
	st.global.u32 	[%rd7+4], %r60;
	ld.global.u32 	%r62, [%rd5+8];
	ld.global.u32 	%r63, [%rd7+8];
	st.global.u32 	[%rd5+8], %r63;
	st.global.u32 	[%rd7+8], %r62;
	ld.global.u32 	%r64, [%rd5+12];
	ld.global.u32 	%r65, [%rd7+12];
	st.global.u32 	[%rd5+12], %r65;
	st.global.u32 	[%rd7+12], %r64;
	ld.global.u32 	%r66, [%rd5+16];
	ld.global.u32 	%r67, [%rd7+16];
	st.global.u32 	[%rd5+16], %r67;
	st.global.u32 	[%rd7+16], %r66;
	ld.global.u32 	%r68, [%rd5+20];
	ld.global.u32 	%r69, [%rd7+20];
	st.global.u32 	[%rd5+20], %r69;
	st.global.u32 	[%rd7+20], %r68;
	ld.global.u32 	%r70, [%rd5+24];
	ld.global.u32 	%r71, [%rd7+24];
	st.global.u32 	[%rd5+24], %r71;
	st.global.u32 	[%rd7+24], %r70;
	ld.global.u32 	%r72, [%rd5+28];
	ld.global.u32 	%r73, [%rd7+28];
	st.global.u32 	[%rd5+28], %r73;
	st.global.u32 	[%rd7+28], %r72;
	add.s32 	%r106, %r106, 16;
	add.s32 	%r105, %r105, 16;
	add.s32 	%r104, %r104, 16;
	setp.ne.s32 	%p5, %r106, 0;
	@%p5 bra 	$L__BB7_5;
$L__BB7_6:
	setp.eq.s32 	%p6, %r6, 0;
	@%p6 bra 	$L__BB7_15;
	and.b32  	%r16, %r32, 7;
	setp.lt.u32 	%p7, %r6, 8;
	@%p7 bra 	$L__BB7_9;
	add.s32 	%r74, %r108, %r4;
	mul.wide.s32 	%rd8, %r74, 4;
	add.s64 	%rd9, %rd1, %rd8;
	ld.global.u32 	%r75, [%rd9];
	add.s32 	%r76, %r108, %r5;
	mul.wide.s32 	%rd10, %r76, 4;
	add.s64 	%rd11, %rd1, %rd10;
	ld.global.u32 	%r77, [%rd11];
	st.global.u32 	[%rd9], %r77;
	st.global.u32 	[%rd11], %r75;
	ld.global.u32 	%r78, [%rd9+4];
	ld.global.u32 	%r79, [%rd11+4];
	st.global.u32 	[%rd9+4], %r79;
	st.global.u32 	[%rd11+4], %r78;
	ld.global.u32 	%r80, [%rd9+8];
	ld.global.u32 	%r81, [%rd11+8];
	st.global.u32 	[%rd9+8], %r81;
	st.global.u32 	[%rd11+8], %r80;
	ld.global.u32 	%r82, [%rd9+12];
	ld.global.u32 	%r83, [%rd11+12];
	st.global.u32 	[%rd9+12], %r83;
	st.global.u32 	[%rd11+12], %r82;
	ld.global.u32 	%r84, [%rd9+16];
	ld.global.u32 	%r85, [%rd11+16];
	st.global.u32 	[%rd9+16], %r85;
	st.global.u32 	[%rd11+16], %r84;
	ld.global.u32 	%r86, [%rd9+20];
	ld.global.u32 	%r87, [%rd11+20];
	st.global.u32 	[%rd9+20], %r87;
	st.global.u32 	[%rd11+20], %r86;
	ld.global.u32 	%r88, [%rd9+24];
	ld.global.u32 	%r89, [%rd11+24];
	st.global.u32 	[%rd9+24], %r89;
	st.global.u32 	[%rd11+24], %r88;
	ld.global.u32 	%r90, [%rd9+28];
	ld.global.u32 	%r91, [%rd11+28];
	st.global.u32 	[%rd9+28], %r91;
	st.global.u32 	[%rd11+28], %r90;
	add.s32 	%r108, %r108, 8;
$L__BB7_9:
	setp.eq.s32 	%p8, %r16, 0;
	@%p8 bra 	$L__BB7_15;
	and.b32  	%r19, %r32, 3;
	setp.lt.u32 	%p9, %r16, 4;
	@%p9 bra 	$L__BB7_12;
	add.s32 	%r92, %r108, %r4;
	mul.wide.s32 	%rd12, %r92, 4;
	add.s64 	%rd13, %rd1, %rd12;
	ld.global.u32 	%r93, [%rd13];
	add.s32 	%r94, %r108, %r5;
	mul.wide.s32 	%rd14, %r94, 4;
	add.s64 	%rd15, %rd1, %rd14;
	ld.global.u32 	%r95, [%rd15];
	st.global.u32 	[%rd13], %r95;
	st.global.u32 	[%rd15], %r93;
	ld.global.u32 	%r96, [%rd13+4];
	ld.global.u32 	%r97, [%rd15+4];
	st.global.u32 	[%rd13+4], %r97;
	st.global.u32 	[%rd15+4], %r96;
	ld.global.u32 	%r98, [%rd13+8];
	ld.global.u32 	%r99, [%rd15+8];
	st.global.u32 	[%rd13+8], %r99;
	st.global.u32 	[%rd15+8], %r98;
	ld.global.u32 	%r100, [%rd13+12];
	ld.global.u32 	%r101, [%rd15+12];
	st.global.u32 	[%rd13+12], %r101;
	st.global.u32 	[%rd15+12], %r100;
	add.s32 	%r108, %r108, 4;
$L__BB7_12:
	setp.eq.s32 	%p10, %r19, 0;
	@%p10 bra 	$L__BB7_15;
	add.s32 	%r112, %r108, %r5;
	add.s32 	%r111, %r108, %r4;
	neg.s32 	%r110, %r19;
$L__BB7_14:
	.pragma "nounroll";
	mul.wide.s32 	%rd16, %r112, 4;
	add.s64 	%rd17, %rd1, %rd16;
	mul.wide.s32 	%rd18, %r111, 4;
	add.s64 	%rd19, %rd1, %rd18;
	ld.global.u32 	%r102, [%rd19];
	ld.global.u32 	%r103, [%rd17];
	st.global.u32 	[%rd19], %r103;
	st.global.u32 	[%rd17], %r102;
	add.s32 	%r112, %r112, 1;
	add.s32 	%r111, %r111, 1;
	add.s32 	%r110, %r110, 1;
	setp.ne.s32 	%p11, %r110, 0;
	@%p11 bra 	$L__BB7_14;
$L__BB7_15:
	ret;

}
	// .globl	_Z29selective_migrate_individualsPiPfiii
.visible .entry _Z29selective_migrate_individualsPiPfiii(
	.param .u64 .ptr .align 1 _Z29selective_migrate_individualsPiPfiii_param_0,
	.param .u64 .ptr .align 1 _Z29selective_migrate_individualsPiPfiii_param_1,
	.param .u32 _Z29selective_migrate_individualsPiPfiii_param_2,
	.param .u32 _Z29selective_migrate_individualsPiPfiii_param_3,
	.param .u32 _Z29selective_migrate_individualsPiPfiii_param_4
)
{
	.reg .pred 	%p<13>;
	.reg .b32 	%r<114>;
	.reg .b64 	%rd<20>;

	ld.param.u64 	%rd3, [_Z29selective_migrate_individualsPiPfiii_param_0];
	ld.param.u32 	%r32, [_Z29selective_migrate_individualsPiPfiii_param_2];
	ld.param.u32 	%r33, [_Z29selective_migrate_individualsPiPfiii_param_3];
	ld.param.u32 	%r34, [_Z29selective_migrate_individualsPiPfiii_param_4];
	cvta.to.global.u64 	%rd1, %rd3;
	mov.u32 	%r35, %ctaid.x;
	mov.u32 	%r36, %ntid.x;
	mov.u32 	%r37, %tid.x;
	mad.lo.s32 	%r38, %r35, %r36, %r37;
	div.s32 	%r1, %r38, %r32;
	mul.lo.s32 	%r39, %r1, %r32;
	sub.s32 	%r2, %r38, %r39;
	setp.ge.s32 	%p1, %r1, %r34;
	setp.gt.s32 	%p2, %r2, 149;
	or.pred  	%p3, %p1, %p2;
	@%p3 bra 	$L__BB8_14;
	add.s32 	%r40, %r1, 1;
	rem.s32 	%r41, %r40, %r34;
	mad.lo.s32 	%r3, %r1, %r32, %r2;
	mad.lo.s32 	%r4, %r41, %r32, %r2;
	setp.lt.s32 	%p4, %r33, 1;
	@%p4 bra 	$L__BB8_14;
	mul.lo.s32 	%r5, %r3, %r33;
	mul.lo.s32 	%r6, %r4, %r33;
	and.b32  	%r7, %r33, 15;
	setp.lt.u32 	%p5, %r33, 16;
	mov.b32 	%r109, 0;
	@%p5 bra 	$L__BB8_5;
	and.b32  	%r109, %r33, 2147483632;
	neg.s32 	%r107, %r109;
	add.s64 	%rd2, %rd1, 32;
	mov.u32 	%r105, %r6;
	mov.u32 	%r106, %r5;
$L__BB8_4:
	.pragma "nounroll";
	mul.wide.s32 	%rd4, %r106, 4;
	add.s64 	%rd5, %rd2, %rd4;
	mul.wide.s32 	%rd6, %r105, 4;
	add.s64 	%rd7, %rd2, %rd6;
	ld.global.u32 	%r43, [%rd5+-32];
	ld.global.u32 	%r44, [%rd7+-32];
	st.global.u32 	[%rd5+-32], %r44;
	st.global.u32 	[%rd7+-32], %r43;
	ld.global.u32 	%r45, [%rd5+-28];
	ld.global.u32 	%r46, [%rd7+-28];
	st.global.u32 	[%rd5+-28], %r46;
	st.global.u32 	[%rd7+-28], %r45;
	ld.global.u32 	%r47, [%rd5+-24];
	ld.global.u32 	%r48, [%rd7+-24];
	st.global.u32 	[%rd5+-24], %r48;
	st.global.u32 	[%rd7+-24], %r47;
	ld.global.u32 	%r49, [%rd5+-20];
	ld.global.u32 	%r50, [%rd7+-20];
	st.global.u32 	[%rd5+-20], %r50;
	st.global.u32 	[%rd7+-20], %r49;
	ld.global.u32 	%r51, [%rd5+-16];
	ld.global.u32 	%r52, [%rd7+-16];
	st.global.u32 	[%rd5+-16], %r52;
	st.global.u32 	[%rd7+-16], %r51;
	ld.global.u32 	%r53, [%rd5+-12];
	ld.global.u32 	%r54, [%rd7+-12];
	st.global.u32 	[%rd5+-12], %r54;
	st.global.u32 	[%rd7+-12], %r53;
	ld.global.u32 	%r55, [%rd5+-8];
	ld.global.u32 	%r56, [%rd7+-8];
	st.global.u32 	[%rd5+-8], %r56;
	st.global.u32 	[%rd7+-8], %r55;
	ld.global.u32 	%r57, [%rd5+-4];
	ld.global.u32 	%r58, [%rd7+-4];
	st.global.u32 	[%rd5+-4], %r58;
	st.global.u32 	[%rd7+-4], %r57;
	ld.global.u32 	%r59, [%rd5];
	ld.global.u32 	%r60, [%rd7];
	st.global.u32 	[%rd5], %r60;
	st.global.u32 	[%rd7], %r59;
	ld.global.u32 	%r61, [%rd5+4];
	ld.global.u32 	%r62, [%rd7+4];
	st.global.u32 	[%rd5+4], %r62;
	st.global.u32 	[%rd7+4], %r61;
	ld.global.u32 	%r63, [%rd5+8];
	ld.global.u32 	%r64, [%rd7+8];
	st.global.u32 	[%rd5+8], %r64;
	st.global.u32 	[%rd7+8], %r63;
	ld.global.u32 	%r65, [%rd5+12];
	ld.global.u32 	%r66, [%rd7+12];
	st.global.u32 	[%rd5+12], %r66;
	st.global.u32 	[%rd7+12], %r65;
	ld.global.u32 	%r67, [%rd5+16];
	ld.global.u32 	%r68, [%rd7+16];
	st.global.u32 	[%rd5+16], %r68;
	st.global.u32 	[%rd7+16], %r67;
	ld.global.u32 	%r69, [%rd5+20];
	ld.global.u32 	%r70, [%rd7+20];
	st.global.u32 	[%rd5+20], %r70;
	st.global.u32 	[%rd7+20], %r69;
	ld.global.u32 	%r71, [%rd5+24];
	ld.global.u32 	%r72, [%rd7+24];
	st.global.u32 	[%rd5+24], %r72;
	st.global.u32 	[%rd7+24], %r71;
	ld.global.u32 	%r73, [%rd5+28];
	ld.global.u32 	%r74, [%rd7+28];
	st.global.u32 	[%rd5+28], %r74;
	st.global.u32 	[%rd7+28], %r73;
	add.s32 	%r107, %r107, 16;
	add.s32 	%r106, %r106, 16;
	add.s32 	%r105, %r105, 16;
	setp.ne.s32 	%p6, %r107, 0;
	@%p6 bra 	$L__BB8_4;
$L__BB8_5:
	setp.eq.s32 	%p7, %r7, 0;
	@%p7 bra 	$L__BB8_14;
	and.b32  	%r17, %r33, 7;
	setp.lt.u32 	%p8, %r7, 8;
	@%p8 bra 	$L__BB8_8;
	add.s32 	%r75, %r109, %r5;
	mul.wide.s32 	%rd8, %r75, 4;
	add.s64 	%rd9, %rd1, %rd8;
	ld.global.u32 	%r76, [%rd9];
	add.s32 	%r77, %r109, %r6;
	mul.wide.s32 	%rd10, %r77, 4;
	add.s64 	%rd11, %rd1, %rd10;
	ld.global.u32 	%r78, [%rd11];
	st.global.u32 	[%rd9], %r78;
	st.global.u32 	[%rd11], %r76;
	ld.global.u32 	%r79, [%rd9+4];
	ld.global.u32 	%r80, [%rd11+4];
	st.global.u32 	[%rd9+4], %r80;
	st.global.u32 	[%rd11+4], %r79;
	ld.global.u32 	%r81, [%rd9+8];
	ld.global.u32 	%r82, [%rd11+8];
	st.global.u32 	[%rd9+8], %r82;
	st.global.u32 	[%rd11+8], %r81;
	ld.global.u32 	%r83, [%rd9+12];
	ld.global.u32 	%r84, [%rd11+12];
	st.global.u32 	[%rd9+12], %r84;
	st.global.u32 	[%rd11+12], %r83;
	ld.global.u32 	%r85, [%rd9+16];
	ld.global.u32 	%r86, [%rd11+16];
	st.global.u32 	[%rd9+16], %r86;
	st.global.u32 	[%rd11+16], %r85;
	ld.global.u32 	%r87, [%rd9+20];
	ld.global.u32 	%r88, [%rd11+20];
	st.global.u32 	[%rd9+20], %r88;
	st.global.u32 	[%rd11+20], %r87;
	ld.global.u32 	%r89, [%rd9+24];
	ld.global.u32 	%r90, [%rd11+24];
	st.global.u32 	[%rd9+24], %r90;
	st.global.u32 	[%rd11+24], %r89;
	ld.global.u32 	%r91, [%rd9+28];
	ld.global.u32 	%r92, [%rd11+28];
	st.global.u32 	[%rd9+28], %r92;
	st.global.u32 	[%rd11+28], %r91;
	add.s32 	%r109, %r109, 8;
$L__BB8_8:
	setp.eq.s32 	%p9, %r17, 0;
	@%p9 bra 	$L__BB8_14;
	and.b32  	%r20, %r33, 3;
	setp.lt.u32 	%p10, %r17, 4;
	@%p10 bra 	$L__BB8_11;
	add.s32 	%r93, %r109, %r5;
	mul.wide.s32 	%rd12, %r93, 4;
	add.s64 	%rd13, %rd1, %rd12;
	ld.global.u32 	%r94, [%rd13];
	add.s32 	%r95, %r109, %r6;
	mul.wide.s32 	%rd14, %r95, 4;
	add.s64 	%rd15, %rd1, %rd14;
	ld.global.u32 	%r96, [%rd15];
	st.global.u32 	[%rd13], %r96;
	st.global.u32 	[%rd15], %r94;
	ld.global.u32 	%r97, [%rd13+4];
	ld.global.u32 	%r98, [%rd15+4];
	st.global.u32 	[%rd13+4], %r98;
	st.global.u32 	[%rd15+4], %r97;
	ld.global.u32 	%r99, [%rd13+8];
	ld.global.u32 	%r100, [%rd15+8];
	st.global.u32 	[%rd13+8], %r100;
	st.global.u32 	[%rd15+8], %r99;
	ld.global.u32 	%r101, [%rd13+12];
	ld.global.u32 	%r102, [%rd15+12];
	st.global.u32 	[%rd13+12], %r102;
	st.global.u32 	[%rd15+12], %r101;
	add.s32 	%r109, %r109, 4;
$L__BB8_11:
	setp.eq.s32 	%p11, %r20, 0;
	@%p11 bra 	$L__BB8_14;
	add.s32 	%r113, %r109, %r6;
	add.s32 	%r112, %r109, %r5;
	neg.s32 	%r111, %r20;
$L__BB8_13:
	.pragma "nounroll";
	mul.wide.s32 	%rd16, %r113, 4;
	add.s64 	%rd17, %rd1, %rd16;
	mul.wide.s32 	%rd18, %r112, 4;
	add.s64 	%rd19, %rd1, %rd18;
	ld.global.u32 	%r103, [%rd19];
	ld.global.u32 	%r104, [%rd17];
	st.global.u32 	[%rd19], %r104;
	st.global.u32 	[%rd17], %r103;
	add.s32 	%r113, %r113, 1;
	add.s32 	%r112, %r112, 1;
	add.s32 	%r111, %r111, 1;
	setp.ne.s32 	%p12, %r111, 0;
	@%p12 bra 	$L__BB8_13;
$L__BB8_14:
	ret;

}
	// .globl	_Z16simple_migrationPiiii
.visible .entry _Z16simple_migrationPiiii(
	.param .u64 .ptr .align 1 _Z16simple_migrationPiiii_param_0,
	.param .u32 _Z16simple_migrationPiiii_param_1,
	.param .u32 _Z16simple_migrationPiiii_param_2,
	.param .u32 _Z16simple_migrationPiiii_param_3
)
{
	.reg .pred 	%p<11>;
	.reg .b32 	%r<54>;
	.reg .b64 	%rd<30>;

	ld.param.u64 	%rd2, [_Z16simple_migrationPiiii_param_0];
	ld.param.u32 	%r18, [_Z16simple_migrationPiiii_param_1];
	ld.param.u32 	%r19, [_Z16simple_migrationPiiii_param_2];
	ld.param.u32 	%r20, [_Z16simple_migrationPiiii_param_3];
	cvta.to.global.u64 	%rd1, %rd2;
	mov.u32 	%r21, %ctaid.x;
	mov.u32 	%r22, %ntid.x;
	mov.u32 	%r23, %tid.x;
	mad.lo.s32 	%r1, %r21, %r22, %r23;
	setp.ge.s32 	%p1, %r1, %r18;
	@%p1 bra 	$L__BB9_13;
	add.s32 	%r2, %r19, -1;
	setp.lt.s32 	%p2, %r19, 2;
	@%p2 bra 	$L__BB9_13;
	mul.lo.s32 	%r3, %r20, %r18;
	add.s32 	%r25, %r19, -2;
	and.b32  	%r4, %r2, 7;
	setp.lt.u32 	%p3, %r25, 7;
	mov.b32 	%r52, 0;
	@%p3 bra 	$L__BB9_5;
	and.b32  	%r52, %r2, -8;
	neg.s32 	%r50, %r52;
	shl.b32 	%r7, %r3, 3;
	mul.wide.s32 	%rd5, %r3, 4;
	mov.u32 	%r49, %r1;
$L__BB9_4:
	.pragma "nounroll";
	mul.wide.s32 	%rd3, %r49, 4;
	add.s64 	%rd4, %rd1, %rd3;
	ld.global.u32 	%r26, [%rd4];
	add.s64 	%rd6, %rd4, %rd5;
	ld.global.u32 	%r27, [%rd6];
	st.global.u32 	[%rd4], %r27;
	st.global.u32 	[%rd6], %r26;
	add.s64 	%rd7, %rd6, %rd5;
	ld.global.u32 	%r28, [%rd7];
	st.global.u32 	[%rd6], %r28;
	st.global.u32 	[%rd7], %r26;
	add.s64 	%rd8, %rd7, %rd5;
	ld.global.u32 	%r29, [%rd8];
	st.global.u32 	[%rd7], %r29;
	st.global.u32 	[%rd8], %r26;
	add.s64 	%rd9, %rd8, %rd5;
	ld.global.u32 	%r30, [%rd9];
	st.global.u32 	[%rd8], %r30;
	st.global.u32 	[%rd9], %r26;
	add.s64 	%rd10, %rd9, %rd5;
	ld.global.u32 	%r31, [%rd10];
	st.global.u32 	[%rd9], %r31;
	st.global.u32 	[%rd10], %r26;
	add.s64 	%rd11, %rd10, %rd5;
	ld.global.u32 	%r32, [%rd11];
	st.global.u32 	[%rd10], %r32;
	st.global.u32 	[%rd11], %r26;
	add.s64 	%rd12, %rd11, %rd5;
	ld.global.u32 	%r33, [%rd12];
	st.global.u32 	[%rd11], %r33;
	st.global.u32 	[%rd12], %r26;
	add.s64 	%rd13, %rd12, %rd5;
	ld.global.u32 	%r34, [%rd13];
	st.global.u32 	[%rd12], %r34;
	st.global.u32 	[%rd13], %r26;
	add.s32 	%r50, %r50, 8;
	add.s32 	%r49, %r49, %r7;
	setp.ne.s32 	%p4, %r50, 0;
	@%p4 bra 	$L__BB9_4;
$L__BB9_5:
	setp.eq.s32 	%p5, %r4, 0;
	@%p5 bra 	$L__BB9_13;
	and.b32  	%r13, %r2, 3;
	setp.lt.u32 	%p6, %r4, 4;
	@%p6 bra 	$L__BB9_8;
	mad.lo.s32 	%r35, %r3, %r52, %r1;
	mul.wide.s32 	%rd14, %r35, 4;
	add.s64 	%rd15, %rd1, %rd14;
	ld.global.u32 	%r36, [%rd15];
	mul.wide.s32 	%rd16, %r3, 4;
	add.s64 	%rd17, %rd15, %rd16;
	ld.global.u32 	%r37, [%rd17];
	st.global.u32 	[%rd15], %r37;
	st.global.u32 	[%rd17], %r36;
	add.s64 	%rd18, %rd17, %rd16;
	ld.global.u32 	%r38, [%rd18];
	st.global.u32 	[%rd17], %r38;
	st.global.u32 	[%rd18], %r36;
	add.s64 	%rd19, %rd18, %rd16;
	ld.global.u32 	%r39, [%rd19];
	st.global.u32 	[%rd18], %r39;
	st.global.u32 	[%rd19], %r36;
	add.s32 	%r52, %r52, 4;
	add.s64 	%rd20, %rd19, %rd16;
	ld.global.u32 	%r40, [%rd20];
	st.global.u32 	[%rd19], %r40;
	st.global.u32 	[%rd20], %r36;
$L__BB9_8:
	setp.eq.s32 	%p7, %r13, 0;
	@%p7 bra 	$L__BB9_13;
	setp.eq.s32 	%p8, %r13, 1;
	@%p8 bra 	$L__BB9_11;
	mad.lo.s32 	%r41, %r3, %r52, %r1;
	mul.wide.s32 	%rd21, %r41, 4;
	add.s64 	%rd22, %rd1, %rd21;
	ld.global.u32 	%r42, [%rd22];
	mul.wide.s32 	%rd23, %r3, 4;
	add.s64 	%rd24, %rd22, %rd23;
	ld.global.u32 	%r43, [%rd24];
	st.global.u32 	[%rd22], %r43;
	st.global.u32 	[%rd24], %r42;
	add.s32 	%r52, %r52, 2;
	add.s64 	%rd25, %rd24, %rd23;
	ld.global.u32 	%r44, [%rd25];
	st.global.u32 	[%rd24], %r44;
	st.global.u32 	[%rd25], %r42;
$L__BB9_11:
	and.b32  	%r45, %r2, 1;
	setp.eq.b32 	%p9, %r45, 1;
	not.pred 	%p10, %p9;
	@%p10 bra 	$L__BB9_13;
	mad.lo.s32 	%r46, %r3, %r52, %r1;
	mul.wide.s32 	%rd26, %r46, 4;
	add.s64 	%rd27, %rd1, %rd26;
	ld.global.u32 	%r47, [%rd27];
	mul.wide.s32 	%rd28, %r3, 4;
	add.s64 	%rd29, %rd27, %rd28;
	ld.global.u32 	%r48, [%rd29];
	st.global.u32 	[%rd27], %r48;
	st.global.u32 	[%rd29], %r47;
$L__BB9_13:
	ret;

}


// ===== COMPILED SASS (sm_100) =====

	.target	sm_100

	.elftype	@"ET_EXEC"


//--------------------- .note.nv.tkinfo           --------------------------
	.section	.note.nv.tkinfo,"",@"SHT_NOTE"
	.sectionflags	@"SHF_NOTE_NV_TKINFO"
	.tkinfo
        /*0018*/ 	.word	0x00000002
        /*0030*/ 	.string	""
        /*0030*/ 	.string	"ptxas"
        /*0030*/ 	.string	"Cuda compilation tools, release 13.0, V13.0.88"
        /*0030*/ 	.string	"Build cuda_13.0.r13.0/compiler.36424714_0"
        /*0030*/ 	.string	"-arch sm_100 -m 64 "



//--------------------- .note.nv.cuinfo           --------------------------
	.section	.note.nv.cuinfo,"",@"SHT_NOTE"
	.sectionflags	@"SHF_NOTE_NV_CUINFO"
        /*0018*/ 	.short	0x0002
        /*001a*/ 	.short	0x0064
        /*001c*/ 	.short	0x0082
	.zero		2


//--------------------- .nv.info                  --------------------------
	.section	.nv.info,"",@"SHT_CUDA_INFO"
	.align	4


	//----- nvinfo : EIATTR_REGCOUNT
	.align		4
        /*0000*/ 	.byte	0x04, 0x2f
        /*0002*/ 	.short	(.L_10 - .L_9)
	.align		4
.L_9:
        /*0004*/ 	.word	index@(_Z11init_randomP17curandStateXORWOWm)
        /*0008*/ 	.word	0x0000001f


	//----- nvinfo : EIATTR_FRAME_SIZE
	.align		4
.L_10:
        /*000c*/ 	.byte	0x04, 0x11
        /*000e*/ 	.short	(.L_12 - .L_11)
	.align		4
.L_11:
        /*0010*/ 	.word	index@(_Z11init_randomP17curandStateXORWOWm)
        /*0014*/ 	.word	0x00000000


	//----- nvinfo : EIATTR_REGCOUNT
	.align		4
.L_12:
        /*0018*/ 	.byte	0x04, 0x2f
        /*001a*/ 	.short	(.L_14 - .L_13)
	.align		4
.L_13:
        /*001c*/ 	.word	index@(_Z28initialize_population_kernelPiP17curandStateXORWOWiii)
        /*0020*/ 	.word	0x00000020


	//----- nvinfo : EIATTR_FRAME_SIZE
	.align		4
.L_14:
        /*0024*/ 	.byte	0x04, 0x11
        /*0026*/ 	.short	(.L_16 - .L_15)
	.align		4
.L_15:
        /*0028*/ 	.word	index@(_Z28initialize_population_kernelPiP17curandStateXORWOWiii)
        /*002c*/ 	.word	0x00000000


	//----- nvinfo : EIATTR_REGCOUNT
	.align		4
.L_16:
        /*0030*/ 	.byte	0x04, 0x2f
        /*0032*/ 	.short	(.L_18 - .L_17)
	.align		4
.L_17:
        /*0034*/ 	.word	index@(_Z20pmx_crossover_kernelPiP17curandStateXORWOWiii)
        /*0038*/ 	.word	0x00000028


	//----- nvinfo : EIATTR_FRAME_SIZE
	.align		4
.L_18:
        /*003c*/ 	.byte	0x04, 0x11
        /*003e*/ 	.short	(.L_20 - .L_19)
	.align		4
.L_19:
        /*0040*/ 	.word	index@(_Z20pmx_crossover_kernelPiP17curandStateXORWOWiii)
        /*0044*/ 	.word	0x00000000


	//----- nvinfo : EIATTR_REGCOUNT
	.align		4
.L_20:
        /*0048*/ 	.byte	0x04, 0x2f
        /*004a*/ 	.short	(.L_22 - .L_21)
	.align		4
.L_21:
        /*004c*/ 	.word	index@(_Z33pmx_crossover_and_mutation_kernelPiS_P17curandStateXORWOWiiif)
        /*0050*/ 	.word	0x00000028


	//----- nvinfo : EIATTR_FRAME_SIZE
	.align		4
.L_22:
        /*0054*/ 	.byte	0x04, 0x11
        /*0056*/ 	.short	(.L_24 - .L_23)
	.align		4
.L_23:
        /*0058*/ 	.word	index@(_Z33pmx_crossover_and_mutation_kernelPiS_P17curandStateXORWOWiiif)
        /*005c*/ 	.word	0x00000000


	//----- nvinfo : EIATTR_REGCOUNT
	.align		4
.L_24:
        /*0060*/ 	.byte	0x04, 0x2f
        /*0062*/ 	.short	(.L_26 - .L_25)
	.align		4
.L_25:
        /*0064*/ 	.word	index@(_Z15mutation_kernelPiP17curandStateXORWOWfiii)
        /*0068*/ 	.word	0x0000001c


	//----- nvinfo : EIATTR_FRAME_SIZE
	.align		4
.L_26:
        /*006c*/ 	.byte	0x04, 0x11
        /*006e*/ 	.short	(.L_28 - .L_27)
	.align		4
.L_27:
        /*0070*/ 	.word	index@(_Z15mutation_kernelPiP17curandStateXORWOWfiii)
        /*0074*/ 	.word	0x00000000


	//----- nvinfo : EIATTR_REGCOUNT
	.align		4
.L_28:
        /*0078*/ 	.byte	0x04, 0x2f
        /*007a*/ 	.short	(.L_30 - .L_29)
	.align		4
.L_29:
        /*007c*/ 	.word	index@(_Z17calculate_fitnessPiPfS_S_iii)
        /*0080*/ 	.word	0x00000020


	//----- nvinfo : EIATTR_FRAME_SIZE
	.align		4
.L_30:
        /*0084*/ 	.byte	0x04, 0x11
        /*0086*/ 	.short	(.L_32 - .L_31)
	.align		4
.L_31:
        /*0088*/ 	.word	index@(_Z17calculate_fitnessPiPfS_S_iii)
        /*008c*/ 	.word	0x00000000


	//----- nvinfo : EIATTR_REGCOUNT
	.align		4
.L_32:
        /*0090*/ 	.byte	0x04, 0x2f
        /*0092*/ 	.short	(.L_34 - .L_33)
	.align		4
.L_33:
        /*0094*/ 	.word	index@(_Z26replace_with_better_kernelPiS_PfS0_ii)
        /*0098*/ 	.word	0x00000018


	//----- nvinfo : EIATTR_FRAME_SIZE
	.align		4
.L_34:
        /*009c*/ 	.byte	0x04, 0x11
        /*009e*/ 	.short	(.L_36 - .L_35)
	.align		4
.L_35:
        /*00a0*/ 	.word	index@(_Z26replace_with_better_kernelPiS_PfS0_ii)
        /*00a4*/ 	.word	0x00000000


	//----- nvinfo : EIATTR_REGCOUNT
	.align		4
.L_36:
        /*00a8*/ 	.byte	0x04, 0x2f
        /*00aa*/ 	.short	(.L_38 - .L_37)
	.align		4
.L_37:
        /*00ac*/ 	.word	index@(_Z19migrate_individualsPiiii)
        /*00b0*/ 	.word	0x00000020


	//----- nvinfo : EIATTR_FRAME_SIZE
	.align		4
.L_38:
        /*00b4*/ 	.byte	0x04, 0x11
        /*00b6*/ 	.short	(.L_40 - .L_39)
	.align		4
.L_39:
        /*00b8*/ 	.word	index@(_Z19migrate_individualsPiiii)
        /*00bc*/ 	.word	0x00000000


	//----- nvinfo : EIATTR_REGCOUNT
	.align		4
.L_40:
        /*00c0*/ 	.byte	0x04, 0x2f
        /*00c2*/ 	.short	(.L_42 - .L_41)
	.align		4
.L_41:
        /*00c4*/ 	.word	index@(_Z29selective_migrate_individualsPiPfiii)
        /*00c8*/ 	.word	0x00000020


	//----- nvinfo : EIATTR_FRAME_SIZE
	.align		4
.L_42:
        /*00cc*/ 	.byte	0x04, 0x11
        /*00ce*/ 	.short	(.L_44 - .L_43)
	.align		4
.L_43:
        /*00d0*/ 	.word	index@(_Z29selective_migrate_individualsPiPfiii)
        /*00d4*/ 	.word	0x00000000


	//----- nvinfo : EIATTR_REGCOUNT
	.align		4
.L_44:
        /*00d8*/ 	.byte	0x04, 0x2f
        /*00da*/ 	.short	(.L_46 - .L_45)
	.align		4
.L_45:
        /*00dc*/ 	.word	index@(_Z16simple_migrationPiiii)
        /*00e0*/ 	.word	0x0000001c


	//----- nvinfo : EIATTR_FRAME_SIZE
	.align		4
.L_46:
        /*00e4*/ 	.byte	0x04, 0x11
        /*00e6*/ 	.short	(.L_48 - .L_47)
	.align		4
.L_47:
        /*00e8*/ 	.word	index@(_Z16simple_migrationPiiii)
        /*00ec*/ 	.word	0x00000000


	//----- nvinfo : EIATTR_MIN_STACK_SIZE
	.align		4
.L_48:
        /*00f0*/ 	.byte	0x04, 0x12
        /*00f2*/ 	.short	(.L_50 - .L_49)
	.align		4
.L_49:
        /*00f4*/ 	.word	index@(_Z16simple_migrationPiiii)
        /*00f8*/ 	.word	0x00000000


	//----- nvinfo : EIATTR_MIN_STACK_SIZE
	.align		4
.L_50:
        /*00fc*/ 	.byte	0x04, 0x12
        /*00fe*/ 	.short	(.L_52 - .L_51)
	.align		4
.L_51:
        /*0100*/ 	.word	index@(_Z29selective_migrate_individualsPiPfiii)
        /*0104*/ 	.word	0x00000000


	//----- nvinfo : EIATTR_MIN_STACK_SIZE
	.align		4
.L_52:
        /*0108*/ 	.byte	0x04, 0x12
        /*010a*/ 	.short	(.L_54 - .L_53)
	.align		4
.L_53:
        /*010c*/ 	.word	index@(_Z19migrate_individualsPiiii)
        /*0110*/ 	.word	0x00000000


	//----- nvinfo : EIATTR_MIN_STACK_SIZE
	.align		4
.L_54:
        /*0114*/ 	.byte	0x04, 0x12
        /*0116*/ 	.short	(.L_56 - .L_55)
	.align		4
.L_55:
        /*0118*/ 	.word	index@(_Z26replace_with_better_kernelPiS_PfS0_ii)
        /*011c*/ 	.word	0x00000000


	//----- nvinfo : EIATTR_MIN_STACK_SIZE
	.align		4
.L_56:
        /*0120*/ 	.byte	0x04, 0x12
        /*0122*/ 	.short	(.L_58 - .L_57)
	.align		4
.L_57:
        /*0124*/ 	.word	index@(_Z17calculate_fitnessPiPfS_S_iii)
        /*0128*/ 	.word	0x00000000


	//----- nvinfo : EIATTR_MIN_STACK_SIZE
	.align		4
.L_58:
        /*012c*/ 	.byte	0x04, 0x12
        /*012e*/ 	.short	(.L_60 - .L_59)
	.align		4
.L_59:
        /*0130*/ 	.word	index@(_Z15mutation_kernelPiP17curandStateXORWOWfiii)
        /*0134*/ 	.word	0x00000000


	//----- nvinfo : EIATTR_MIN_STACK_SIZE
	.align		4
.L_60:
        /*0138*/ 	.byte	0x04, 0x12
        /*013a*/ 	.short	(.L_62 - .L_61)
	.align		4
.L_61:
        /*013c*/ 	.word	index@(_Z33pmx_crossover_and_mutation_kernelPiS_P17curandStateXORWOWiiif)
        /*0140*/ 	.word	0x00000000


	//----- nvinfo : EIATTR_MIN_STACK_SIZE
	.align		4
.L_62:
        /*0144*/ 	.byte	0x04, 0x12
        /*0146*/ 	.short	(.L_64 - .L_63)
	.align		4
.L_63:
        /*0148*/ 	.word	index@(_Z20pmx_crossover_kernelPiP17curandStateXORWOWiii)
        /*014c*/ 	.word	0x00000000


	//----- nvinfo : EIATTR_MIN_STACK_SIZE
	.align		4
.L_64:
        /*0150*/ 	.byte	0x04, 0x12
        /*0152*/ 	.short	(.L_66 - .L_65)
	.align		4
.L_65:
        /*0154*/ 	.word	index@(_Z28initialize_population_kernelPiP17curandStateXORWOWiii)
        /*0158*/ 	.word	0x00000000


	//----- nvinfo : EIATTR_MIN_STACK_SIZE
	.align		4
.L_66:
        /*015c*/ 	.byte	0x04, 0x12
        /*015e*/ 	.short	(.L_68 - .L_67)
	.align		4
.L_67:
        /*0160*/ 	.word	index@(_Z11init_randomP17curandStateXORWOWm)
        /*0164*/ 	.word	0x00000000
.L_68:


//--------------------- .nv.compat                --------------------------
	.section	.nv.compat,"",@"SHT_CUDA_COMPAT_INFO"
	.align	4
        /*0000*/ 	.byte	0x02, 0x09, 0x00, 0x00, 0x02, 0x02, 0x01, 0x00, 0x02, 0x05, 0x05, 0x00, 0x03, 0x07, 0x01, 0x01
        /*0010*/ 	.byte	0x02, 0x03, 0x00, 0x00, 0x02, 0x06, 0x01, 0x00, 0x04, 0x0b, 0x08, 0x00, 0x09, 0x00, 0x00, 0x00
        /*0020*/ 	.byte	0x00, 0x00, 0x00, 0x00


//--------------------- .nv.info._Z16simple_migrationPiiii --------------------------
	.section	.nv.info._Z16simple_migrationPiiii,"",@"SHT_CUDA_INFO"
	.sectionflags	@""
	.align	4


	//----- nvinfo : EIATTR_CUDA_API_VERSION
	.align		4
        /*0000*/ 	.byte	0x04, 0x37
        /*0002*/ 	.short	(.L_70 - .L_69)
.L_69:
        /*0004*/ 	.word	0x00000082


	//----- nvinfo : EIATTR_KPARAM_INFO
	.align		4
.L_70:
        /*0008*/ 	.byte	0x04, 0x17
        /*000a*/ 	.short	(.L_72 - .L_71)
.L_71:
        /*000c*/ 	.word	0x00000000
        /*0010*/ 	.short	0x0003
        /*0012*/ 	.short	0x0010
        /*0014*/ 	.byte	0x00, 0xf0, 0x11, 0x00


	//----- nvinfo : EIATTR_KPARAM_INFO
	.align		4
.L_72:
        /*0018*/ 	.byte	0x04, 0x17
        /*001a*/ 	.short	(.L_74 - .L_73)
.L_73:
        /*001c*/ 	.word	0x00000000
        /*0020*/ 	.short	0x0002
        /*0022*/ 	.short	0x000c
        /*0024*/ 	.byte	0x00, 0xf0, 0x11, 0x00


	//----- nvinfo : EIATTR_KPARAM_INFO
	.align		4
.L_74:
        /*0028*/ 	.byte	0x04, 0x17
        /*002a*/ 	.short	(.L_76 - .L_75)
.L_75:
        /*002c*/ 	.word	0x00000000
        /*0030*/ 	.short	0x0001
        /*0032*/ 	.short	0x0008
        /*0034*/ 	.byte	0x00, 0xf0, 0x11, 0x00


	//----- nvinfo : EIATTR_KPARAM_INFO
	.align		4
.L_76:
        /*0038*/ 	.byte	0x04, 0x17
        /*003a*/ 	.short	(.L_78 - .L_77)
.L_77:
        /*003c*/ 	.word	0x00000000
        /*0040*/ 	.short	0x0000
        /*0042*/ 	.short	0x0000
        /*0044*/ 	.byte	0x00, 0xf5, 0x21, 0x00


	//----- nvinfo : EIATTR_SPARSE_MMA_MASK
	.align		4
.L_78:
        /*0048*/ 	.byte	0x03, 0x50
        /*004a*/ 	.short	0x0000


	//----- nvinfo : EIATTR_MAXREG_COUNT
	.align		4
        /*004c*/ 	.byte	0x03, 0x1b
        /*004e*/ 	.short	0x00ff


	//----- nvinfo : EIATTR_MERCURY_ISA_VERSION
	.align		4
        /*0050*/ 	.byte	0x03, 0x5f
        /*0052*/ 	.short	0x0101


	//----- nvinfo : EIATTR_VRC_CTA_INIT_COUNT
	.align		4
        /*0054*/ 	.byte	0x02, 0x4a
	.zero		1
	.zero		1


	//----- nvinfo : EIATTR_EXIT_INSTR_OFFSETS
	.align		4
        /*0058*/ 	.byte	0x04, 0x1c
        /*005a*/ 	.short	(.L_80 - .L_79)


	//   ....[0]....
.L_79:
        /*005c*/ 	.word	0x00000070


	//   ....[1]....
        /*0060*/ 	.word	0x000000a0


	//   ....[2]....
        /*0064*/ 	.word	0x000003f0


	//   ....[3]....
        /*0068*/ 	.word	0x00000590


	//   ....[4]....
        /*006c*/ 	.word	0x000006b0


	//   ....[5]....
        /*0070*/ 	.word	0x00000740


	//----- nvinfo : EIATTR_CBANK_PARAM_SIZE
	.align		4
.L_80:
        /*0074*/ 	.byte	0x03, 0x19
        /*0076*/ 	.short	0x0014


	//----- nvinfo : EIATTR_PARAM_CBANK
	.align		4
        /*0078*/ 	.byte	0x04, 0x0a
        /*007a*/ 	.short	(.L_82 - .L_81)
	.align		4
.L_81:
        /*007c*/ 	.word	index@(.nv.constant0._Z16simple_migrationPiiii)
        /*0080*/ 	.short	0x0380
        /*0082*/ 	.short	0x0014


	//----- nvinfo : EIATTR_SW_WAR
	.align		4
.L_82:
        /*0084*/ 	.byte	0x04, 0x36
        /*0086*/ 	.short	(.L_84 - .L_83)
.L_83:
        /*0088*/ 	.word	0x00000008
.L_84:


//--------------------- .nv.info._Z29selective_migrate_individualsPiPfiii --------------------------
	.section	.nv.info._Z29selective_migrate_individualsPiPfiii,"",@"SHT_CUDA_INFO"
	.sectionflags	@""
	.align	4


	//----- nvinfo : EIATTR_CUDA_API_VERSION
	.align		4
        /*0000*/ 	.byte	0x04, 0x37
        /*0002*/ 	.short	(.L_86 - .L_85)
.L_85:
        /*0004*/ 	.word	0x00000082


	//----- nvinfo : EIATTR_KPARAM_INFO
	.align		4
.L_86:
        /*0008*/ 	.byte	0x04, 0x17
        /*000a*/ 	.short	(.L_88 - .L_87)
.L_87:
        /*000c*/ 	.word	0x00000000
        /*0010*/ 	.short	0x0004
        /*0012*/ 	.short	0x0018
        /*0014*/ 	.byte	0x00, 0xf0, 0x11, 0x00


	//----- nvinfo : EIATTR_KPARAM_INFO
	.align		4
.L_88:
        /*0018*/ 	.byte	0x04, 0x17
        /*001a*/ 	.short	(.L_90 - .L_89)
.L_89:
        /*001c*/ 	.word	0x00000000
        /*0020*/ 	.short	0x0003
        /*0022*/ 	.short	0x0014
        /*0024*/ 	.byte	0x00, 0xf0, 0x11, 0x00


	//----- nvinfo : EIATTR_KPARAM_INFO
	.align		4
.L_90:
        /*0028*/ 	.byte	0x04, 0x17
        /*002a*/ 	.short	(.L_92 - .L_91)
.L_91:
        /*002c*/ 	.word	0x00000000
        /*0030*/ 	.short	0x0002
        /*0032*/ 	.short	0x0010
        /*0034*/ 	.byte	0x00, 0xf0, 0x11, 0x00


	//----- nvinfo : EIATTR_KPARAM_INFO
	.align		4
.L_92:
        /*0038*/ 	.byte	0x04, 0x17
        /*003a*/ 	.short	(.L_94 - .L_93)
.L_93:
        /*003c*/ 	.word	0x00000000
        /*0040*/ 	.short	0x0001
        /*0042*/ 	.short	0x0008
        /*0044*/ 	.byte	0x00, 0xf5, 0x21, 0x00


	//----- nvinfo : EIATTR_KPARAM_INFO
	.align		4
.L_94:
        /*0048*/ 	.byte	0x04, 0x17
        /*004a*/ 	.short	(.L_96 - .L_95)
.L_95:
        /*004c*/ 	.word	0x00000000
        /*0050*/ 	.short	0x0000
        /*0052*/ 	.short	0x0000
        /*0054*/ 	.byte	0x00, 0xf5, 0x21, 0x00


	//----- nvinfo : EIATTR_SPARSE_MMA_MASK
	.align		4
.L_96:
        /*0058*/ 	.byte	0x03, 0x50
        /*005a*/ 	.short	0x0000


	//----- nvinfo : EIATTR_MAXREG_COUNT
	.align		4
        /*005c*/ 	.byte	0x03, 0x1b
        /*005e*/ 	.short	0x00ff


	//----- nvinfo : EIATTR_MERCURY_ISA_VERSION
	.align		4
        /*0060*/ 	.byte	0x03, 0x5f
        /*0062*/ 	.short	0x0101


	//----- nvinfo : EIATTR_VRC_CTA_INIT_COUNT
	.align		4
        /*0064*/ 	.byte	0x02, 0x4a
	.zero		1
	.zero		1


	//----- nvinfo : EIATTR_EXIT_INSTR_OFFSETS
	.align		4
        /*0068*/ 	.byte	0x04, 0x1c
        /*006a*/ 	.short	(.L_98 - .L_97)


	//   ....[0]....
.L_97:
        /*006c*/ 	.word	0x00000230


	//   ....[1]....
        /*0070*/ 	.word	0x000003b0


	//   ....[2]....
        /*0074*/ 	.word	0x00000970


	//   ....[3]....
        /*0078*/ 	.word	0x00000c20


	//   ....[4]....
        /*007c*/ 	.word	0x00000dd0


	//   ....[5]....
        /*0080*/ 	.word	0x00000ed0


	//----- nvinfo : EIATTR_CBANK_PARAM_SIZE
	.align		4
.L_98:
        /*0084*/ 	.byte	0x03, 0x19
        /*0086*/ 	.short	0x001c


	//----- nvinfo : EIATTR_PARAM_CBANK
	.align		4
        /*0088*/ 	.byte	0x04, 0x0a
        /*008a*/ 	.short	(.L_100 - .L_99)
	.align		4
.L_99:
        /*008c*/ 	.word	index@(.nv.constant0._Z29selective_migrate_individualsPiPfiii)
        /*0090*/ 	.short	0x0380
        /*0092*/ 	.short	0x001c


	//----- nvinfo : EIATTR_SW_WAR
	.align		4
.L_100:
        /*0094*/ 	.byte	0x04, 0x36
        /*0096*/ 	.short	(.L_102 - .L_101)
.L_101:
        /*0098*/ 	.word	0x00000008
.L_102:


//--------------------- .nv.info._Z19migrate_individualsPiiii --------------------------
	.section	.nv.info._Z19migrate_individualsPiiii,"",@"SHT_CUDA_INFO"
	.sectionflags	@""
	.align	4


	//----- nvinfo : EIATTR_CUDA_API_VERSION
	.align		4
        /*0000*/ 	.byte	0x04, 0x37
        /*0002*/ 	.short	(.L_104 - .L_103)
.L_103:
        /*0004*/ 	.word	0x00000082


	//----- nvinfo : EIATTR_KPARAM_INFO
	.align		4
.L_104:
        /*0008*/ 	.byte	0x04, 0x17
        /*000a*/ 	.short	(.L_106 - .L_105)
.L_105:
        /*000c*/ 	.word	0x00000000
        /*0010*/ 	.short	0x0003
        /*0012*/ 	.short	0x0010
        /*0014*/ 	.byte	0x00, 0xf0, 0x11, 0x00


	//----- nvinfo : EIATTR_KPARAM_INFO
	.align		4
.L_106:
        /*0018*/ 	.byte	0x04, 0x17
        /*001a*/ 	.short	(.L_108 - .L_107)
.L_107:
        /*001c*/ 	.word	0x00000000
        /*0020*/ 	.short	0x0002
        /*0022*/ 	.short	0x000c
        /*0024*/ 	.byte	0x00, 0xf0, 0x11, 0x00


	//----- nvinfo : EIATTR_KPARAM_INFO
	.align		4
.L_108:
        /*0028*/ 	.byte	0x04, 0x17
        /*002a*/ 	.short	(.L_110 - .L_109)
.L_109:
        /*002c*/ 	.word	0x00000000
        /*0030*/ 	.short	0x0001
        /*0032*/ 	.short	0x0008
        /*0034*/ 	.byte	0x00, 0xf0, 0x11, 0x00


	//----- nvinfo : EIATTR_KPARAM_INFO
	.align		4
.L_110:
        /*0038*/ 	.byte	0x04, 0x17
        /*003a*/ 	.short	(.L_112 - .L_111)
.L_111:
        /*003c*/ 	.word	0x00000000
        /*0040*/ 	.short	0x0000
        /*0042*/ 	.short	0x0000
        /*0044*/ 	.byte	0x00, 0xf5, 0x21, 0x00


	//----- nvinfo : EIATTR_SPARSE_MMA_MASK
	.align		4
.L_112:
        /*0048*/ 	.byte	0x03, 0x50
        /*004a*/ 	.short	0x0000


	//----- nvinfo : EIATTR_MAXREG_COUNT
	.align		4
        /*004c*/ 	.byte	0x03, 0x1b
        /*004e*/ 	.short	0x00ff


	//----- nvinfo : EIATTR_MERCURY_ISA_VERSION
	.align		4
        /*0050*/ 	.byte	0x03, 0x5f
        /*0052*/ 	.short	0x0101


	//----- nvinfo : EIATTR_VRC_CTA_INIT_COUNT
	.align		4
        /*0054*/ 	.byte	0x02, 0x4a
	.zero		1
	.zero		1


	//----- nvinfo : EIATTR_EXIT_INSTR_OFFSETS
	.align		4
        /*0058*/ 	.byte	0x04, 0x1c
        /*005a*/ 	.short	(.L_114 - .L_113)


	//   ....[0]....
.L_113:
        /*005c*/ 	.word	0x00000090


	//   ....[1]....
        /*0060*/ 	.word	0x00000220


	//   ....[2]....
        /*0064*/ 	.word	0x00000420


	//   ....[3]....
        /*0068*/ 	.word	0x000009d0


	//   ....[4]....
        /*006c*/ 	.word	0x00000c80


	//   ....[5]....
        /*0070*/ 	.word	0x00000e30


	//   ....[6]....
        /*0074*/ 	.word	0x00000f30


	//----- nvinfo : EIATTR_CBANK_PARAM_SIZE
	.align		4
.L_114:
        /*0078*/ 	.byte	0x03, 0x19
        /*007a*/ 	.short	0x0014


	//----- nvinfo : EIATTR_PARAM_CBANK
	.align		4
        /*007c*/ 	.byte	0x04, 0x0a
        /*007e*/ 	.short	(.L_116 - .L_115)
	.align		4
.L_115:
        /*0080*/ 	.word	index@(.nv.constant0._Z19migrate_individualsPiiii)
        /*0084*/ 	.short	0x0380
        /*0086*/ 	.short	0x0014


	//----- nvinfo : EIATTR_SW_WAR
	.align		4
.L_116:
        /*0088*/ 	.byte	0x04, 0x36
        /*008a*/ 	.short	(.L_118 - .L_117)
.L_117:
        /*008c*/ 	.word	0x00000008
.L_118:


//--------------------- .nv.info._Z26replace_with_better_kernelPiS_PfS0_ii --------------------------
	.section	.nv.info._Z26replace_with_better_kernelPiS_PfS0_ii,"",@"SHT_CUDA_INFO"
	.sectionflags	@""
	.align	4


	//----- nvinfo : EIATTR_CUDA_API_VERSION
	.align		4
        /*0000*/ 	.byte	0x04, 0x37
        /*0002*/ 	.short	(.L_120 - .L_119)
.L_119:
        /*0004*/ 	.word	0x00000082


	//----- nvinfo : EIATTR_KPARAM_INFO
	.align		4
.L_120:
        /*0008*/ 	.byte	0x04, 0x17
        /*000a*/ 	.short	(.L_122 - .L_121)
.L_121:
        /*000c*/ 	.word	0x00000000
        /*0010*/ 	.short	0x0005
        /*0012*/ 	.short	0x0024
        /*0014*/ 	.byte	0x00, 0xf0, 0x11, 0x00


	//----- nvinfo : EIATTR_KPARAM_INFO
	.align		4
.L_122:
        /*0018*/ 	.byte	0x04, 0x17
        /*001a*/ 	.short	(.L_124 - .L_123)
.L_123:
        /*001c*/ 	.word	0x00000000
        /*0020*/ 	.short	0x0004
        /*0022*/ 	.short	0x0020
        /*0024*/ 	.byte	0x00, 0xf0, 0x11, 0x00


	//----- nvinfo : EIATTR_KPARAM_INFO
	.align		4
.L_124:
        /*0028*/ 	.byte	0x04, 0x17
        /*002a*/ 	.short	(.L_126 - .L_125)
.L_125:
        /*002c*/ 	.word	0x00000000
        /*0030*/ 	.short	0x0003
        /*0032*/ 	.short	0x0018
        /*0034*/ 	.byte	0x00, 0xf5, 0x21, 0x00


	//----- nvinfo : EIATTR_KPARAM_INFO
	.align		4
.L_126:
        /*0038*/ 	.byte	0x04, 0x17
        /*003a*/ 	.short	(.L_128 - .L_127)
.L_127:
        /*003c*/ 	.word	0x00000000
        /*0040*/ 	.short	0x0002
        /*0042*/ 	.short	0x0010
        /*0044*/ 	.byte	0x00, 0xf5, 0x21, 0x00


	//----- nvinfo : EIATTR_KPARAM_INFO
	.align		4
.L_128:
        /*0048*/ 	.byte	0x04, 0x17
        /*004a*/ 	.short	(.L_130 - .L_129)
.L_129:
        /*004c*/ 	.word	0x00000000
        /*0050*/ 	.short	0x0001
        /*0052*/ 	.short	0x0008
        /*0054*/ 	.byte	0x00, 0xf5, 0x21, 0x00


	//----- nvinfo : EIATTR_KPARAM_INFO
	.align		4
.L_130:
        /*0058*/ 	.byte	0x04, 0x17
        /*005a*/ 	.short	(.L_132 - .L_131)
.L_131:
        /*005c*/ 	.word	0x00000000
        /*0060*/ 	.short	0x0000
        /*0062*/ 	.short	0x0000
        /*0064*/ 	.byte	0x00, 0xf5, 0x21, 0x00


	//----- nvinfo : EIATTR_SPARSE_MMA_MASK
	.align		4
.L_132:
        /*0068*/ 	.byte	0x03, 0x50
        /*006a*/ 	.short	0x0000


	//----- nvinfo : EIATTR_MAXREG_COUNT
	.align		4
        /*006c*/ 	.byte	0x03, 0x1b
        /*006e*/ 	.short	0x00ff


	//----- nvinfo : EIATTR_MERCURY_ISA_VERSION
	.align		4
        /*0070*/ 	.byte	0x03, 0x5f
        /*0072*/ 	.short	0x0101


	//----- nvinfo : EIATTR_VRC_CTA_INIT_COUNT
	.align		4
        /*0074*/ 	.byte	0x02, 0x4a
	.zero		1
	.zero		1


	//----- nvinfo : EIATTR_EXIT_INSTR_OFFSETS
	.align		4
        /*0078*/ 	.byte	0x04, 0x1c
        /*007a*/ 	.short	(.L_134 - .L_133)


	//   ....[0]....
.L_133:
        /*007c*/ 	.word	0x00000070


	//   ....[1]....
        /*0080*/ 	.word	0x00000100


	//   ....[2]....
        /*0084*/ 	.word	0x00000890


	//----- nvinfo : EIATTR_CBANK_PARAM_SIZE
	.align		4
.L_134:
        /*0088*/ 	.byte	0x03, 0x19
        /*008a*/ 	.short	0x0028


	//----- nvinfo : EIATTR_PARAM_CBANK
	.align		4
        /*008c*/ 	.byte	0x04, 0x0a
        /*008e*/ 	.short	(.L_136 - .L_135)
	.align		4
.L_135:
        /*0090*/ 	.word	index@(.nv.constant0._Z26replace_with_better_kernelPiS_PfS0_ii)
        /*0094*/ 	.short	0x0380
        /*0096*/ 	.short	0x0028


	//----- nvinfo : EIATTR_SW_WAR
	.align		4
.L_136:
        /*0098*/ 	.byte	0x04, 0x36
        /*009a*/ 	.short	(.L_138 - .L_137)
.L_137:
        /*009c*/ 	.word	0x00000008
.L_138:


//--------------------- .nv.info._Z17calculate_fitnessPiPfS_S_iii --------------------------
	.section	.nv.info._Z17calculate_fitnessPiPfS_S_iii,"",@"SHT_CUDA_INFO"
	.sectionflags	@""
	.align	4


	//----- nvinfo : EIATTR_CUDA_API_VERSION
	.align		4
        /*0000*/ 	.byte	0x04, 0x37
        /*0002*/ 	.short	(.L_140 - .L_139)
.L_139:
        /*0004*/ 	.word	0x00000082


	//----- nvinfo : EIATTR_KPARAM_INFO
	.align		4
.L_140:
        /*0008*/ 	.byte	0x04, 0x17
        /*000a*/ 	.short	(.L_142 - .L_141)
.L_141:
        /*000c*/ 	.word	0x00000000
        /*0010*/ 	.short	0x0006
        /*0012*/ 	.short	0x0028
        /*0014*/ 	.byte	0x00, 0xf0, 0x11, 0x00


	//----- nvinfo : EIATTR_KPARAM_INFO
	.align		4
.L_142:
        /*0018*/ 	.byte	0x04, 0x17
        /*001a*/ 	.short	(.L_144 - .L_143)
.L_143:
        /*001c*/ 	.word	0x00000000
        /*0020*/ 	.short	0x0005
        /*0022*/ 	.short	0x0024
        /*0024*/ 	.byte	0x00, 0xf0, 0x11, 0x00


	//----- nvinfo : EIATTR_KPARAM_INFO
	.align		4
.L_144:
        /*0028*/ 	.byte	0x04, 0x17
        /*002a*/ 	.short	(.L_146 - .L_145)
.L_145:
        /*002c*/ 	.word	0x00000000
        /*0030*/ 	.short	0x0004
        /*0032*/ 	.short	0x0020
        /*0034*/ 	.byte	0x00, 0xf0, 0x11, 0x00


	//----- nvinfo : EIATTR_KPARAM_INFO
	.align		4
.L_146:
        /*0038*/ 	.byte	0x04, 0x17
        /*003a*/ 	.short	(.L_148 - .L_147)
.L_147:
        /*003c*/ 	.word	0x00000000
        /*0040*/ 	.short	0x0003
        /*0042*/ 	.short	0x0018
        /*0044*/ 	.byte	0x00, 0xf5, 0x21, 0x00


	//----- nvinfo : EIATTR_KPARAM_INFO
	.align		4
.L_148:
        /*0048*/ 	.byte	0x04, 0x17
        /*004a*/ 	.short	(.L_150 - .L_149)
.L_149:
        /*004c*/ 	.word	0x00000000
        /*0050*/ 	.short	0x0002
        /*0052*/ 	.short	0x0010
        /*0054*/ 	.byte	0x00, 0xf5, 0x21, 0x00


	//----- nvinfo : EIATTR_KPARAM_INFO
	.align		4
.L_150:
        /*0058*/ 	.byte	0x04, 0x17
        /*005a*/ 	.short	(.L_152 - .L_151)
.L_151:
        /*005c*/ 	.word	0x00000000
        /*0060*/ 	.short	0x0001
        /*0062*/ 	.short	0x0008
        /*0064*/ 	.byte	0x00, 0xf5, 0x21, 0x00


	//----- nvinfo : EIATTR_KPARAM_INFO
	.align		4
.L_152:
        /*0068*/ 	.byte	0x04, 0x17
        /*006a*/ 	.short	(.L_154 - .L_153)
.L_153:
        /*006c*/ 	.word	0x00000000
        /*0070*/ 	.short	0x0000
        /*0072*/ 	.short	0x0000
        /*0074*/ 	.byte	0x00, 0xf5, 0x21, 0x00


	//----- nvinfo : EIATTR_SPARSE_MMA_MASK
	.align		4
.L_154:
        /*0078*/ 	.byte	0x03, 0x50
        /*007a*/ 	.short	0x0000


	//----- nvinfo : EIATTR_MAXREG_COUNT
	.align		4
        /*007c*/ 	.byte	0x03, 0x1b
        /*007e*/ 	.short	0x00ff


	//----- nvinfo : EIATTR_MERCURY_ISA_VERSION
	.align		4
        /*0080*/ 	.byte	0x03, 0x5f
        /*0082*/ 	.short	0x0101


	//----- nvinfo : EIATTR_VRC_CTA_INIT_COUNT
	.align		4
        /*0084*/ 	.byte	0x02, 0x4a
	.zero		1
	.zero		1


	//----- nvinfo : EIATTR_EXIT_INSTR_OFFSETS
	.align		4
        /*0088*/ 	.byte	0x04, 0x1c
        /*008a*/ 	.short	(.L_156 - .L_155)


	//   ....[0]....
.L_155:
        /*008c*/ 	.word	0x00000090


	//   ....[1]....
        /*0090*/ 	.word	0x00000d90


	//----- nvinfo : EIATTR_CBANK_PARAM_SIZE
	.align		4
.L_156:
        /*0094*/ 	.byte	0x03, 0x19
        /*0096*/ 	.short	0x002c


	//----- nvinfo : EIATTR_PARAM_CBANK
	.align		4
        /*0098*/ 	.byte	0x04, 0x0a
        /*009a*/ 	.short	(.L_158 - .L_157)
	.align		4
.L_157:
        /*009c*/ 	.word	index@(.nv.constant0._Z17calculate_fitnessPiPfS_S_iii)
        /*00a0*/ 	.short	0x0380
        /*00a2*/ 	.short	0x002c


	//----- nvinfo : EIATTR_SW_WAR
	.align		4
.L_158:
        /*00a4*/ 	.byte	0x04, 0x36
        /*00a6*/ 	.short	(.L_160 - .L_159)
.L_159:
        /*00a8*/ 	.word	0x00000008
.L_160:


//--------------------- .nv.info._Z15mutation_kernelPiP17curandStateXORWOWfiii --------------------------
	.section	.nv.info._Z15mutation_kernelPiP17curandStateXORWOWfiii,"",@"SHT_CUDA_INFO"
	.sectionflags	@""
	.align	4


	//----- nvinfo : EIATTR_CUDA_API_VERSION
	.align		4
        /*0000*/ 	.byte	0x04, 0x37
        /*0002*/ 	.short	(.L_162 - .L_161)
.L_161:
        /*0004*/ 	.word	0x00000082


	//----- nvinfo : EIATTR_KPARAM_INFO
	.align		4
.L_162:
        /*0008*/ 	.byte	0x04, 0x17
        /*000a*/ 	.short	(.L_164 - .L_163)
.L_163:
        /*000c*/ 	.word	0x00000000
        /*0010*/ 	.short	0x0005
        /*0012*/ 	.short	0x001c
        /*0014*/ 	.byte	0x00, 0xf0, 0x11, 0x00


	//----- nvinfo : EIATTR_KPARAM_INFO
	.align		4
.L_164:
        /*0018*/ 	.byte	0x04, 0x17
        /*001a*/ 	.short	(.L_166 - .L_165)
.L_165:
        /*001c*/ 	.word	0x00000000
        /*0020*/ 	.short	0x0004
        /*0022*/ 	.short	0x0018
        /*0024*/ 	.byte	0x00, 0xf0, 0x11, 0x00


	//----- nvinfo : EIATTR_KPARAM_INFO
	.align		4
.L_166:
        /*0028*/ 	.byte	0x04, 0x17
        /*002a*/ 	.short	(.L_168 - .L_167)
.L_167:
        /*002c*/ 	.word	0x00000000
        /*0030*/ 	.short	0x0003
        /*0032*/ 	.short	0x0014
        /*0034*/ 	.byte	0x00, 0xf0, 0x11, 0x00


	//----- nvinfo : EIATTR_KPARAM_INFO
	.align		4
.L_168:
        /*0038*/ 	.byte	0x04, 0x17
        /*003a*/ 	.short	(.L_170 - .L_169)
.L_169:
        /*003c*/ 	.word	0x00000000
        /*0040*/ 	.short	0x0002
        /*0042*/ 	.short	0x0010
        /*0044*/ 	.byte	0x00, 0xf0, 0x11, 0x00


	//----- nvinfo : EIATTR_KPARAM_INFO
	.align		4
.L_170:
        /*0048*/ 	.byte	0x04, 0x17
        /*004a*/ 	.short	(.L_172 - .L_171)
.L_171:
        /*004c*/ 	.word	0x00000000
        /*0050*/ 	.short	0x0001
        /*0052*/ 	.short	0x0008
        /*0054*/ 	.byte	0x00, 0xf5, 0x21, 0x00


	//----- nvinfo : EIATTR_KPARAM_INFO
	.align		4
.L_172:
        /*0058*/ 	.byte	0x04, 0x17
        /*005a*/ 	.short	(.L_174 - .L_173)
.L_173:
        /*005c*/ 	.word	0x00000000
        /*0060*/ 	.short	0x0000
        /*0062*/ 	.short	0x0000
        /*0064*/ 	.byte	0x00, 0xf5, 0x21, 0x00


	//----- nvinfo : EIATTR_SPARSE_MMA_MASK
	.align		4
.L_174:
        /*0068*/ 	.byte	0x03, 0x50
        /*006a*/ 	.short	0x0000


	//----- nvinfo : EIATTR_MAXREG_COUNT
	.align		4
        /*006c*/ 	.byte	0x03, 0x1b
        /*006e*/ 	.short	0x00ff


	//----- nvinfo : EIATTR_MERCURY_ISA_VERSION
	.align		4
        /*0070*/ 	.byte	0x03, 0x5f
        /*0072*/ 	.short	0x0101


	//----- nvinfo : EIATTR_VRC_CTA_INIT_COUNT
	.align		4
        /*0074*/ 	.byte	0x02, 0x4a
	.zero		1
	.zero		1


	//----- nvinfo : EIATTR_EXIT_INSTR_OFFSETS
	.align		4
        /*0078*/ 	.byte	0x04, 0x1c
        /*007a*/ 	.short	(.L_176 - .L_175)


	//   ....[0]....
.L_175:
        /*007c*/ 	.word	0x00000090


	//   ....[1]....
        /*0080*/ 	.word	0x00000760


	//----- nvinfo : EIATTR_CRS_STACK_SIZE
	.align		4
.L_176:
        /*0084*/ 	.byte	0x04, 0x1e
        /*0086*/ 	.short	(.L_178 - .L_177)
.L_177:
        /*0088*/ 	.word	0x00000000


	//----- nvinfo : EIATTR_CBANK_PARAM_SIZE
	.align		4
.L_178:
        /*008c*/ 	.byte	0x03, 0x19
        /*008e*/ 	.short	0x0020


	//----- nvinfo : EIATTR_PARAM_CBANK
	.align		4
        /*0090*/ 	.byte	0x04, 0x0a
        /*0092*/ 	.short	(.L_180 - .L_179)
	.align		4
.L_179:
        /*0094*/ 	.word	index@(.nv.constant0._Z15mutation_kernelPiP17curandStateXORWOWfiii)
        /*0098*/ 	.short	0x0380
        /*009a*/ 	.short	0x0020


	//----- nvinfo : EIATTR_SW_WAR
	.align		4
.L_180:
        /*009c*/ 	.byte	0x04, 0x36
        /*009e*/ 	.short	(.L_182 - .L_181)
.L_181:
        /*00a0*/ 	.word	0x00000008
.L_182:


//--------------------- .nv.info._Z33pmx_crossover_and_mutation_kernelPiS_P17curandStateXORWOWiiif --------------------------
	.section	.nv.info._Z33pmx_crossover_and_mutation_kernelPiS_P17curandStateXORWOWiiif,"",@"SHT_CUDA_INFO"
	.sectionflags	@""
	.align	4


	//----- nvinfo : EIATTR_CUDA_API_VERSION
	.align		4
        /*0000*/ 	.byte	0x04, 0x37
        /*0002*/ 	.short	(.L_184 - .L_183)
.L_183:
        /*0004*/ 	.word	0x00000082


	//----- nvinfo : EIATTR_KPARAM_INFO
	.align		4
.L_184:
        /*0008*/ 	.byte	0x04, 0x17
        /*000a*/ 	.short	(.L_186 - .L_185)
.L_185:
        /*000c*/ 	.word	0x00000000
        /*0010*/ 	.short	0x0006
        /*0012*/ 	.short	0x0024
        /*0014*/ 	.byte	0x00, 0xf0, 0x11, 0x00


	//----- nvinfo : EIATTR_KPARAM_INFO
	.align		4
.L_186:
        /*0018*/ 	.byte	0x04, 0x17
        /*001a*/ 	.short	(.L_188 - .L_187)
.L_187:
        /*001c*/ 	.word	0x00000000
        /*0020*/ 	.short	0x0005
        /*0022*/ 	.short	0x0020
        /*0024*/ 	.byte	0x00, 0xf0, 0x11, 0x00


	//----- nvinfo : EIATTR_KPARAM_INFO
	.align		4
.L_188:
        /*0028*/ 	.byte	0x04, 0x17
        /*002a*/ 	.short	(.L_190 - .L_189)
.L_189:
        /*002c*/ 	.word	0x00000000
        /*0030*/ 	.short	0x0004
        /*0032*/ 	.short	0x001c
        /*0034*/ 	.byte	0x00, 0xf0, 0x11, 0x00


	//----- nvinfo : EIATTR_KPARAM_INFO
	.align		4
.L_190:
        /*0038*/ 	.byte	0x04, 0x17
        /*003a*/ 	.short	(.L_192 - .L_191)
.L_191:
        /*003c*/ 	.word	0x00000000
        /*0040*/ 	.short	0x0003
        /*0042*/ 	.short	0x0018
        /*0044*/ 	.byte	0x00, 0xf0, 0x11, 0x00


	//----- nvinfo : EIATTR_KPARAM_INFO
	.align		4
.L_192:
        /*0048*/ 	.byte	0x04, 0x17
        /*004a*/ 	.short	(.L_194 - .L_193)
.L_193:
        /*004c*/ 	.word	0x00000000
        /*0050*/ 	.short	0x0002
        /*0052*/ 	.short	0x0010
        /*0054*/ 	.byte	0x00, 0xf5, 0x21, 0x00


	//----- nvinfo : EIATTR_KPARAM_INFO
	.align		4
.L_194:
        /*0058*/ 	.byte	0x04, 0x17
        /*005a*/ 	.short	(.L_196 - .L_195)
.L_195:
        /*005c*/ 	.word	0x00000000
        /*0060*/ 	.short	0x0001
        /*0062*/ 	.short	0x0008
        /*0064*/ 	.byte	0x00, 0xf5, 0x21, 0x00


	//----- nvinfo : EIATTR_KPARAM_INFO
	.align		4
.L_196:
        /*0068*/ 	.byte	0x04, 0x17
        /*006a*/ 	.short	(.L_198 - .L_197)
.L_197:
        /*006c*/ 	.word	0x00000000
        /*0070*/ 	.short	0x0000
        /*0072*/ 	.short	0x0000
        /*0074*/ 	.byte	0x00, 0xf5, 0x21, 0x00


	//----- nvinfo : EIATTR_SPARSE_MMA_MASK
	.align		4
.L_198:
        /*0078*/ 	.byte	0x03, 0x50
        /*007a*/ 	.short	0x0000


	//----- nvinfo : EIATTR_MAXREG_COUNT
	.align		4
        /*007c*/ 	.byte	0x03, 0x1b
        /*007e*/ 	.short	0x00ff


	//----- nvinfo : EIATTR_EXTERNS
	.align		4
        /*0080*/ 	.byte	0x04, 0x0f
        /*0082*/ 	.short	(.L_200 - .L_199)


	//   ....[0]....
	.align		4
.L_199:
        /*0084*/ 	.word	index@(malloc)


	//   ....[1]....
	.align		4
        /*0088*/ 	.word	index@(free)


	//----- nvinfo : EIATTR_MERCURY_ISA_VERSION
	.align		4
.L_200:
        /*008c*/ 	.byte	0x03, 0x5f
        /*008e*/ 	.short	0x0101


	//----- nvinfo : EIATTR_VRC_CTA_INIT_COUNT
	.align		4
        /*0090*/ 	.byte	0x02, 0x4a
	.zero		1
	.zero		1


	//----- nvinfo : EIATTR_SYSCALL_OFFSETS
	.align		4
        /*0094*/ 	.byte	0x04, 0x46
        /*0096*/ 	.short	(.L_202 - .L_201)


	//   ....[0]....
.L_201:
        /*0098*/ 	.word	0x00000830


	//   ....[1]....
        /*009c*/ 	.word	0x00000900


	//   ....[2]....
        /*00a0*/ 	.word	0x00002100


	//   ....[3]....
        /*00a4*/ 	.word	0x00002150


	//   ....[4]....
        /*00a8*/ 	.word	0x00002220


	//----- nvinfo : EIATTR_EXIT_INSTR_OFFSETS
	.align		4
.L_202:
        /*00ac*/ 	.byte	0x04, 0x1c
        /*00ae*/ 	.short	(.L_204 - .L_203)


	//   ....[0]....
.L_203:
        /*00b0*/ 	.word	0x00000090


	//   ....[1]....
        /*00b4*/ 	.word	0x00000880


	//   ....[2]....
        /*00b8*/ 	.word	0x000021c0


	//   ....[3]....
        /*00bc*/ 	.word	0x00002230


	//----- nvinfo : EIATTR_CRS_STACK_SIZE
	.align		4
.L_204:
        /*00c0*/ 	.byte	0x04, 0x1e
        /*00c2*/ 	.short	(.L_206 - .L_205)
.L_205:
        /*00c4*/ 	.word	0x00000000


	//----- nvinfo : EIATTR_CBANK_PARAM_SIZE
	.align		4
.L_206:
        /*00c8*/ 	.byte	0x03, 0x19
        /*00ca*/ 	.short	0x0028


	//----- nvinfo : EIATTR_PARAM_CBANK
	.align		4
        /*00cc*/ 	.byte	0x04, 0x0a
        /*00ce*/ 	.short	(.L_208 - .L_207)
	.align		4
.L_207:
        /*00d0*/ 	.word	index@(.nv.constant0._Z33pmx_crossover_and_mutation_kernelPiS_P17curandStateXORWOWiiif)
        /*00d4*/ 	.short	0x0380
        /*00d6*/ 	.short	0x0028


	//----- nvinfo : EIATTR_SW_WAR
	.align		4
.L_208:
        /*00d8*/ 	.byte	0x04, 0x36
        /*00da*/ 	.short	(.L_210 - .L_209)
.L_209:
        /*00dc*/ 	.word	0x00000008
.L_210:


//--------------------- .nv.info._Z20pmx_crossover_kernelPiP17curandStateXORWOWiii --------------------------
	.section	.nv.info._Z20pmx_crossover_kernelPiP17curandStateXORWOWiii,"",@"SHT_CUDA_INFO"
	.sectionflags	@""
	.align	4


	//----- nvinfo : EIATTR_CUDA_API_VERSION
	.align		4
        /*0000*/ 	.byte	0x04, 0x37
        /*0002*/ 	.short	(.L_212 - .L_211)
.L_211:
        /*0004*/ 	.word	0x00000082


	//----- nvinfo : EIATTR_KPARAM_INFO
	.align		4
.L_212:
        /*0008*/ 	.byte	0x04, 0x17
        /*000a*/ 	.short	(.L_214 - .L_213)
.L_213:
        /*000c*/ 	.word	0x00000000
        /*0010*/ 	.short	0x0004
        /*0012*/ 	.short	0x0018
        /*0014*/ 	.byte	0x00, 0xf0, 0x11, 0x00


	//----- nvinfo : EIATTR_KPARAM_INFO
	.align		4
.L_214:
        /*0018*/ 	.byte	0x04, 0x17
        /*001a*/ 	.short	(.L_216 - .L_215)
.L_215:
        /*001c*/ 	.word	0x00000000
        /*0020*/ 	.short	0x0003
        /*0022*/ 	.short	0x0014
        /*0024*/ 	.byte	0x00, 0xf0, 0x11, 0x00


	//----- nvinfo : EIATTR_KPARAM_INFO
	.align		4
.L_216:
        /*0028*/ 	.byte	0x04, 0x17
        /*002a*/ 	.short	(.L_218 - .L_217)
.L_217:
        /*002c*/ 	.word	0x00000000
        /*0030*/ 	.short	0x0002
        /*0032*/ 	.short	0x0010
        /*0034*/ 	.byte	0x00, 0xf0, 0x11, 0x00


	//----- nvinfo : EIATTR_KPARAM_INFO
	.align		4
.L_218:
        /*0038*/ 	.byte	0x04, 0x17
        /*003a*/ 	.short	(.L_220 - .L_219)
.L_219:
        /*003c*/ 	.word	0x00000000
        /*0040*/ 	.short	0x0001
        /*0042*/ 	.short	0x0008
        /*0044*/ 	.byte	0x00, 0xf5, 0x21, 0x00


	//----- nvinfo : EIATTR_KPARAM_INFO
	.align		4
.L_220:
        /*0048*/ 	.byte	0x04, 0x17
        /*004a*/ 	.short	(.L_222 - .L_221)
.L_221:
        /*004c*/ 	.word	0x00000000
        /*0050*/ 	.short	0x0000
        /*0052*/ 	.short	0x0000
        /*0054*/ 	.byte	0x00, 0xf5, 0x21, 0x00


	//----- nvinfo : EIATTR_SPARSE_MMA_MASK
	.align		4
.L_222:
        /*0058*/ 	.byte	0x03, 0x50
        /*005a*/ 	.short	0x0000


	//----- nvinfo : EIATTR_MAXREG_COUNT
	.align		4
        /*005c*/ 	.byte	0x03, 0x1b
        /*005e*/ 	.short	0x00ff


	//----- nvinfo : EIATTR_EXTERNS
	.align		4
        /*0060*/ 	.byte	0x04, 0x0f
        /*0062*/ 	.short	(.L_224 - .L_223)


	//   ....[0]....
	.align		4
.L_223:
        /*0064*/ 	.word	index@(malloc)


	//   ....[1]....
	.align		4
        /*0068*/ 	.word	index@(free)


	//----- nvinfo : EIATTR_MERCURY_ISA_VERSION
	.align		4
.L_224:
        /*006c*/ 	.byte	0x03, 0x5f
        /*006e*/ 	.short	0x0101


	//----- nvinfo : EIATTR_VRC_CTA_INIT_COUNT
	.align		4
        /*0070*/ 	.byte	0x02, 0x4a
	.zero		1
	.zero		1


	//----- nvinfo : EIATTR_SYSCALL_OFFSETS
	.align		4
        /*0074*/ 	.byte	0x04, 0x46
        /*0076*/ 	.short	(.L_226 - .L_225)


	//   ....[0]....
.L_225:
        /*0078*/ 	.word	0x00000840


	//   ....[1]....
        /*007c*/ 	.word	0x00000910


	//   ....[2]....
        /*0080*/ 	.word	0x00001b90


	//   ....[3]....
        /*0084*/ 	.word	0x00001be0


	//   ....[4]....
        /*0088*/ 	.word	0x00001ce0


	//----- nvinfo : EIATTR_EXIT_INSTR_OFFSETS
	.align		4
.L_226:
        /*008c*/ 	.byte	0x04, 0x1c
        /*008e*/ 	.short	(.L_228 - .L_227)


	//   ....[0]....
.L_227:
        /*0090*/ 	.word	0x00000090


	//   ....[1]....
        /*0094*/ 	.word	0x00000890


	//   ....[2]....
        /*0098*/ 	.word	0x00001c80


	//   ....[3]....
        /*009c*/ 	.word	0x00001cf0


	//----- nvinfo : EIATTR_CRS_STACK_SIZE
	.align		4
.L_228:
        /*00a0*/ 	.byte	0x04, 0x1e
        /*00a2*/ 	.short	(.L_230 - .L_229)
.L_229:
        /*00a4*/ 	.word	0x00000000


	//----- nvinfo : EIATTR_CBANK_PARAM_SIZE
	.align		4
.L_230:
        /*00a8*/ 	.byte	0x03, 0x19
        /*00aa*/ 	.short	0x001c


	//----- nvinfo : EIATTR_PARAM_CBANK
	.align		4
        /*00ac*/ 	.byte	0x04, 0x0a
        /*00ae*/ 	.short	(.L_232 - .L_231)
	.align		4
.L_231:
        /*00b0*/ 	.word	index@(.nv.constant0._Z20pmx_crossover_kernelPiP17curandStateXORWOWiii)
        /*00b4*/ 	.short	0x0380
        /*00b6*/ 	.short	0x001c


	//----- nvinfo : EIATTR_SW_WAR
	.align		4
.L_232:
        /*00b8*/ 	.byte	0x04, 0x36
        /*00ba*/ 	.short	(.L_234 - .L_233)
.L_233:
        /*00bc*/ 	.word	0x00000008
.L_234:


//--------------------- .nv.info._Z28initialize_population_kernelPiP17curandStateXORWOWiii --------------------------
	.section	.nv.info._Z28initialize_population_kernelPiP17curandStateXORWOWiii,"",@"SHT_CUDA_INFO"
	.sectionflags	@""
	.align	4


	//----- nvinfo : EIATTR_CUDA_API_VERSION
	.align		4
        /*0000*/ 	.byte	0x04, 0x37
        /*0002*/ 	.short	(.L_236 - .L_235)
.L_235:
        /*0004*/ 	.word	0x00000082


	//----- nvinfo : EIATTR_KPARAM_INFO
	.align		4
.L_236:
        /*0008*/ 	.byte	0x04, 0x17
        /*000a*/ 	.short	(.L_238 - .L_237)
.L_237:
        /*000c*/ 	.word	0x00000000
        /*0010*/ 	.short	0x0004
        /*0012*/ 	.short	0x0018
        /*0014*/ 	.byte	0x00, 0xf0, 0x11, 0x00


	//----- nvinfo : EIATTR_KPARAM_INFO
	.align		4
.L_238:
        /*0018*/ 	.byte	0x04, 0x17
        /*001a*/ 	.short	(.L_240 - .L_239)
.L_239:
        /*001c*/ 	.word	0x00000000
        /*0020*/ 	.short	0x0003
        /*0022*/ 	.short	0x0014
        /*0024*/ 	.byte	0x00, 0xf0, 0x11, 0x00


	//----- nvinfo : EIATTR_KPARAM_INFO
	.align		4
.L_240:
        /*0028*/ 	.byte	0x04, 0x17
        /*002a*/ 	.short	(.L_242 - .L_241)
.L_241:
        /*002c*/ 	.word	0x00000000
        /*0030*/ 	.short	0x0002
        /*0032*/ 	.short	0x0010
        /*0034*/ 	.byte	0x00, 0xf0, 0x11, 0x00


	//----- nvinfo : EIATTR_KPARAM_INFO
	.align		4
.L_242:
        /*0038*/ 	.byte	0x04, 0x17
        /*003a*/ 	.short	(.L_244 - .L_243)
.L_243:
        /*003c*/ 	.word	0x00000000
        /*0040*/ 	.short	0x0001
        /*0042*/ 	.short	0x0008
        /*0044*/ 	.byte	0x00, 0xf5, 0x21, 0x00


	//----- nvinfo : EIATTR_KPARAM_INFO
	.align		4
.L_244:
        /*0048*/ 	.byte	0x04, 0x17
        /*004a*/ 	.short	(.L_246 - .L_245)
.L_245:
        /*004c*/ 	.word	0x00000000
        /*0050*/ 	.short	0x0000
        /*0052*/ 	.short	0x0000
        /*0054*/ 	.byte	0x00, 0xf5, 0x21, 0x00


	//----- nvinfo : EIATTR_SPARSE_MMA_MASK
	.align		4
.L_246:
        /*0058*/ 	.byte	0x03, 0x50
        /*005a*/ 	.short	0x0000


	//----- nvinfo : EIATTR_MAXREG_COUNT
	.align		4
        /*005c*/ 	.byte	0x03, 0x1b
        /*005e*/ 	.short	0x00ff


	//----- nvinfo : EIATTR_MERCURY_ISA_VERSION
	.align		4
        /*0060*/ 	.byte	0x03, 0x5f
        /*0062*/ 	.short	0x0101


	//----- nvinfo : EIATTR_VRC_CTA_INIT_COUNT
	.align		4
        /*0064*/ 	.byte	0x02, 0x4a
	.zero		1
	.zero		1


	//----- nvinfo : EIATTR_EXIT_INSTR_OFFSETS
	.align		4
        /*0068*/ 	.byte	0x04, 0x1c
        /*006a*/ 	.short	(.L_248 - .L_247)


	//   ....[0]....
.L_247:
        /*006c*/ 	.word	0x000000a0


	//   ....[1]....
        /*0070*/ 	.word	0x000028e0


	//----- nvinfo : EIATTR_CBANK_PARAM_SIZE
	.align		4
.L_248:
        /*0074*/ 	.byte	0x03, 0x19
        /*0076*/ 	.short	0x001c


	//----- nvinfo : EIATTR_PARAM_CBANK
	.align		4
        /*0078*/ 	.byte	0x04, 0x0a
        /*007a*/ 	.short	(.L_250 - .L_249)
	.align		4
.L_249:
        /*007c*/ 	.word	index@(.nv.constant0._Z28initialize_population_kernelPiP17curandStateXORWOWiii)
        /*0080*/ 	.short	0x0380
        /*0082*/ 	.short	0x001c


	//----- nvinfo : EIATTR_SW_WAR
	.align		4
.L_250:
        /*0084*/ 	.byte	0x04, 0x36
        /*0086*/ 	.short	(.L_252 - .L_251)
.L_251:
        /*0088*/ 	.word	0x00000008
.L_252:


//--------------------- .nv.info._Z11init_randomP17curandStateXORWOWm --------------------------
	.section	.nv.info._Z11init_randomP17curandStateXORWOWm,"",@"SHT_CUDA_INFO"
	.sectionflags	@""
	.align	4


	//----- nvinfo : EIATTR_CUDA_API_VERSION
	.align		4
        /*0000*/ 	.byte	0x04, 0x37
        /*0002*/ 	.short	(.L_254 - .L_253)
.L_253:
        /*0004*/ 	.word	0x00000082


	//----- nvinfo : EIATTR_KPARAM_INFO
	.align		4
.L_254:
        /*0008*/ 	.byte	0x04, 0x17
        /*000a*/ 	.short	(.L_256 - .L_255)
.L_255:
        /*000c*/ 	.word	0x00000000
        /*0010*/ 	.short	0x0001
        /*0012*/ 	.short	0x0008
        /*0014*/ 	.byte	0x00, 0xf0, 0x21, 0x00


	//----- nvinfo : EIATTR_KPARAM_INFO
	.align		4
.L_256:
        /*0018*/ 	.byte	0x04, 0x17
        /*001a*/ 	.short	(.L_258 - .L_257)
.L_257:
        /*001c*/ 	.word	0x00000000
        /*0020*/ 	.short	0x0000
        /*0022*/ 	.short	0x0000
        /*0024*/ 	.byte	0x00, 0xf5, 0x21, 0x00


	//----- nvinfo : EIATTR_SPARSE_MMA_MASK
	.align		4
.L_258:
        /*0028*/ 	.byte	0x03, 0x50
        /*002a*/ 	.short	0x0000


	//----- nvinfo : EIATTR_MAXREG_COUNT
	.align		4
        /*002c*/ 	.byte	0x03, 0x1b
        /*002e*/ 	.short	0x00ff


	//----- nvinfo : EIATTR_MERCURY_ISA_VERSION
	.align		4
        /*0030*/ 	.byte	0x03, 0x5f
        /*0032*/ 	.short	0x0101


	//----- nvinfo : EIATTR_VRC_CTA_INIT_COUNT
	.align		4
        /*0034*/ 	.byte	0x02, 0x4a
	.zero		1
	.zero		1


	//----- nvinfo : EIATTR_EXIT_INSTR_OFFSETS
	.align		4
        /*0038*/ 	.byte	0x04, 0x1c
        /*003a*/ 	.short	(.L_260 - .L_259)


	//   ....[0]....
.L_259:
        /*003c*/ 	.word	0x00000ed0


	//----- nvinfo : EIATTR_CRS_STACK_SIZE
	.align		4
.L_260:
        /*0040*/ 	.byte	0x04, 0x1e
        /*0042*/ 	.short	(.L_262 - .L_261)
.L_261:
        /*0044*/ 	.word	0x00000000


	//----- nvinfo : EIATTR_CBANK_PARAM_SIZE
	.align		4
.L_262:
        /*0048*/ 	.byte	0x03, 0x19
        /*004a*/ 	.short	0x0010


	//----- nvinfo : EIATTR_PARAM_CBANK
	.align		4
        /*004c*/ 	.byte	0x04, 0x0a
        /*004e*/ 	.short	(.L_264 - .L_263)
	.align		4
.L_263:
        /*0050*/ 	.word	index@(.nv.constant0._Z11init_randomP17curandStateXORWOWm)
        /*0054*/ 	.short	0x0380
        /*0056*/ 	.short	0x0010


	//----- nvinfo : EIATTR_SW_WAR
	.align		4
.L_264:
        /*0058*/ 	.byte	0x04, 0x36
        /*005a*/ 	.short	(.L_266 - .L_265)
.L_265:
        /*005c*/ 	.word	0x00000008
.L_266:


//--------------------- .nv.callgraph             --------------------------
	.section	.nv.callgraph,"",@"SHT_CUDA_CALLGRAPH"
	.align	4
	.sectionentsize	8
	.align		4
        /*0000*/ 	.word	0x00000000
	.align		4
        /*0004*/ 	.word	0xffffffff
	.align		4
        /*0008*/ 	.word	index@(_Z33pmx_crossover_and_mutation_kernelPiS_P17curandStateXORWOWiiif)
	.align		4
        /*000c*/ 	.word	index@(free)
	.align		4
        /*0010*/ 	.word	index@(_Z33pmx_crossover_and_mutation_kernelPiS_P17curandStateXORWOWiiif)
	.align		4
        /*0014*/ 	.word	index@(malloc)
	.align		4
        /*0018*/ 	.word	index@(_Z20pmx_crossover_kernelPiP17curandStateXORWOWiii)
	.align		4
        /*001c*/ 	.word	index@(free)
	.align		4
        /*0020*/ 	.word	index@(_Z20pmx_crossover_kernelPiP17curandStateXORWOWiii)
	.align		4
        /*0024*/ 	.word	index@(malloc)
	.align		4
        /*0028*/ 	.word	0x00000000
	.align		4
        /*002c*/ 	.word	0xfffffffe
	.align		4
        /*0030*/ 	.word	0x00000000
	.align		4
        /*0034*/ 	.word	0xfffffffd
	.align		4
        /*0038*/ 	.word	0x00000000
	.align		4
        /*003c*/ 	.word	0xfffffffc


//--------------------- .nv.constant4             --------------------------
	.section	.nv.constant4,"a",@progbits
	.align	8
	.align		8
.nv.constant4:
        /*0000*/ 	.dword	precalc_xorwow_matrix
	.align		8
        /*0008*/ 	.dword	precalc_xorwow_offset_matrix
	.align		8
        /*0010*/ 	.dword	mrg32k3aM1
	.align		8
        /*0018*/ 	.dword	mrg32k3aM2
	.align		8
        /*0020*/ 	.dword	mrg32k3aM1SubSeq
	.align		8
        /*0028*/ 	.dword	mrg32k3aM2SubSeq
	.align		8
        /*0030*/ 	.dword	mrg32k3aM1Seq
	.align		8
        /*0038*/ 	.dword	mrg32k3aM2Seq
	.align		8
        /*0040*/ 	.dword	malloc
	.align		8
        /*0048*/ 	.dword	free


//--------------------- .nv.constant3             --------------------------
	.section	.nv.constant3,"a",@progbits
	.align	8
.nv.constant3:
	.type		__cr_lgamma_table,@object
	.size		__cr_lgamma_table,(.L_8 - __cr_lgamma_table)
__cr_lgamma_table:
        /*0000*/ 	.byte	0x00, 0x00, 0x00, 0x00, 0x00, 0x00, 0x00, 0x00, 0x00, 0x00, 0x00, 0x00, 0x00, 0x00, 0x00, 0x00
        /*0010*/ 	.byte	0xef, 0x39, 0xfa, 0xfe, 0x42, 0x2e, 0xe6, 0x3f, 0x02, 0x20, 0x2a, 0xfa, 0x0b, 0xab, 0xfc, 0x3f
        /*0020*/ 	.byte	0xf9, 0x2c, 0x92, 0x7c, 0xa7, 0x6c, 0x09, 0x40, 0xc9, 0x79, 0x44, 0x3c, 0x64, 0x26, 0x13, 0x40
        /*0030*/ 	.byte	0xca, 0x01, 0xcf, 0x3a, 0x27, 0x51, 0x1a, 0x40, 0x30, 0xcc, 0x2d, 0xf3, 0xe1, 0x0c, 0x21, 0x40
        /*0040*/ 	.byte	0x0d, 0xb7, 0xfc, 0x82, 0x8e, 0x35, 0x25, 0x40
.L_8:


//--------------------- .text._Z16simple_migrationPiiii --------------------------
	.section	.text._Z16simple_migrationPiiii,"ax",@progbits
	.align	128
        .global         _Z16simple_migrationPiiii
        .type           _Z16simple_migrationPiiii,@function
        .size           _Z16simple_migrationPiiii,(.L_x_134 - _Z16simple_migrationPiiii)
        .other          _Z16simple_migrationPiiii,@"STO_CUDA_ENTRY STV_DEFAULT"
_Z16simple_migrationPiiii:
.text._Z16simple_migrationPiiii:
[----:B------:R-:W-:Y:S01]  /*0000*/  LDC R1, c[0x0][0x37c] ;  /* 0x0000df00ff017b82 */ /* 0x000fe20000000800 */
[----:B------:R-:W0:Y:S07]  /*0010*/  S2R R3, SR_TID.X ;  /* 0x0000000000037919 */ /* 0x000e2e0000002100 */
[----:B------:R-:W0:Y:S01]  /*0020*/  S2UR UR4, SR_CTAID.X ;  /* 0x00000000000479c3 */ /* 0x000e220000002500 */
[----:B------:R-:W1:Y:S07]  /*0030*/  LDCU UR6, c[0x0][0x388] ;  /* 0x00007100ff0677ac */ /* 0x000e6e0008000800 */
[----:B------:R-:W0:Y:S02]  /*0040*/  LDC R0, c[0x0][0x360] ;  /* 0x0000d800ff007b82 */ /* 0x000e240000000800 */
[----:B0-----:R-:W-:-:S05]  /*0050*/  IMAD R0, R0, UR4, R3 ;  /* 0x0000000400007c24 */ /* 0x001fca000f8e0203 */
[----:B-1----:R-:W-:-:S13]  /*0060*/  ISETP.GE.AND P0, PT, R0, UR6, PT ;  /* 0x0000000600007c0c */ /* 0x002fda000bf06270 */
[----:B------:R-:W-:Y:S05]  /*0070*/  @P0 EXIT ;  /* 0x000000000000094d */ /* 0x000fea0003800000 */
[----:B------:R-:W0:Y:S02]  /*0080*/  LDC R3, c[0x0][0x38c] ;  /* 0x0000e300ff037b82 */ /* 0x000e240000000800 */
[----:B0-----:R-:W-:-:S13]  /*0090*/  ISETP.GE.AND P0, PT, R3, 0x2, PT ;  /* 0x000000020300780c */ /* 0x001fda0003f06270 */
[----:B------:R-:W-:Y:S05]  /*00a0*/  @!P0 EXIT ;  /* 0x000000000000894d */ /* 0x000fea0003800000 */
[----:B------:R-:W0:Y:S01]  /*00b0*/  LDC R5, c[0x0][0x390] ;  /* 0x0000e400ff057b82 */ /* 0x000e220000000800 */
[C---:B------:R-:W-:Y:S01]  /*00c0*/  IADD3 R2, PT, PT, R3.reuse, -0x1, RZ ;  /* 0xffffffff03027810 */ /* 0x040fe20007ffe0ff */
[----:B------:R-:W1:Y:S01]  /*00d0*/  LDCU.64 UR4, c[0x0][0x358] ;  /* 0x00006b00ff0477ac */ /* 0x000e620008000a00 */
[----:B------:R-:W-:Y:S01]  /*00e0*/  IADD3 R3, PT, PT, R3, -0x2, RZ ;  /* 0xfffffffe03037810 */ /* 0x000fe20007ffe0ff */
[----:B------:R-:W-:Y:S01]  /*00f0*/  HFMA2 R4, -RZ, RZ, 0, 0 ;  /* 0x00000000ff047431 */ /* 0x000fe200000001ff */
[----:B------:R-:W-:Y:S02]  /*0100*/  LOP3.LUT R18, R2, 0x7, RZ, 0xc0, !PT ;  /* 0x0000000702127812 */ /* 0x000fe400078ec0ff */
[----:B------:R-:W-:Y:S02]  /*0110*/  ISETP.GE.U32.AND P1, PT, R3, 0x7, PT ;  /* 0x000000070300780c */ /* 0x000fe40003f26070 */
[----:B------:R-:W-:Y:S01]  /*0120*/  ISETP.NE.AND P0, PT, R18, RZ, PT ;  /* 0x000000ff1200720c */ /* 0x000fe20003f05270 */
[----:B0-----:R-:W-:-:S10]  /*0130*/  IMAD R3, R5, UR6, RZ ;  /* 0x0000000605037c24 */ /* 0x001fd4000f8e02ff */
[----:B-1----:R-:W-:Y:S05]  /*0140*/  @!P1 BRA `(.L_x_0) ;  /* 0x0000000000a89947 */ /* 0x002fea0003800000 */
[----:B------:R-:W-:Y:S02]  /*0150*/  LOP3.LUT R4, R2, 0xfffffff8, RZ, 0xc0, !PT ;  /* 0xfffffff802047812 */ /* 0x000fe400078ec0ff */
[----:B------:R-:W-:Y:S02]  /*0160*/  MOV R6, R0 ;  /* 0x0000000000067202 */ /* 0x000fe40000000f00 */
[----:B------:R-:W-:-:S07]  /*0170*/  IADD3 R5, PT, PT, -R4, RZ, RZ ;  /* 0x000000ff04057210 */ /* 0x000fce0007ffe1ff */
.L_x_1:
[----:B---3--:R-:W0:Y:S02]  /*0180*/  LDC.64 R14, c[0x0][0x380] ;  /* 0x0000e000ff0e7b82 */ /* 0x008e240000000a00 */
[----:B0-----:R-:W-:-:S05]  /*0190*/  IMAD.WIDE R14, R6, 0x4, R14 ;  /* 0x00000004060e7825 */ /* 0x001fca00078e020e */
[----:B------:R-:W2:Y:S01]  /*01a0*/  LDG.E R7, desc[UR4][R14.64] ;  /* 0x000000040e077981 */ /* 0x000ea2000c1e1900 */
[----:B------:R-:W-:-:S05]  /*01b0*/  IMAD.WIDE R16, R3, 0x4, R14 ;  /* 0x0000000403107825 */ /* 0x000fca00078e020e */
[----:B------:R-:W3:Y:S01]  /*01c0*/  LDG.E R19, desc[UR4][R16.64] ;  /* 0x0000000410137981 */ /* 0x000ee2000c1e1900 */
[----:B------:R-:W-:-:S03]  /*01d0*/  IMAD.WIDE R8, R3, 0x4, R16 ;  /* 0x0000000403087825 */ /* 0x000fc600078e0210 */
[----:B---3--:R0:W-:Y:S04]  /*01e0*/  STG.E desc[UR4][R14.64], R19 ;  /* 0x000000130e007986 */ /* 0x0081e8000c101904 */
[----:B--2---:R-:W-:Y:S04]  /*01f0*/  STG.E desc[UR4][R16.64], R7 ;  /* 0x0000000710007986 */ /* 0x004fe8000c101904 */
[----:B------:R-:W2:Y:S01]  /*0200*/  LDG.E R21, desc[UR4][R8.64] ;  /* 0x0000000408157981 */ /* 0x000ea2000c1e1900 */
[----:B------:R-:W-:-:S03]  /*0210*/  IMAD.WIDE R10, R3, 0x4, R8 ;  /* 0x00000004030a7825 */ /* 0x000fc600078e0208 */
[----:B--2---:R1:W-:Y:S04]  /*0220*/  STG.E desc[UR4][R16.64], R21 ;  /* 0x0000001510007986 */ /* 0x0043e8000c101904 */
[----:B------:R-:W-:Y:S04]  /*0230*/  STG.E desc[UR4][R8.64], R7 ;  /* 0x0000000708007986 */ /* 0x000fe8000c101904 */
[----:B------:R-:W2:Y:S01]  /*0240*/  LDG.E R23, desc[UR4][R10.64] ;  /* 0x000000040a177981 */ /* 0x000ea2000c1e1900 */
[----:B------:R-:W-:-:S03]  /*0250*/  IMAD.WIDE R12, R3, 0x4, R10 ;  /* 0x00000004030c7825 */ /* 0x000fc600078e020a */
[----:B--2---:R2:W-:Y:S04]  /*0260*/  STG.E desc[UR4][R8.64], R23 ;  /* 0x0000001708007986 */ /* 0x0045e8000c101904 */
[----:B------:R-:W-:Y:S04]  /*0270*/  STG.E desc[UR4][R10.64], R7 ;  /* 0x000000070a007986 */ /* 0x000fe8000c101904 */
[----:B------:R-:W3:Y:S01]  /*0280*/  LDG.E R25, desc[UR4][R12.64] ;  /* 0x000000040c197981 */ /* 0x000ee2000c1e1900 */
[----:B0-----:R-:W-:-:S03]  /*0290*/  IMAD.WIDE R14, R3, 0x4, R12 ;  /* 0x00000004030e7825 */ /* 0x001fc600078e020c */
[----:B---3--:R0:W-:Y:S04]  /*02a0*/  STG.E desc[UR4][R10.64], R25 ;  /* 0x000000190a007986 */ /* 0x0081e8000c101904 */
[----:B------:R3:W-:Y:S04]  /*02b0*/  STG.E desc[UR4][R12.64], R7 ;  /* 0x000000070c007986 */ /* 0x0007e8000c101904 */
[----:B------:R-:W4:Y:S01]  /*02c0*/  LDG.E R19, desc[UR4][R14.64] ;  /* 0x000000040e137981 */ /* 0x000f22000c1e1900 */
[----:B-1----:R-:W-:-:S03]  /*02d0*/  IMAD.WIDE R16, R3, 0x4, R14 ;  /* 0x0000000403107825 */ /* 0x002fc600078e020e */
[----:B----4-:R3:W-:Y:S04]  /*02e0*/  STG.E desc[UR4][R12.64], R19 ;  /* 0x000000130c007986 */ /* 0x0107e8000c101904 */
[----:B------:R3:W-:Y:S04]  /*02f0*/  STG.E desc[UR4][R14.64], R7 ;  /* 0x000000070e007986 */ /* 0x0007e8000c101904 */
[----:B------:R-:W4:Y:S01]  /*0300*/  LDG.E R21, desc[UR4][R16.64] ;  /* 0x0000000410157981 */ /* 0x000f22000c1e1900 */
[----:B--2---:R-:W-:-:S03]  /*0310*/  IMAD.WIDE R8, R3, 0x4, R16 ;  /* 0x0000000403087825 */ /* 0x004fc600078e0210 */
[----:B----4-:R3:W-:Y:S04]  /*0320*/  STG.E desc[UR4][R14.64], R21 ;  /* 0x000000150e007986 */ /* 0x0107e8000c101904 */
[----:B------:R3:W-:Y:S04]  /*0330*/  STG.E desc[UR4][R16.64], R7 ;  /* 0x0000000710007986 */ /* 0x0007e8000c101904 */
[----:B------:R-:W2:Y:S01]  /*0340*/  LDG.E R23, desc[UR4][R8.64] ;  /* 0x0000000408177981 */ /* 0x000ea2000c1e1900 */
[----:B0-----:R-:W-:Y:S01]  /*0350*/  IMAD.WIDE R10, R3, 0x4, R8 ;  /* 0x00000004030a7825 */ /* 0x001fe200078e0208 */
[----:B------:R-:W-:-:S04]  /*0360*/  IADD3 R5, PT, PT, R5, 0x8, RZ ;  /* 0x0000000805057810 */ /* 0x000fc80007ffe0ff */
[----:B------:R-:W-:Y:S01]  /*0370*/  ISETP.NE.AND P1, PT, R5, RZ, PT ;  /* 0x000000ff0500720c */ /* 0x000fe20003f25270 */
[----:B--2---:R3:W-:Y:S04]  /*0380*/  STG.E desc[UR4][R16.64], R23 ;  /* 0x0000001710007986 */ /* 0x0047e8000c101904 */
[----:B------:R3:W-:Y:S04]  /*0390*/  STG.E desc[UR4][R8.64], R7 ;  /* 0x0000000708007986 */ /* 0x0007e8000c101904 */
[----:B------:R-:W2:Y:S01]  /*03a0*/  LDG.E R25, desc[UR4][R10.64] ;  /* 0x000000040a197981 */ /* 0x000ea2000c1e1900 */
[----:B------:R-:W-:-:S03]  /*03b0*/  LEA R6, R3, R6, 0x3 ;  /* 0x0000000603067211 */ /* 0x000fc600078e18ff */
[----:B--2---:R3:W-:Y:S04]  /*03c0*/  STG.E desc[UR4][R8.64], R25 ;  /* 0x0000001908007986 */ /* 0x0047e8000c101904 */
[----:B------:R3:W-:Y:S01]  /*03d0*/  STG.E desc[UR4][R10.64], R7 ;  /* 0x000000070a007986 */ /* 0x0007e2000c101904 */
[----:B------:R-:W-:Y:S05]  /*03e0*/  @P1 BRA `(.L_x_1) ;  /* 0xfffffffc00641947 */ /* 0x000fea000383ffff */
.L_x_0:
[----:B------:R-:W-:Y:S05]  /*03f0*/  @!P0 EXIT ;  /* 0x000000000000894d */ /* 0x000fea0003800000 */
[----:B------:R-:W-:Y:S02]  /*0400*/  ISETP.GE.U32.AND P0, PT, R18, 0x4, PT ;  /* 0x000000041200780c */ /* 0x000fe40003f06070 */
[----:B---3--:R-:W-:-:S04]  /*0410*/  LOP3.LUT R16, R2, 0x3, RZ, 0xc0, !PT ;  /* 0x0000000302107812 */ /* 0x008fc800078ec0ff */
[----:B------:R-:W-:-:S07]  /*0420*/  ISETP.NE.AND P1, PT, R16, RZ, PT ;  /* 0x000000ff1000720c */ /* 0x000fce0003f25270 */
[----:B------:R-:W-:Y:S06]  /*0430*/  @!P0 BRA `(.L_x_2) ;  /* 0x0000000000548947 */ /* 0x000fec0003800000 */
[----:B------:R-:W0:Y:S01]  /*0440*/  LDC.64 R6, c[0x0][0x380] ;  /* 0x0000e000ff067b82 */ /* 0x000e220000000a00 */
[----:B------:R-:W-:-:S04]  /*0450*/  IMAD R5, R3, R4, R0 ;  /* 0x0000000403057224 */ /* 0x000fc800078e0200 */
[----:B0-----:R-:W-:-:S05]  /*0460*/  IMAD.WIDE R6, R5, 0x4, R6 ;  /* 0x0000000405067825 */ /* 0x001fca00078e0206 */
[----:B------:R-:W2:Y:S01]  /*0470*/  LDG.E R5, desc[UR4][R6.64] ;  /* 0x0000000406057981 */ /* 0x000ea2000c1e1900 */
[----:B------:R-:W-:-:S05]  /*0480*/  IMAD.WIDE R8, R3, 0x4, R6 ;  /* 0x0000000403087825 */ /* 0x000fca00078e0206 */
[----:B------:R-:W3:Y:S01]  /*0490*/  LDG.E R17, desc[UR4][R8.64] ;  /* 0x0000000408117981 */ /* 0x000ee2000c1e1900 */
[----:B------:R-:W-:-:S03]  /*04a0*/  IMAD.WIDE R10, R3, 0x4, R8 ;  /* 0x00000004030a7825 */ /* 0x000fc600078e0208 */
[----:B---3--:R0:W-:Y:S04]  /*04b0*/  STG.E desc[UR4][R6.64], R17 ;  /* 0x0000001106007986 */ /* 0x0081e8000c101904 */
[----:B--2---:R0:W-:Y:S04]  /*04c0*/  STG.E desc[UR4][R8.64], R5 ;  /* 0x0000000508007986 */ /* 0x0041e8000c101904 */
[----:B------:R-:W2:Y:S01]  /*04d0*/  LDG.E R19, desc[UR4][R10.64] ;  /* 0x000000040a137981 */ /* 0x000ea2000c1e1900 */
[----:B------:R-:W-:-:S03]  /*04e0*/  IMAD.WIDE R12, R3, 0x4, R10 ;  /* 0x00000004030c7825 */ /* 0x000fc600078e020a */
[----:B--2---:R0:W-:Y:S04]  /*04f0*/  STG.E desc[UR4][R8.64], R19 ;  /* 0x0000001308007986 */ /* 0x0041e8000c101904 */
[----:B------:R0:W-:Y:S04]  /*0500*/  STG.E desc[UR4][R10.64], R5 ;  /* 0x000000050a007986 */ /* 0x0001e8000c101904 */
[----:B------:R-:W2:Y:S01]  /*0510*/  LDG.E R21, desc[UR4][R12.64] ;  /* 0x000000040c157981 */ /* 0x000ea2000c1e1900 */
[----:B------:R-:W-:-:S03]  /*0520*/  IMAD.WIDE R14, R3, 0x4, R12 ;  /* 0x00000004030e7825 */ /* 0x000fc600078e020c */
[----:B--2---:R0:W-:Y:S04]  /*0530*/  STG.E desc[UR4][R10.64], R21 ;  /* 0x000000150a007986 */ /* 0x0041e8000c101904 */
[----:B------:R0:W-:Y:S04]  /*0540*/  STG.E desc[UR4][R12.64], R5 ;  /* 0x000000050c007986 */ /* 0x0001e8000c101904 */
[----:B------:R-:W2:Y:S01]  /*0550*/  LDG.E R23, desc[UR4][R14.64] ;  /* 0x000000040e177981 */ /* 0x000ea2000c1e1900 */
[----:B------:R-:W-:-:S03]  /*0560*/  IADD3 R4, PT, PT, R4, 0x4, RZ ;  /* 0x0000000404047810 */ /* 0x000fc60007ffe0ff */
[----:B--2---:R0:W-:Y:S04]  /*0570*/  STG.E desc[UR4][R12.64], R23 ;  /* 0x000000170c007986 */ /* 0x0041e8000c101904 */
[----:B------:R0:W-:Y:S02]  /*0580*/  STG.E desc[UR4][R14.64], R5 ;  /* 0x000000050e007986 */ /* 0x0001e4000c101904 */
.L_x_2:
[----:B------:R-:W-:Y:S05]  /*0590*/  @!P1 EXIT ;  /* 0x000000000000994d */ /* 0x000fea0003800000 */
[----:B------:R-:W-:Y:S02]  /*05a0*/  ISETP.NE.AND P0, PT, R16, 0x1, PT ;  /* 0x000000011000780c */ /* 0x000fe40003f05270 */
[----:B------:R-:W-:-:S04]  /*05b0*/  LOP3.LUT R2, R2, 0x1, RZ, 0xc0, !PT ;  /* 0x0000000102027812 */ /* 0x000fc800078ec0ff */
[----:B------:R-:W-:-:S07]  /*05c0*/  ISETP.NE.U32.AND P1, PT, R2, 0x1, PT ;  /* 0x000000010200780c */ /* 0x000fce0003f25070 */
[----:B------:R-:W-:Y:S06]  /*05d0*/  @!P0 BRA `(.L_x_3) ;  /* 0x0000000000348947 */ /* 0x000fec0003800000 */
[----:B0-----:R-:W0:Y:S01]  /*05e0*/  LDC.64 R6, c[0x0][0x380] ;  /* 0x0000e000ff067b82 */ /* 0x001e220000000a00 */
        /* <DEDUP_REMOVED lines=9> */
[----:B------:R-:W-:-:S03]  /*0680*/  IADD3 R4, PT, PT, R4, 0x2, RZ ;  /* 0x0000000204047810 */ /* 0x000fc60007ffe0ff */
[----:B--2---:R1:W-:Y:S04]  /*0690*/  STG.E desc[UR4][R8.64], R15 ;  /* 0x0000000f08007986 */ /* 0x0043e8000c101904 */
[----:B------:R1:W-:Y:S02]  /*06a0*/  STG.E desc[UR4][R10.64], R5 ;  /* 0x000000050a007986 */ /* 0x0003e4000c101904 */
.L_x_3:
[----:B------:R-:W-:Y:S05]  /*06b0*/  @P1 EXIT ;  /* 0x000000000000194d */ /* 0x000fea0003800000 */
[----:B01----:R-:W0:Y:S01]  /*06c0*/  LDC.64 R6, c[0x0][0x380] ;  /* 0x0000e000ff067b82 */ /* 0x003e220000000a00 */
[----:B------:R-:W-:-:S04]  /*06d0*/  IMAD R5, R3, R4, R0 ;  /* 0x0000000403057224 */ /* 0x000fc800078e0200 */
[----:B0-----:R-:W-:-:S05]  /*06e0*/  IMAD.WIDE R4, R5, 0x4, R6 ;  /* 0x0000000405047825 */ /* 0x001fca00078e0206 */
[----:B------:R-:W2:Y:S01]  /*06f0*/  LDG.E R7, desc[UR4][R4.64] ;  /* 0x0000000404077981 */ /* 0x000ea2000c1e1900 */
[----:B------:R-:W-:-:S05]  /*0700*/  IMAD.WIDE R2, R3, 0x4, R4 ;  /* 0x0000000403027825 */ /* 0x000fca00078e0204 */
[----:B------:R-:W3:Y:S04]  /*0710*/  LDG.E R9, desc[UR4][R2.64] ;  /* 0x0000000402097981 */ /* 0x000ee8000c1e1900 */
[----:B---3--:R-:W-:Y:S04]  /*0720*/  STG.E desc[UR4][R4.64], R9 ;  /* 0x0000000904007986 */ /* 0x008fe8000c101904 */
[----:B--2---:R-:W-:Y:S01]  /*0730*/  STG.E desc[UR4][R2.64], R7 ;  /* 0x0000000702007986 */ /* 0x004fe2000c101904 */
[----:B------:R-:W-:Y:S05]  /*0740*/  EXIT ;  /* 0x000000000000794d */ /* 0x000fea0003800000 */
.L_x_4:
[----:B------:R-:W-:-:S00]  /*0750*/  BRA `(.L_x_4) ;  /* 0xfffffffc00fc7947 */ /* 0x000fc0000383ffff */
[----:B------:R-:W-:-:S00]  /*0760*/  NOP ;  /* 0x0000000000007918 */ /* 0x000fc00000000000 */
        /* <DEDUP_REMOVED lines=9> */
.L_x_134:


//--------------------- .text._Z29selective_migrate_individualsPiPfiii --------------------------
	.section	.text._Z29selective_migrate_individualsPiPfiii,"ax",@progbits
	.align	128
        .global         _Z29selective_migrate_individualsPiPfiii
        .type           _Z29selective_migrate_individualsPiPfiii,@function
        .size           _Z29selective_migrate_individualsPiPfiii,(.L_x_135 - _Z29selective_migrate_individualsPiPfiii)
        .other          _Z29selective_migrate_individualsPiPfiii,@"STO_CUDA_ENTRY STV_DEFAULT"
_Z29selective_migrate_individualsPiPfiii:
.text._Z29selective_migrate_individualsPiPfiii:
[----:B------:R-:W-:Y:S08]  /*0000*/  LDC R1, c[0x0][0x37c] ;  /* 0x0000df00ff017b82 */ /* 0x000ff00000000800 */
[----:B------:R-:W0:Y:S01]  /*0010*/  LDC R0, c[0x0][0x390] ;  /* 0x0000e400ff007b82 */ /* 0x000e220000000800 */
[----:B------:R-:W1:Y:S07]  /*0020*/  S2R R6, SR_TID.X ;  /* 0x0000000000067919 */ /* 0x000e6e0000002100 */
[----:B------:R-:W1:Y:S08]  /*0030*/  S2UR UR4, SR_CTAID.X ;  /* 0x00000000000479c3 */ /* 0x000e700000002500 */
[----:B------:R-:W1:Y:S01]  /*0040*/  LDC R5, c[0x0][0x360] ;  /* 0x0000d800ff057b82 */ /* 0x000e620000000800 */
[----:B0-----:R-:W-:-:S04]  /*0050*/  IABS R7, R0 ;  /* 0x0000000000077213 */ /* 0x001fc80000000000 */
[----:B------:R-:W0:Y:S01]  /*0060*/  I2F.RP R4, R7 ;  /* 0x0000000700047306 */ /* 0x000e220000209400 */
[----:B-1----:R-:W-:-:S07]  /*0070*/  IMAD R5, R5, UR4, R6 ;  /* 0x0000000405057c24 */ /* 0x002fce000f8e0206 */
[----:B0-----:R-:W0:Y:S02]  /*0080*/  MUFU.RCP R4, R4 ;  /* 0x0000000400047308 */ /* 0x001e240000001000 */
[----:B0-----:R-:W-:Y:S01]  /*0090*/  VIADD R2, R4, 0xffffffe ;  /* 0x0ffffffe04027836 */ /* 0x001fe20000000000 */
[----:B------:R-:W-:-:S05]  /*00a0*/  IABS R4, R5 ;  /* 0x0000000500047213 */ /* 0x000fca0000000000 */
[----:B------:R0:W1:Y:S02]  /*00b0*/  F2I.FTZ.U32.TRUNC.NTZ R3, R2 ;  /* 0x0000000200037305 */ /* 0x000064000021f000 */
[----:B0-----:R-:W-:Y:S02]  /*00c0*/  HFMA2 R2, -RZ, RZ, 0, 0 ;  /* 0x00000000ff027431 */ /* 0x001fe400000001ff */
[----:B-1----:R-:W-:-:S04]  /*00d0*/  IMAD.MOV R8, RZ, RZ, -R3 ;  /* 0x000000ffff087224 */ /* 0x002fc800078e0a03 */
[----:B------:R-:W-:-:S04]  /*00e0*/  IMAD R9, R8, R7, RZ ;  /* 0x0000000708097224 */ /* 0x000fc800078e02ff */
[----:B------:R-:W-:-:S06]  /*00f0*/  IMAD.HI.U32 R3, R3, R9, R2 ;  /* 0x0000000903037227 */ /* 0x000fcc00078e0002 */
[----:B------:R-:W-:-:S04]  /*0100*/  IMAD.HI.U32 R3, R3, R4, RZ ;  /* 0x0000000403037227 */ /* 0x000fc800078e00ff */
[----:B------:R-:W-:-:S04]  /*0110*/  IMAD.MOV R6, RZ, RZ, -R3 ;  /* 0x000000ffff067224 */ /* 0x000fc800078e0a03 */
[C---:B------:R-:W-:Y:S02]  /*0120*/  IMAD R2, R7.reuse, R6, R4 ;  /* 0x0000000607027224 */ /* 0x040fe400078e0204 */
[----:B------:R-:W0:Y:S03]  /*0130*/  LDC R6, c[0x0][0x398] ;  /* 0x0000e600ff067b82 */ /* 0x000e260000000800 */
[----:B------:R-:W-:-:S13]  /*0140*/  ISETP.GT.U32.AND P2, PT, R7, R2, PT ;  /* 0x000000020700720c */ /* 0x000fda0003f44070 */
[----:B------:R-:W-:Y:S01]  /*0150*/  @!P2 IMAD.IADD R2, R2, 0x1, -R7 ;  /* 0x000000010202a824 */ /* 0x000fe200078e0a07 */
[----:B------:R-:W-:Y:S02]  /*0160*/  @!P2 IADD3 R3, PT, PT, R3, 0x1, RZ ;  /* 0x000000010303a810 */ /* 0x000fe40007ffe0ff */
[----:B------:R-:W-:Y:S02]  /*0170*/  ISETP.NE.AND P2, PT, R0, RZ, PT ;  /* 0x000000ff0000720c */ /* 0x000fe40003f45270 */
[----:B------:R-:W-:Y:S02]  /*0180*/  ISETP.GE.U32.AND P0, PT, R2, R7, PT ;  /* 0x000000070200720c */ /* 0x000fe40003f06070 */
[----:B------:R-:W-:-:S04]  /*0190*/  LOP3.LUT R2, R5, R0, RZ, 0x3c, !PT ;  /* 0x0000000005027212 */ /* 0x000fc800078e3cff */
[----:B------:R-:W-:-:S07]  /*01a0*/  ISETP.GE.AND P1, PT, R2, RZ, PT ;  /* 0x000000ff0200720c */ /* 0x000fce0003f26270 */
[----:B------:R-:W-:-:S04]  /*01b0*/  @P0 VIADD R3, R3, 0x1 ;  /* 0x0000000103030836 */ /* 0x000fc80000000000 */
[----:B------:R-:W-:-:S05]  /*01c0*/  IMAD.MOV.U32 R11, RZ, RZ, R3 ;  /* 0x000000ffff0b7224 */ /* 0x000fca00078e0003 */
[----:B------:R-:W-:Y:S02]  /*01d0*/  @!P1 IADD3 R11, PT, PT, -R11, RZ, RZ ;  /* 0x000000ff0b0b9210 */ /* 0x000fe40007ffe1ff */
[----:B------:R-:W-:-:S05]  /*01e0*/  @!P2 LOP3.LUT R11, RZ, R0, RZ, 0x33, !PT ;  /* 0x00000000ff0ba212 */ /* 0x000fca00078e33ff */
[----:B------:R-:W-:-:S04]  /*01f0*/  IMAD.MOV R2, RZ, RZ, -R11 ;  /* 0x000000ffff027224 */ /* 0x000fc800078e0a0b */
[----:B------:R-:W-:-:S05]  /*0200*/  IMAD R13, R0, R2, R5 ;  /* 0x00000002000d7224 */ /* 0x000fca00078e0205 */
[----:B------:R-:W-:-:S04]  /*0210*/  ISETP.GT.AND P0, PT, R13, 0x95, PT ;  /* 0x000000950d00780c */ /* 0x000fc80003f04270 */
[----:B0-----:R-:W-:-:S13]  /*0220*/  ISETP.GE.OR P0, PT, R11, R6, P0 ;  /* 0x000000060b00720c */ /* 0x001fda0000706670 */
[----:B------:R-:W-:Y:S05]  /*0230*/  @P0 EXIT ;  /* 0x000000000000094d */ /* 0x000fea0003800000 */
[----:B------:R-:W-:Y:S01]  /*0240*/  IABS R7, R6 ;  /* 0x0000000600077213 */ /* 0x000fe20000000000 */
[----:B------:R-:W-:Y:S01]  /*0250*/  VIADD R4, R11, 0x1 ;  /* 0x000000010b047836 */ /* 0x000fe20000000000 */
[----:B------:R-:W0:Y:S02]  /*0260*/  LDC R10, c[0x0][0x394] ;  /* 0x0000e500ff0a7b82 */ /* 0x000e240000000800 */
[----:B------:R-:W1:Y:S08]  /*0270*/  I2F.RP R5, R7 ;  /* 0x0000000700057306 */ /* 0x000e700000209400 */
[----:B-1----:R-:W1:Y:S01]  /*0280*/  MUFU.RCP R5, R5 ;  /* 0x0000000500057308 */ /* 0x002e620000001000 */
[----:B0-----:R-:W-:Y:S01]  /*0290*/  ISETP.GE.AND P1, PT, R10, 0x1, PT ;  /* 0x000000010a00780c */ /* 0x001fe20003f26270 */
[----:B-1----:R-:W-:-:S06]  /*02a0*/  VIADD R2, R5, 0xffffffe ;  /* 0x0ffffffe05027836 */ /* 0x002fcc0000000000 */
[----:B------:R0:W1:Y:S02]  /*02b0*/  F2I.FTZ.U32.TRUNC.NTZ R3, R2 ;  /* 0x0000000200037305 */ /* 0x000064000021f000 */
[----:B0-----:R-:W-:Y:S01]  /*02c0*/  IMAD.MOV.U32 R2, RZ, RZ, RZ ;  /* 0x000000ffff027224 */ /* 0x001fe200078e00ff */
[----:B-1----:R-:W-:-:S05]  /*02d0*/  IADD3 R8, PT, PT, RZ, -R3, RZ ;  /* 0x80000003ff087210 */ /* 0x002fca0007ffe0ff */
[----:B------:R-:W-:Y:S01]  /*02e0*/  IMAD R9, R8, R7, RZ ;  /* 0x0000000708097224 */ /* 0x000fe200078e02ff */
[----:B------:R-:W-:-:S03]  /*02f0*/  IABS R8, R4 ;  /* 0x0000000400087213 */ /* 0x000fc60000000000 */
[----:B------:R-:W-:-:S06]  /*0300*/  IMAD.HI.U32 R3, R3, R9, R2 ;  /* 0x0000000903037227 */ /* 0x000fcc00078e0002 */
[----:B------:R-:W-:-:S05]  /*0310*/  IMAD.HI.U32 R3, R3, R8, RZ ;  /* 0x0000000803037227 */ /* 0x000fca00078e00ff */
[----:B------:R-:W-:-:S05]  /*0320*/  IADD3 R3, PT, PT, -R3, RZ, RZ ;  /* 0x000000ff03037210 */ /* 0x000fca0007ffe1ff */
[----:B------:R-:W-:-:S05]  /*0330*/  IMAD R2, R7, R3, R8 ;  /* 0x0000000307027224 */ /* 0x000fca00078e0208 */
[----:B------:R-:W-:-:S13]  /*0340*/  ISETP.GT.U32.AND P0, PT, R7, R2, PT ;  /* 0x000000020700720c */ /* 0x000fda0003f04070 */
[----:B------:R-:W-:Y:S01]  /*0350*/  @!P0 IMAD.IADD R2, R2, 0x1, -R7 ;  /* 0x0000000102028824 */ /* 0x000fe200078e0a07 */
[----:B------:R-:W-:-:S04]  /*0360*/  ISETP.GE.AND P0, PT, R4, RZ, PT ;  /* 0x000000ff0400720c */ /* 0x000fc80003f06270 */
[----:B------:R-:W-:-:S13]  /*0370*/  ISETP.GT.U32.AND P2, PT, R7, R2, PT ;  /* 0x000000020700720c */ /* 0x000fda0003f44070 */
[----:B------:R-:W-:Y:S02]  /*0380*/  @!P2 IADD3 R2, PT, PT, R2, -R7, RZ ;  /* 0x800000070202a210 */ /* 0x000fe40007ffe0ff */
[----:B------:R-:W-:-:S03]  /*0390*/  ISETP.NE.AND P2, PT, R6, RZ, PT ;  /* 0x000000ff0600720c */ /* 0x000fc60003f45270 */
[----:B------:R-:W-:Y:S01]  /*03a0*/  @!P0 IMAD.MOV R2, RZ, RZ, -R2 ;  /* 0x000000ffff028224 */ /* 0x000fe200078e0a02 */
[----:B------:R-:W-:Y:S09]  /*03b0*/  @!P1 EXIT ;  /* 0x000000000000994d */ /* 0x000ff20003800000 */
[C---:B------:R-:W-:Y:S01]  /*03c0*/  ISETP.GE.U32.AND P0, PT, R10.reuse, 0x10, PT ;  /* 0x000000100a00780c */ /* 0x040fe20003f06070 */
[--C-:B------:R-:W-:Y:S01]  /*03d0*/  IMAD R11, R11, R0, R13.reuse ;  /* 0x000000000b0b7224 */ /* 0x100fe200078e020d */
[----:B------:R-:W-:Y:S01]  /*03e0*/  @!P2 LOP3.LUT R2, RZ, R6, RZ, 0x33, !PT ;  /* 0x00000006ff02a212 */ /* 0x000fe200078e33ff */
[----:B------:R-:W0:Y:S01]  /*03f0*/  LDCU.64 UR6, c[0x0][0x358] ;  /* 0x00006b00ff0677ac */ /* 0x000e220008000a00 */
[----:B------:R-:W-:Y:S02]  /*0400*/  LOP3.LUT R14, R10, 0xf, RZ, 0xc0, !PT ;  /* 0x0000000f0a0e7812 */ /* 0x000fe400078ec0ff */
[----:B------:R-:W-:Y:S01]  /*0410*/  MOV R3, RZ ;  /* 0x000000ff00037202 */ /* 0x000fe20000000f00 */
[----:B------:R-:W-:Y:S01]  /*0420*/  IMAD R13, R2, R0, R13 ;  /* 0x00000000020d7224 */ /* 0x000fe200078e020d */
[----:B------:R-:W-:Y:S01]  /*0430*/  ISETP.NE.AND P1, PT, R14, RZ, PT ;  /* 0x000000ff0e00720c */ /* 0x000fe20003f25270 */
[-C--:B------:R-:W-:Y:S02]  /*0440*/  IMAD R0, R11, R10.reuse, RZ ;  /* 0x0000000a0b007224 */ /* 0x080fe400078e02ff */
[----:B------:R-:W-:-:S02]  /*0450*/  IMAD R2, R13, R10, RZ ;  /* 0x0000000a0d027224 */ /* 0x000fc400078e02ff */
[----:B------:R-:W-:Y:S08]  /*0460*/  @!P0 BRA `(.L_x_5) ;  /* 0x0000000400408947 */ /* 0x000ff00003800000 */
[----:B------:R-:W1:Y:S01]  /*0470*/  LDCU.64 UR4, c[0x0][0x380] ;  /* 0x00007000ff0477ac */ /* 0x000e620008000a00 */
[----:B------:R-:W-:Y:S01]  /*0480*/  LOP3.LUT R3, R10, 0x7ffffff0, RZ, 0xc0, !PT ;  /* 0x7ffffff00a037812 */ /* 0x000fe200078ec0ff */
[----:B------:R-:W-:Y:S01]  /*0490*/  IMAD.MOV.U32 R11, RZ, RZ, R2 ;  /* 0x000000ffff0b7224 */ /* 0x000fe200078e0002 */
[----:B------:R-:W-:-:S03]  /*04a0*/  MOV R13, R0 ;  /* 0x00000000000d7202 */ /* 0x000fc60000000f00 */
[----:B------:R-:W-:Y:S01]  /*04b0*/  IMAD.MOV R12, RZ, RZ, -R3 ;  /* 0x000000ffff0c7224 */ /* 0x000fe200078e0a03 */
[----:B-1----:R-:W-:-:S04]  /*04c0*/  UIADD3 UR4, UP0, UPT, UR4, 0x20, URZ ;  /* 0x0000002004047890 */ /* 0x002fc8000ff1e0ff */
[----:B------:R-:W-:Y:S02]  /*04d0*/  UIADD3.X UR5, UPT, UPT, URZ, UR5, URZ, UP0, !UPT ;  /* 0x00000005ff057290 */ /* 0x000fe400087fe4ff */
[----:B------:R-:W-:-:S04]  /*04e0*/  MOV R4, UR4 ;  /* 0x0000000400047c02 */ /* 0x000fc80008000f00 */
[----:B------:R-:W-:-:S07]  /*04f0*/  IMAD.U32 R5, RZ, RZ, UR5 ;  /* 0x00000005ff057e24 */ /* 0x000fce000f8e00ff */
.L_x_6:
[----:B-1----:R-:W-:-:S04]  /*0500*/  IMAD.WIDE R8, R11, 0x4, R4 ;  /* 0x000000040b087825 */ /* 0x002fc800078e0204 */
[----:B------:R-:W-:Y:S01]  /*0510*/  IMAD.WIDE R6, R13, 0x4, R4 ;  /* 0x000000040d067825 */ /* 0x000fe200078e0204 */
[----:B0-----:R-:W2:Y:S04]  /*0520*/  LDG.E R17, desc[UR6][R8.64+-0x20] ;  /* 0xffffe00608117981 */ /* 0x001ea8000c1e1900 */
[----:B------:R-:W3:Y:S04]  /*0530*/  LDG.E R15, desc[UR6][R6.64+-0x20] ;  /* 0xffffe006060f7981 */ /* 0x000ee8000c1e1900 */
[----:B--2---:R0:W-:Y:S04]  /*0540*/  STG.E desc[UR6][R6.64+-0x20], R17 ;  /* 0xffffe01106007986 */ /* 0x0041e8000c101906 */
[----:B---3--:R1:W-:Y:S04]  /*0550*/  STG.E desc[UR6][R8.64+-0x20], R15 ;  /* 0xffffe00f08007986 */ /* 0x0083e8000c101906 */
[----:B------:R-:W2:Y:S04]  /*0560*/  LDG.E R21, desc[UR6][R8.64+-0x1c] ;  /* 0xffffe40608157981 */ /* 0x000ea8000c1e1900 */
[----:B------:R-:W3:Y:S04]  /*0570*/  LDG.E R19, desc[UR6][R6.64+-0x1c] ;  /* 0xffffe40606137981 */ /* 0x000ee8000c1e1900 */
[----:B--2---:R2:W-:Y:S04]  /*0580*/  STG.E desc[UR6][R6.64+-0x1c], R21 ;  /* 0xffffe41506007986 */ /* 0x0045e8000c101906 */
[----:B---3--:R3:W-:Y:S04]  /*0590*/  STG.E desc[UR6][R8.64+-0x1c], R19 ;  /* 0xffffe41308007986 */ /* 0x0087e8000c101906 */
[----:B------:R-:W4:Y:S04]  /*05a0*/  LDG.E R25, desc[UR6][R8.64+-0x18] ;  /* 0xffffe80608197981 */ /* 0x000f28000c1e1900 */
[----:B------:R-:W5:Y:S04]  /*05b0*/  LDG.E R23, desc[UR6][R6.64+-0x18] ;  /* 0xffffe80606177981 */ /* 0x000f68000c1e1900 */
[----:B----4-:R4:W-:Y:S04]  /*05c0*/  STG.E desc[UR6][R6.64+-0x18], R25 ;  /* 0xffffe81906007986 */ /* 0x0109e8000c101906 */
[----:B-----5:R5:W-:Y:S04]  /*05d0*/  STG.E desc[UR6][R8.64+-0x18], R23 ;  /* 0xffffe81708007986 */ /* 0x020be8000c101906 */
[----:B------:R-:W2:Y:S04]  /*05e0*/  LDG.E R27, desc[UR6][R8.64+-0x14] ;  /* 0xffffec06081b7981 */ /* 0x000ea8000c1e1900 */
[----:B0-----:R-:W3:Y:S04]  /*05f0*/  LDG.E R17, desc[UR6][R6.64+-0x14] ;  /* 0xffffec0606117981 */ /* 0x001ee8000c1e1900 */
[----:B--2---:R0:W-:Y:S04]  /*0600*/  STG.E desc[UR6][R6.64+-0x14], R27 ;  /* 0xffffec1b06007986 */ /* 0x0041e8000c101906 */
[----:B---3--:R2:W-:Y:S04]  /*0610*/  STG.E desc[UR6][R8.64+-0x14], R17 ;  /* 0xffffec1108007986 */ /* 0x0085e8000c101906 */
[----:B------:R-:W3:Y:S04]  /*0620*/  LDG.E R29, desc[UR6][R8.64+-0x10] ;  /* 0xfffff006081d7981 */ /* 0x000ee8000c1e1900 */
[----:B-1----:R-:W4:Y:S04]  /*0630*/  LDG.E R15, desc[UR6][R6.64+-0x10] ;  /* 0xfffff006060f7981 */ /* 0x002f28000c1e1900 */
[----:B---3--:R1:W-:Y:S04]  /*0640*/  STG.E desc[UR6][R6.64+-0x10], R29 ;  /* 0xfffff01d06007986 */ /* 0x0083e8000c101906 */
[----:B----4-:R3:W-:Y:S04]  /*0650*/  STG.E desc[UR6][R8.64+-0x10], R15 ;  /* 0xfffff00f08007986 */ /* 0x0107e8000c101906 */
[----:B------:R-:W4:Y:S04]  /*0660*/  LDG.E R21, desc[UR6][R8.64+-0xc] ;  /* 0xfffff40608157981 */ /* 0x000f28000c1e1900 */
[----:B------:R-:W5:Y:S04]  /*0670*/  LDG.E R19, desc[UR6][R6.64+-0xc] ;  /* 0xfffff40606137981 */ /* 0x000f68000c1e1900 */
[----:B----4-:R4:W-:Y:S04]  /*0680*/  STG.E desc[UR6][R6.64+-0xc], R21 ;  /* 0xfffff41506007986 */ /* 0x0109e8000c101906 */
[----:B-----5:R5:W-:Y:S04]  /*0690*/  STG.E desc[UR6][R8.64+-0xc], R19 ;  /* 0xfffff41308007986 */ /* 0x020be8000c101906 */
[----:B------:R-:W2:Y:S04]  /*06a0*/  LDG.E R25, desc[UR6][R8.64+-0x8] ;  /* 0xfffff80608197981 */ /* 0x000ea8000c1e1900 */
[----:B------:R-:W3:Y:S04]  /*06b0*/  LDG.E R23, desc[UR6][R6.64+-0x8] ;  /* 0xfffff80606177981 */ /* 0x000ee8000c1e1900 */
[----:B--2---:R2:W-:Y:S04]  /*06c0*/  STG.E desc[UR6][R6.64+-0x8], R25 ;  /* 0xfffff81906007986 */ /* 0x0045e8000c101906 */
[----:B---3--:R3:W-:Y:S04]  /*06d0*/  STG.E desc[UR6][R8.64+-0x8], R23 ;  /* 0xfffff81708007986 */ /* 0x0087e8000c101906 */
[----:B0-----:R-:W4:Y:S04]  /*06e0*/  LDG.E R27, desc[UR6][R8.64+-0x4] ;  /* 0xfffffc06081b7981 */ /* 0x001f28000c1e1900 */
[----:B------:R-:W5:Y:S04]  /*06f0*/  LDG.E R17, desc[UR6][R6.64+-0x4] ;  /* 0xfffffc0606117981 */ /* 0x000f68000c1e1900 */
[----:B----4-:R0:W-:Y:S04]  /*0700*/  STG.E desc[UR6][R6.64+-0x4], R27 ;  /* 0xfffffc1b06007986 */ /* 0x0101e8000c101906 */
[----:B-----5:R4:W-:Y:S04]  /*0710*/  STG.E desc[UR6][R8.64+-0x4], R17 ;  /* 0xfffffc1108007986 */ /* 0x0209e8000c101906 */
[----:B-1----:R-:W5:Y:S04]  /*0720*/  LDG.E R29, desc[UR6][R8.64] ;  /* 0x00000006081d7981 */ /* 0x002f68000c1e1900 */
[----:B------:R-:W2:Y:S04]  /*0730*/  LDG.E R15, desc[UR6][R6.64] ;  /* 0x00000006060f7981 */ /* 0x000ea8000c1e1900 */
[----:B-----5:R1:W-:Y:S04]  /*0740*/  STG.E desc[UR6][R6.64], R29 ;  /* 0x0000001d06007986 */ /* 0x0203e8000c101906 */
[----:B--2---:R2:W-:Y:S04]  /*0750*/  STG.E desc[UR6][R8.64], R15 ;  /* 0x0000000f08007986 */ /* 0x0045e8000c101906 */
[----:B------:R-:W5:Y:S04]  /*0760*/  LDG.E R21, desc[UR6][R8.64+0x4] ;  /* 0x0000040608157981 */ /* 0x000f68000c1e1900 */
[----:B------:R-:W3:Y:S04]  /*0770*/  LDG.E R19, desc[UR6][R6.64+0x4] ;  /* 0x0000040606137981 */ /* 0x000ee8000c1e1900 */
[----:B-----5:R5:W-:Y:S04]  /*0780*/  STG.E desc[UR6][R6.64+0x4], R21 ;  /* 0x0000041506007986 */ /* 0x020be8000c101906 */
[----:B---3--:R3:W-:Y:S04]  /*0790*/  STG.E desc[UR6][R8.64+0x4], R19 ;  /* 0x0000041308007986 */ /* 0x0087e8000c101906 */
[----:B------:R-:W4:Y:S04]  /*07a0*/  LDG.E R25, desc[UR6][R8.64+0x8] ;  /* 0x0000080608197981 */ /* 0x000f28000c1e1900 */
[----:B------:R-:W2:Y:S04]  /*07b0*/  LDG.E R23, desc[UR6][R6.64+0x8] ;  /* 0x0000080606177981 */ /* 0x000ea8000c1e1900 */
[----:B----4-:R4:W-:Y:S04]  /*07c0*/  STG.E desc[UR6][R6.64+0x8], R25 ;  /* 0x0000081906007986 */ /* 0x0109e8000c101906 */
[----:B--2---:R2:W-:Y:S04]  /*07d0*/  STG.E desc[UR6][R8.64+0x8], R23 ;  /* 0x0000081708007986 */ /* 0x0045e8000c101906 */
[----:B0-----:R-:W5:Y:S04]  /*07e0*/  LDG.E R27, desc[UR6][R8.64+0xc] ;  /* 0x00000c06081b7981 */ /* 0x001f68000c1e1900 */
[----:B------:R-:W3:Y:S04]  /*07f0*/  LDG.E R17, desc[UR6][R6.64+0xc] ;  /* 0x00000c0606117981 */ /* 0x000ee8000c1e1900 */
[----:B-----5:R0:W-:Y:S04]  /*0800*/  STG.E desc[UR6][R6.64+0xc], R27 ;  /* 0x00000c1b06007986 */ /* 0x0201e8000c101906 */
[----:B---3--:R3:W-:Y:S04]  /*0810*/  STG.E desc[UR6][R8.64+0xc], R17 ;  /* 0x00000c1108007986 */ /* 0x0087e8000c101906 */
[----:B-1----:R-:W5:Y:S04]  /*0820*/  LDG.E R29, desc[UR6][R8.64+0x10] ;  /* 0x00001006081d7981 */ /* 0x002f68000c1e1900 */
[----:B------:R-:W4:Y:S04]  /*0830*/  LDG.E R15, desc[UR6][R6.64+0x10] ;  /* 0x00001006060f7981 */ /* 0x000f28000c1e1900 */
[----:B-----5:R1:W-:Y:S04]  /*0840*/  STG.E desc[UR6][R6.64+0x10], R29 ;  /* 0x0000101d06007986 */ /* 0x0203e8000c101906 */
[----:B----4-:R1:W-:Y:S04]  /*0850*/  STG.E desc[UR6][R8.64+0x10], R15 ;  /* 0x0000100f08007986 */ /* 0x0103e8000c101906 */
[----:B------:R-:W4:Y:S04]  /*0860*/  LDG.E R21, desc[UR6][R8.64+0x14] ;  /* 0x0000140608157981 */ /* 0x000f28000c1e1900 */
[----:B------:R-:W5:Y:S04]  /*0870*/  LDG.E R19, desc[UR6][R6.64+0x14] ;  /* 0x0000140606137981 */ /* 0x000f68000c1e1900 */
[----:B----4-:R1:W-:Y:S04]  /*0880*/  STG.E desc[UR6][R6.64+0x14], R21 ;  /* 0x0000141506007986 */ /* 0x0103e8000c101906 */
[----:B-----5:R1:W-:Y:S04]  /*0890*/  STG.E desc[UR6][R8.64+0x14], R19 ;  /* 0x0000141308007986 */ /* 0x0203e8000c101906 */
[----:B------:R-:W4:Y:S04]  /*08a0*/  LDG.E R25, desc[UR6][R8.64+0x18] ;  /* 0x0000180608197981 */ /* 0x000f28000c1e1900 */
[----:B--2---:R-:W2:Y:S01]  /*08b0*/  LDG.E R23, desc[UR6][R6.64+0x18] ;  /* 0x0000180606177981 */ /* 0x004ea2000c1e1900 */
[----:B------:R-:W-:-:S04]  /*08c0*/  IADD3 R12, PT, PT, R12, 0x10, RZ ;  /* 0x000000100c0c7810 */ /* 0x000fc80007ffe0ff */
[----:B------:R-:W-:Y:S01]  /*08d0*/  ISETP.NE.AND P0, PT, R12, RZ, PT ;  /* 0x000000ff0c00720c */ /* 0x000fe20003f05270 */
[----:B----4-:R1:W-:Y:S04]  /*08e0*/  STG.E desc[UR6][R6.64+0x18], R25 ;  /* 0x0000181906007986 */ /* 0x0103e8000c101906 */
[----:B--2---:R1:W-:Y:S04]  /*08f0*/  STG.E desc[UR6][R8.64+0x18], R23 ;  /* 0x0000181708007986 */ /* 0x0043e8000c101906 */
[----:B0-----:R-:W2:Y:S04]  /*0900*/  LDG.E R27, desc[UR6][R8.64+0x1c] ;  /* 0x00001c06081b7981 */ /* 0x001ea8000c1e1900 */
[----:B---3--:R-:W3:Y:S01]  /*0910*/  LDG.E R17, desc[UR6][R6.64+0x1c] ;  /* 0x00001c0606117981 */ /* 0x008ee2000c1e1900 */
[----:B------:R-:W-:Y:S01]  /*0920*/  VIADD R13, R13, 0x10 ;  /* 0x000000100d0d7836 */ /* 0x000fe20000000000 */
[----:B------:R-:W-:-:S02]  /*0930*/  IADD3 R11, PT, PT, R11, 0x10, RZ ;  /* 0x000000100b0b7810 */ /* 0x000fc40007ffe0ff */
[----:B--2---:R1:W-:Y:S04]  /*0940*/  STG.E desc[UR6][R6.64+0x1c], R27 ;  /* 0x00001c1b06007986 */ /* 0x0043e8000c101906 */
[----:B---3--:R1:W-:Y:S01]  /*0950*/  STG.E desc[UR6][R8.64+0x1c], R17 ;  /* 0x00001c1108007986 */ /* 0x0083e2000c101906 */
[----:B------:R-:W-:Y:S05]  /*0960*/  @P0 BRA `(.L_x_6) ;  /* 0xfffffff800e40947 */ /* 0x000fea000383ffff */
.L_x_5:
[----:B0-----:R-:W-:Y:S05]  /*0970*/  @!P1 EXIT ;  /* 0x000000000000994d */ /* 0x001fea0003800000 */
[----:B------:R-:W-:Y:S02]  /*0980*/  ISETP.GE.U32.AND P0, PT, R14, 0x8, PT ;  /* 0x000000080e00780c */ /* 0x000fe40003f06070 */
[----:B-1----:R-:W-:-:S04]  /*0990*/  LOP3.LUT R8, R10, 0x7, RZ, 0xc0, !PT ;  /* 0x000000070a087812 */ /* 0x002fc800078ec0ff */
[----:B------:R-:W-:-:S07]  /*09a0*/  ISETP.NE.AND P1, PT, R8, RZ, PT ;  /* 0x000000ff0800720c */ /* 0x000fce0003f25270 */
[----:B------:R-:W-:Y:S06]  /*09b0*/  @!P0 BRA `(.L_x_7) ;  /* 0x0000000000988947 */ /* 0x000fec0003800000 */
[----:B------:R-:W0:Y:S01]  /*09c0*/  LDC.64 R6, c[0x0][0x380] ;  /* 0x0000e000ff067b82 */ /* 0x000e220000000a00 */
[----:B------:R-:W-:Y:S01]  /*09d0*/  IMAD.IADD R5, R2, 0x1, R3 ;  /* 0x0000000102057824 */ /* 0x000fe200078e0203 */
[----:B------:R-:W-:-:S03]  /*09e0*/  IADD3 R9, PT, PT, R0, R3, RZ ;  /* 0x0000000300097210 */ /* 0x000fc60007ffe0ff */
[----:B0-----:R-:W-:-:S04]  /*09f0*/  IMAD.WIDE R4, R5, 0x4, R6 ;  /* 0x0000000405047825 */ /* 0x001fc800078e0206 */
[----:B------:R-:W-:Y:S01]  /*0a00*/  IMAD.WIDE R6, R9, 0x4, R6 ;  /* 0x0000000409067825 */ /* 0x000fe200078e0206 */
[----:B------:R-:W2:Y:S04]  /*0a10*/  LDG.E R11, desc[UR6][R4.64] ;  /* 0x00000006040b7981 */ /* 0x000ea8000c1e1900 */
        /* <DEDUP_REMOVED lines=19> */
[----:B------:R-:W3:Y:S04]  /*0b50*/  LDG.E R15, desc[UR6][R4.64+0x14] ;  /* 0x00001406040f7981 */ /* 0x000ee8000c1e1900 */
[----:B------:R-:W4:Y:S04]  /*0b60*/  LDG.E R13, desc[UR6][R6.64+0x14] ;  /* 0x00001406060d7981 */ /* 0x000f28000c1e1900 */
[----:B---3--:R1:W-:Y:S04]  /*0b70*/  STG.E desc[UR6][R6.64+0x14], R15 ;  /* 0x0000140f06007986 */ /* 0x0083e8000c101906 */
[----:B----4-:R1:W-:Y:S04]  /*0b80*/  STG.E desc[UR6][R4.64+0x14], R13 ;  /* 0x0000140d04007986 */ /* 0x0103e8000c101906 */
[----:B------:R-:W3:Y:S04]  /*0b90*/  LDG.E R19, desc[UR6][R4.64+0x18] ;  /* 0x0000180604137981 */ /* 0x000ee8000c1e1900 */
[----:B-----5:R-:W4:Y:S04]  /*0ba0*/  LDG.E R17, desc[UR6][R6.64+0x18] ;  /* 0x0000180606117981 */ /* 0x020f28000c1e1900 */
[----:B---3--:R1:W-:Y:S04]  /*0bb0*/  STG.E desc[UR6][R6.64+0x18], R19 ;  /* 0x0000181306007986 */ /* 0x0083e8000c101906 */
[----:B----4-:R1:W-:Y:S04]  /*0bc0*/  STG.E desc[UR6][R4.64+0x18], R17 ;  /* 0x0000181104007986 */ /* 0x0103e8000c101906 */
[----:B0-----:R-:W3:Y:S04]  /*0bd0*/  LDG.E R21, desc[UR6][R4.64+0x1c] ;  /* 0x00001c0604157981 */ /* 0x001ee8000c1e1900 */
[----:B--2---:R-:W2:Y:S01]  /*0be0*/  LDG.E R11, desc[UR6][R6.64+0x1c] ;  /* 0x00001c06060b7981 */ /* 0x004ea2000c1e1900 */
[----:B------:R-:W-:-:S03]  /*0bf0*/  VIADD R3, R3, 0x8 ;  /* 0x0000000803037836 */ /* 0x000fc60000000000 */
[----:B---3--:R1:W-:Y:S04]  /*0c00*/  STG.E desc[UR6][R6.64+0x1c], R21 ;  /* 0x00001c1506007986 */ /* 0x0083e8000c101906 */
[----:B--2---:R1:W-:Y:S02]  /*0c10*/  STG.E desc[UR6][R4.64+0x1c], R11 ;  /* 0x00001c0b04007986 */ /* 0x0043e4000c101906 */
.L_x_7:
[----:B------:R-:W-:Y:S05]  /*0c20*/  @!P1 EXIT ;  /* 0x000000000000994d */ /* 0x000fea0003800000 */
[----:B------:R-:W-:Y:S02]  /*0c30*/  ISETP.GE.U32.AND P0, PT, R8, 0x4, PT ;  /* 0x000000040800780c */ /* 0x000fe40003f06070 */
[----:B------:R-:W-:-:S04]  /*0c40*/  LOP3.LUT R10, R10, 0x3, RZ, 0xc0, !PT ;  /* 0x000000030a0a7812 */ /* 0x000fc800078ec0ff */
[----:B------:R-:W-:-:S07]  /*0c50*/  ISETP.NE.AND P1, PT, R10, RZ, PT ;  /* 0x000000ff0a00720c */ /* 0x000fce0003f25270 */
[----:B------:R-:W-:Y:S06]  /*0c60*/  @!P0 BRA `(.L_x_8) ;  /* 0x0000000000588947 */ /* 0x000fec0003800000 */
[----:B-1----:R-:W0:Y:S01]  /*0c70*/  LDC.64 R6, c[0x0][0x380] ;  /* 0x0000e000ff067b82 */ /* 0x002e220000000a00 */
[----:B------:R-:W-:Y:S01]  /*0c80*/  IADD3 R5, PT, PT, R2, R3, RZ ;  /* 0x0000000302057210 */ /* 0x000fe20007ffe0ff */
[----:B------:R-:W-:-:S04]  /*0c90*/  IMAD.IADD R9, R0, 0x1, R3 ;  /* 0x0000000100097824 */ /* 0x000fc800078e0203 */
[----:B0-----:R-:W-:-:S04]  /*0ca0*/  IMAD.WIDE R4, R5, 0x4, R6 ;  /* 0x0000000405047825 */ /* 0x001fc800078e0206 */
[----:B------:R-:W-:Y:S01]  /*0cb0*/  IMAD.WIDE R6, R9, 0x4, R6 ;  /* 0x0000000409067825 */ /* 0x000fe200078e0206 */
[----:B------:R-:W2:Y:S04]  /*0cc0*/  LDG.E R11, desc[UR6][R4.64] ;  /* 0x00000006040b7981 */ /* 0x000ea8000c1e1900 */
[----:B------:R-:W3:Y:S04]  /*0cd0*/  LDG.E R9, desc[UR6][R6.64] ;  /* 0x0000000606097981 */ /* 0x000ee8000c1e1900 */
[----:B--2---:R0:W-:Y:S04]  /*0ce0*/  STG.E desc[UR6][R6.64], R11 ;  /* 0x0000000b06007986 */ /* 0x0041e8000c101906 */
[----:B---3--:R2:W-:Y:S04]  /*0cf0*/  STG.E desc[UR6][R4.64], R9 ;  /* 0x0000000904007986 */ /* 0x0085e8000c101906 */
[----:B------:R-:W3:Y:S04]  /*0d00*/  LDG.E R15, desc[UR6][R4.64+0x4] ;  /* 0x00000406040f7981 */ /* 0x000ee8000c1e1900 */
[----:B------:R-:W4:Y:S04]  /*0d10*/  LDG.E R13, desc[UR6][R6.64+0x4] ;  /* 0x00000406060d7981 */ /* 0x000f28000c1e1900 */
[----:B---3--:R2:W-:Y:S04]  /*0d20*/  STG.E desc[UR6][R6.64+0x4], R15 ;  /* 0x0000040f06007986 */ /* 0x0085e8000c101906 */
[----:B----4-:R2:W-:Y:S04]  /*0d30*/  STG.E desc[UR6][R4.64+0x4], R13 ;  /* 0x0000040d04007986 */ /* 0x0105e8000c101906 */
[----:B------:R-:W3:Y:S04]  /*0d40*/  LDG.E R19, desc[UR6][R4.64+0x8] ;  /* 0x0000080604137981 */ /* 0x000ee8000c1e1900 */
[----:B------:R-:W4:Y:S04]  /*0d50*/  LDG.E R17, desc[UR6][R6.64+0x8] ;  /* 0x0000080606117981 */ /* 0x000f28000c1e1900 */
[----:B---3--:R2:W-:Y:S04]  /*0d60*/  STG.E desc[UR6][R6.64+0x8], R19 ;  /* 0x0000081306007986 */ /* 0x0085e8000c101906 */
[----:B----4-:R2:W-:Y:S04]  /*0d70*/  STG.E desc[UR6][R4.64+0x8], R17 ;  /* 0x0000081104007986 */ /* 0x0105e8000c101906 */
[----:B------:R-:W3:Y:S04]  /*0d80*/  LDG.E R21, desc[UR6][R4.64+0xc] ;  /* 0x00000c0604157981 */ /* 0x000ee8000c1e1900 */
[----:B0-----:R-:W4:Y:S01]  /*0d90*/  LDG.E R11, desc[UR6][R6.64+0xc] ;  /* 0x00000c06060b7981 */ /* 0x001f22000c1e1900 */
[----:B------:R-:W-:-:S03]  /*0da0*/  IADD3 R3, PT, PT, R3, 0x4, RZ ;  /* 0x0000000403037810 */ /* 0x000fc60007ffe0ff */
[----:B---3--:R2:W-:Y:S04]  /*0db0*/  STG.E desc[UR6][R6.64+0xc], R21 ;  /* 0x00000c1506007986 */ /* 0x0085e8000c101906 */
[----:B----4-:R2:W-:Y:S02]  /*0dc0*/  STG.E desc[UR6][R4.64+0xc], R11 ;  /* 0x00000c0b04007986 */ /* 0x0105e4000c101906 */
.L_x_8:
[----:B------:R-:W-:Y:S05]  /*0dd0*/  @!P1 EXIT ;  /* 0x000000000000994d */ /* 0x000fea0003800000 */
[----:B-12---:R-:W0:Y:S01]  /*0de0*/  LDC.64 R6, c[0x0][0x380] ;  /* 0x0000e000ff067b82 */ /* 0x006e220000000a00 */
[----:B------:R-:W-:Y:S01]  /*0df0*/  IMAD.IADD R9, R2, 0x1, R3 ;  /* 0x0000000102097824 */ /* 0x000fe200078e0203 */
[----:B------:R-:W-:Y:S01]  /*0e00*/  IADD3 R11, PT, PT, R0, R3, RZ ;  /* 0x00000003000b7210 */ /* 0x000fe20007ffe0ff */
[----:B------:R-:W-:-:S07]  /*0e10*/  IMAD.MOV R10, RZ, RZ, -R10 ;  /* 0x000000ffff0a7224 */ /* 0x000fce00078e0a0a */
.L_x_9:
[----:B01----:R-:W-:-:S04]  /*0e20*/  IMAD.WIDE R2, R9, 0x4, R6 ;  /* 0x0000000409027825 */ /* 0x003fc800078e0206 */
[----:B------:R-:W-:Y:S01]  /*0e30*/  IMAD.WIDE R4, R11, 0x4, R6 ;  /* 0x000000040b047825 */ /* 0x000fe200078e0206 */
[----:B------:R-:W2:Y:S04]  /*0e40*/  LDG.E R15, desc[UR6][R2.64] ;  /* 0x00000006020f7981 */ /* 0x000ea8000c1e1900 */
[----:B------:R-:W3:Y:S01]  /*0e50*/  LDG.E R13, desc[UR6][R4.64] ;  /* 0x00000006040d7981 */ /* 0x000ee2000c1e1900 */
[----:B------:R-:W-:Y:S01]  /*0e60*/  IADD3 R10, PT, PT, R10, 0x1, RZ ;  /* 0x000000010a0a7810 */ /* 0x000fe20007ffe0ff */
[----:B------:R-:W-:Y:S01]  /*0e70*/  VIADD R9, R9, 0x1 ;  /* 0x0000000109097836 */ /* 0x000fe20000000000 */
[----:B------:R-:W-:Y:S02]  /*0e80*/  IADD3 R11, PT, PT, R11, 0x1, RZ ;  /* 0x000000010b0b7810 */ /* 0x000fe40007ffe0ff */
[----:B------:R-:W-:Y:S01]  /*0e90*/  ISETP.NE.AND P0, PT, R10, RZ, PT ;  /* 0x000000ff0a00720c */ /* 0x000fe20003f05270 */
[----:B--2---:R1:W-:Y:S04]  /*0ea0*/  STG.E desc[UR6][R4.64], R15 ;  /* 0x0000000f04007986 */ /* 0x0043e8000c101906 */
[----:B---3--:R1:W-:Y:S08]  /*0eb0*/  STG.E desc[UR6][R2.64], R13 ;  /* 0x0000000d02007986 */ /* 0x0083f0000c101906 */
[----:B------:R-:W-:Y:S05]  /*0ec0*/  @P0 BRA `(.L_x_9) ;  /* 0xfffffffc00d40947 */ /* 0x000fea000383ffff */
[----:B------:R-:W-:Y:S05]  /*0ed0*/  EXIT ;  /* 0x000000000000794d */ /* 0x000fea0003800000 */
.L_x_10:
        /* <DEDUP_REMOVED lines=10> */
.L_x_135:


//--------------------- .text._Z19migrate_individualsPiiii --------------------------
	.section	.text._Z19migrate_individualsPiiii,"ax",@progbits
	.align	128
        .global         _Z19migrate_individualsPiiii
        .type           _Z19migrate_individualsPiiii,@function
        .size           _Z19migrate_individualsPiiii,(.L_x_136 - _Z19migrate_individualsPiiii)
        .other          _Z19migrate_individualsPiiii,@"STO_CUDA_ENTRY STV_DEFAULT"
_Z19migrate_individualsPiiii:
.text._Z19migrate_individualsPiiii:
[----:B------:R-:W-:Y:S01]  /*0000*/  LDC R1, c[0x0][0x37c] ;  /* 0x0000df00ff017b82 */ /* 0x000fe20000000800 */
[----:B------:R-:W0:Y:S07]  /*0010*/  S2R R0, SR_TID.X ;  /* 0x0000000000007919 */ /* 0x000e2e0000002100 */
[----:B------:R-:W0:Y:S08]  /*0020*/  S2UR UR4, SR_CTAID.X ;  /* 0x00000000000479c3 */ /* 0x000e300000002500 */
[----:B------:R-:W0:Y:S08]  /*0030*/  LDC R5, c[0x0][0x360] ;  /* 0x0000d800ff057b82 */ /* 0x000e300000000800 */
[----:B------:R-:W1:Y:S08]  /*0040*/  LDC R2, c[0x0][0x390] ;  /* 0x0000e400ff027b82 */ /* 0x000e700000000800 */
[----:B------:R-:W1:Y:S01]  /*0050*/  LDC R3, c[0x0][0x388] ;  /* 0x0000e200ff037b82 */ /* 0x000e620000000800 */
[----:B0-----:R-:W-:-:S02]  /*0060*/  IMAD R0, R5, UR4, R0 ;  /* 0x0000000405007c24 */ /* 0x001fc4000f8e0200 */
[----:B-1----:R-:W-:-:S05]  /*0070*/  IMAD R5, R2, R3, RZ ;  /* 0x0000000302057224 */ /* 0x002fca00078e02ff */
[----:B------:R-:W-:-:S13]  /*0080*/  ISETP.GE.AND P0, PT, R0, R5, PT ;  /* 0x000000050000720c */ /* 0x000fda0003f06270 */
[----:B------:R-:W-:Y:S05]  /*0090*/  @P0 EXIT ;  /* 0x000000000000094d */ /* 0x000fea0003800000 */
[-C--:B------:R-:W-:Y:S02]  /*00a0*/  IABS R11, R3.reuse ;  /* 0x00000003000b7213 */ /* 0x080fe40000000000 */
[----:B------:R-:W-:Y:S02]  /*00b0*/  ISETP.GE.AND P2, PT, R0, RZ, PT ;  /* 0x000000ff0000720c */ /* 0x000fe40003f46270 */
[----:B------:R-:W0:Y:S01]  /*00c0*/  I2F.RP R6, R11 ;  /* 0x0000000b00067306 */ /* 0x000e220000209400 */
[----:B------:R-:W-:-:S07]  /*00d0*/  LOP3.LUT R9, RZ, R3, RZ, 0x33, !PT ;  /* 0x00000003ff097212 */ /* 0x000fce00078e33ff */
[----:B0-----:R-:W0:Y:S02]  /*00e0*/  MUFU.RCP R6, R6 ;  /* 0x0000000600067308 */ /* 0x001e240000001000 */
[----:B0-----:R-:W-:-:S06]  /*00f0*/  VIADD R4, R6, 0xffffffe ;  /* 0x0ffffffe06047836 */ /* 0x001fcc0000000000 */
[----:B------:R0:W1:Y:S02]  /*0100*/  F2I.FTZ.U32.TRUNC.NTZ R5, R4 ;  /* 0x0000000400057305 */ /* 0x000064000021f000 */
[----:B0-----:R-:W-:Y:S02]  /*0110*/  HFMA2 R4, -RZ, RZ, 0, 0 ;  /* 0x00000000ff047431 */ /* 0x001fe400000001ff */
[----:B-1----:R-:W-:-:S04]  /*0120*/  IMAD.MOV R8, RZ, RZ, -R5 ;  /* 0x000000ffff087224 */ /* 0x002fc800078e0a05 */
[----:B------:R-:W-:Y:S01]  /*0130*/  IMAD R7, R8, R11, RZ ;  /* 0x0000000b08077224 */ /* 0x000fe200078e02ff */
[----:B------:R-:W-:-:S03]  /*0140*/  IABS R8, R0 ;  /* 0x0000000000087213 */ /* 0x000fc60000000000 */
[----:B------:R-:W-:-:S06]  /*0150*/  IMAD.HI.U32 R5, R5, R7, R4 ;  /* 0x0000000705057227 */ /* 0x000fcc00078e0004 */
[----:B------:R-:W-:-:S04]  /*0160*/  IMAD.HI.U32 R5, R5, R8, RZ ;  /* 0x0000000805057227 */ /* 0x000fc800078e00ff */
[----:B------:R-:W-:-:S04]  /*0170*/  IMAD.MOV R6, RZ, RZ, -R5 ;  /* 0x000000ffff067224 */ /* 0x000fc800078e0a05 */
[----:B------:R-:W-:-:S05]  /*0180*/  IMAD R6, R11, R6, R8 ;  /* 0x000000060b067224 */ /* 0x000fca00078e0208 */
[----:B------:R-:W-:-:S13]  /*0190*/  ISETP.GT.U32.AND P0, PT, R11, R6, PT ;  /* 0x000000060b00720c */ /* 0x000fda0003f04070 */
[----:B------:R-:W-:-:S05]  /*01a0*/  @!P0 IMAD.IADD R6, R6, 0x1, -R11 ;  /* 0x0000000106068824 */ /* 0x000fca00078e0a0b */
[----:B------:R-:W-:Y:S02]  /*01b0*/  ISETP.GT.U32.AND P1, PT, R11, R6, PT ;  /* 0x000000060b00720c */ /* 0x000fe40003f24070 */
[----:B------:R-:W-:-:S04]  /*01c0*/  IADD3 R7, PT, PT, R6, -R11, RZ ;  /* 0x8000000b06077210 */ /* 0x000fc80007ffe0ff */
[----:B------:R-:W-:Y:S02]  /*01d0*/  SEL R4, R7, R6, !P1 ;  /* 0x0000000607047207 */ /* 0x000fe40004800000 */
[----:B------:R-:W-:-:S03]  /*01e0*/  ISETP.NE.AND P1, PT, R3, RZ, PT ;  /* 0x000000ff0300720c */ /* 0x000fc60003f25270 */
[----:B------:R-:W-:-:S05]  /*01f0*/  @!P2 IMAD.MOV R4, RZ, RZ, -R4 ;  /* 0x000000ffff04a224 */ /* 0x000fca00078e0a04 */
[----:B------:R-:W-:-:S04]  /*0200*/  SEL R4, R9, R4, !P1 ;  /* 0x0000000409047207 */ /* 0x000fc80004800000 */
[----:B------:R-:W-:-:S13]  /*0210*/  ISETP.GT.AND P2, PT, R4, 0x95, PT ;  /* 0x000000950400780c */ /* 0x000fda0003f44270 */
[----:B------:R-:W-:Y:S05]  /*0220*/  @P2 EXIT ;  /* 0x000000000000294d */ /* 0x000fea0003800000 */
[----:B------:R-:W-:Y:S02]  /*0230*/  IABS R13, R2 ;  /* 0x00000002000d7213 */ /* 0x000fe40000000000 */
[----:B------:R-:W-:Y:S02]  /*0240*/  ISETP.GE.U32.AND P2, PT, R6, R11, PT ;  /* 0x0000000b0600720c */ /* 0x000fe40003f46070 */
[----:B------:R-:W0:Y:S01]  /*0250*/  I2F.RP R8, R13 ;  /* 0x0000000d00087306 */ /* 0x000e220000209400 */
[----:B------:R-:W-:Y:S02]  /*0260*/  LOP3.LUT R6, R0, R3, RZ, 0x3c, !PT ;  /* 0x0000000300067212 */ /* 0x000fe400078e3cff */
[----:B------:R-:W-:Y:S02]  /*0270*/  @!P0 IADD3 R5, PT, PT, R5, 0x1, RZ ;  /* 0x0000000105058810 */ /* 0x000fe40007ffe0ff */
[----:B------:R-:W-:-:S06]  /*0280*/  ISETP.GE.AND P3, PT, R6, RZ, PT ;  /* 0x000000ff0600720c */ /* 0x000fcc0003f66270 */
[----:B------:R-:W-:Y:S01]  /*0290*/  @P2 VIADD R5, R5, 0x1 ;  /* 0x0000000105052836 */ /* 0x000fe20000000000 */
[----:B0-----:R-:W0:Y:S06]  /*02a0*/  MUFU.RCP R8, R8 ;  /* 0x0000000800087308 */ /* 0x001e2c0000001000 */
[----:B------:R-:W-:-:S05]  /*02b0*/  @!P3 IMAD.MOV R5, RZ, RZ, -R5 ;  /* 0x000000ffff05b224 */ /* 0x000fca00078e0a05 */
[----:B------:R-:W-:Y:S01]  /*02c0*/  SEL R5, R9, R5, !P1 ;  /* 0x0000000509057207 */ /* 0x000fe20004800000 */
[----:B0-----:R-:W-:-:S04]  /*02d0*/  VIADD R7, R8, 0xffffffe ;  /* 0x0ffffffe08077836 */ /* 0x001fc80000000000 */
[----:B------:R-:W-:Y:S02]  /*02e0*/  VIADD R8, R5, 0x1 ;  /* 0x0000000105087836 */ /* 0x000fe40000000000 */
[----:B------:R-:W0:Y:S03]  /*02f0*/  F2I.FTZ.U32.TRUNC.NTZ R7, R7 ;  /* 0x0000000700077305 */ /* 0x000e26000021f000 */
[----:B------:R-:W-:Y:S02]  /*0300*/  IABS R9, R8 ;  /* 0x0000000800097213 */ /* 0x000fe40000000000 */
[----:B------:R-:W-:Y:S02]  /*0310*/  ISETP.GE.AND P1, PT, R8, RZ, PT ;  /* 0x000000ff0800720c */ /* 0x000fe40003f26270 */
[----:B0-----:R-:W-:-:S05]  /*0320*/  IADD3 R6, PT, PT, RZ, -R7, RZ ;  /* 0x80000007ff067210 */ /* 0x001fca0007ffe0ff */
[----:B------:R-:W-:Y:S02]  /*0330*/  IMAD R5, R6, R13, RZ ;  /* 0x0000000d06057224 */ /* 0x000fe400078e02ff */
[----:B------:R-:W-:-:S04]  /*0340*/  IMAD.MOV.U32 R6, RZ, RZ, RZ ;  /* 0x000000ffff067224 */ /* 0x000fc800078e00ff */
[----:B------:R-:W-:Y:S01]  /*0350*/  IMAD.HI.U32 R6, R7, R5, R6 ;  /* 0x0000000507067227 */ /* 0x000fe200078e0006 */
[----:B------:R-:W-:-:S05]  /*0360*/  MOV R5, R9 ;  /* 0x0000000900057202 */ /* 0x000fca0000000f00 */
[----:B------:R-:W-:-:S04]  /*0370*/  IMAD.HI.U32 R6, R6, R5, RZ ;  /* 0x0000000506067227 */ /* 0x000fc800078e00ff */
[----:B------:R-:W-:-:S04]  /*0380*/  IMAD.MOV R6, RZ, RZ, -R6 ;  /* 0x000000ffff067224 */ /* 0x000fc800078e0a06 */
[C---:B------:R-:W-:Y:S02]  /*0390*/  IMAD R6, R13.reuse, R6, R5 ;  /* 0x000000060d067224 */ /* 0x040fe400078e0205 */
[----:B------:R-:W0:Y:S03]  /*03a0*/  LDC R5, c[0x0][0x38c] ;  /* 0x0000e300ff057b82 */ /* 0x000e260000000800 */
[----:B------:R-:W-:-:S13]  /*03b0*/  ISETP.GT.U32.AND P0, PT, R13, R6, PT ;  /* 0x000000060d00720c */ /* 0x000fda0003f04070 */
[----:B------:R-:W-:-:S05]  /*03c0*/  @!P0 IMAD.IADD R6, R6, 0x1, -R13 ;  /* 0x0000000106068824 */ /* 0x000fca00078e0a0d */
[----:B------:R-:W-:Y:S02]  /*03d0*/  ISETP.GT.U32.AND P0, PT, R13, R6, PT ;  /* 0x000000060d00720c */ /* 0x000fe40003f04070 */
[----:B0-----:R-:W-:-:S11]  /*03e0*/  ISETP.GE.AND P2, PT, R5, 0x1, PT ;  /* 0x000000010500780c */ /* 0x001fd60003f46270 */
[----:B------:R-:W-:Y:S02]  /*03f0*/  @!P0 IADD3 R6, PT, PT, R6, -R13, RZ ;  /* 0x8000000d06068210 */ /* 0x000fe40007ffe0ff */
[----:B------:R-:W-:-:S03]  /*0400*/  ISETP.NE.AND P0, PT, R2, RZ, PT ;  /* 0x000000ff0200720c */ /* 0x000fc60003f05270 */
[----:B------:R-:W-:Y:S01]  /*0410*/  @!P1 IMAD.MOV R6, RZ, RZ, -R6 ;  /* 0x000000ffff069224 */ /* 0x000fe200078e0a06 */
[----:B------:R-:W-:Y:S09]  /*0420*/  @!P2 EXIT ;  /* 0x000000000000a94d */ /* 0x000ff20003800000 */
[----:B------:R-:W-:Y:S01]  /*0430*/  @!P0 LOP3.LUT R6, RZ, R2, RZ, 0x33, !PT ;  /* 0x00000002ff068212 */ /* 0x000fe200078e33ff */
[----:B------:R-:W0:Y:S01]  /*0440*/  LDCU.64 UR6, c[0x0][0x358] ;  /* 0x00006b00ff0677ac */ /* 0x000e220008000a00 */
[C---:B------:R-:W-:Y:S01]  /*0450*/  ISETP.GE.U32.AND P0, PT, R5.reuse, 0x10, PT ;  /* 0x000000100500780c */ /* 0x040fe20003f06070 */
[----:B------:R-:W-:Y:S01]  /*0460*/  IMAD R0, R0, R5, RZ ;  /* 0x0000000500007224 */ /* 0x000fe200078e02ff */
[----:B------:R-:W-:Y:S01]  /*0470*/  LOP3.LUT R14, R5, 0xf, RZ, 0xc0, !PT ;  /* 0x0000000f050e7812 */ /* 0x000fe200078ec0ff */
[----:B------:R-:W-:Y:S02]  /*0480*/  IMAD R2, R6, R3, R4 ;  /* 0x0000000306027224 */ /* 0x000fe400078e0204 */
[----:B------:R-:W-:Y:S01]  /*0490*/  IMAD.MOV.U32 R3, RZ, RZ, RZ ;  /* 0x000000ffff037224 */ /* 0x000fe200078e00ff */
[----:B------:R-:W-:Y:S01]  /*04a0*/  ISETP.NE.AND P1, PT, R14, RZ, PT ;  /* 0x000000ff0e00720c */ /* 0x000fe20003f25270 */
[----:B------:R-:W-:-:S06]  /*04b0*/  IMAD R2, R2, R5, RZ ;  /* 0x0000000502027224 */ /* 0x000fcc00078e02ff */
[----:B------:R-:W-:Y:S06]  /*04c0*/  @!P0 BRA `(.L_x_11) ;  /* 0x0000000400408947 */ /* 0x000fec0003800000 */
        /* <DEDUP_REMOVED lines=9> */
.L_x_12:
        /* <DEDUP_REMOVED lines=60> */
[----:B------:R-:W-:-:S05]  /*0920*/  VIADD R4, R4, 0x10 ;  /* 0x0000001004047836 */ /* 0x000fca0000000000 */
[----:B------:R-:W-:Y:S01]  /*0930*/  ISETP.NE.AND P0, PT, R4, RZ, PT ;  /* 0x000000ff0400720c */ /* 0x000fe20003f05270 */
[----:B----4-:R1:W-:Y:S04]  /*0940*/  STG.E desc[UR6][R8.64+0x18], R27 ;  /* 0x0000181b08007986 */ /* 0x0103e8000c101906 */
[----:B--2---:R1:W-:Y:S04]  /*0950*/  STG.E desc[UR6][R10.64+0x18], R25 ;  /* 0x000018190a007986 */ /* 0x0043e8000c101906 */
[----:B0-----:R-:W2:Y:S04]  /*0960*/  LDG.E R29, desc[UR6][R10.64+0x1c] ;  /* 0x00001c060a1d7981 */ /* 0x001ea8000c1e1900 */
[----:B---3--:R-:W3:Y:S01]  /*0970*/  LDG.E R19, desc[UR6][R8.64+0x1c] ;  /* 0x00001c0608137981 */ /* 0x008ee2000c1e1900 */
[----:B------:R-:W-:Y:S01]  /*0980*/  IADD3 R15, PT, PT, R15, 0x10, RZ ;  /* 0x000000100f0f7810 */ /* 0x000fe20007ffe0ff */
[----:B------:R-:W-:-:S02]  /*0990*/  VIADD R13, R13, 0x10 ;  /* 0x000000100d0d7836 */ /* 0x000fc40000000000 */
[----:B--2---:R1:W-:Y:S04]  /*09a0*/  STG.E desc[UR6][R8.64+0x1c], R29 ;  /* 0x00001c1d08007986 */ /* 0x0043e8000c101906 */
[----:B---3--:R1:W-:Y:S01]  /*09b0*/  STG.E desc[UR6][R10.64+0x1c], R19 ;  /* 0x00001c130a007986 */ /* 0x0083e2000c101906 */
[----:B------:R-:W-:Y:S05]  /*09c0*/  @P0 BRA `(.L_x_12) ;  /* 0xfffffff800e40947 */ /* 0x000fea000383ffff */
.L_x_11:
[----:B0-----:R-:W-:Y:S05]  /*09d0*/  @!P1 EXIT ;  /* 0x000000000000994d */ /* 0x001fea0003800000 */
[----:B------:R-:W-:Y:S02]  /*09e0*/  ISETP.GE.U32.AND P0, PT, R14, 0x8, PT ;  /* 0x000000080e00780c */ /* 0x000fe40003f06070 */
[----:B------:R-:W-:-:S04]  /*09f0*/  LOP3.LUT R4, R5, 0x7, RZ, 0xc0, !PT ;  /* 0x0000000705047812 */ /* 0x000fc800078ec0ff */
[----:B------:R-:W-:-:S07]  /*0a00*/  ISETP.NE.AND P1, PT, R4, RZ, PT ;  /* 0x000000ff0400720c */ /* 0x000fce0003f25270 */
[----:B------:R-:W-:Y:S06]  /*0a10*/  @!P0 BRA `(.L_x_13) ;  /* 0x0000000000988947 */ /* 0x000fec0003800000 */
[----:B-1----:R-:W0:Y:S01]  /*0a20*/  LDC.64 R8, c[0x0][0x380] ;  /* 0x0000e000ff087b82 */ /* 0x002e220000000a00 */
        /* <DEDUP_REMOVED lines=28> */
[----:B------:R-:W4:Y:S04]  /*0bf0*/  LDG.E R21, desc[UR6][R6.64+0x18] ;  /* 0x0000180606157981 */ /* 0x000f28000c1e1900 */
[----:B------:R-:W5:Y:S04]  /*0c00*/  LDG.E R19, desc[UR6][R8.64+0x18] ;  /* 0x0000180608137981 */ /* 0x000f68000c1e1900 */
[----:B----4-:R3:W-:Y:S04]  /*0c10*/  STG.E desc[UR6][R8.64+0x18], R21 ;  /* 0x0000181508007986 */ /* 0x0107e8000c101906 */
[----:B-----5:R3:W-:Y:S04]  /*0c20*/  STG.E desc[UR6][R6.64+0x18], R19 ;  /* 0x0000181306007986 */ /* 0x0207e8000c101906 */
[----:B0-----:R-:W4:Y:S04]  /*0c30*/  LDG.E R23, desc[UR6][R6.64+0x1c] ;  /* 0x00001c0606177981 */ /* 0x001f28000c1e1900 */
[----:B--2---:R-:W2:Y:S01]  /*0c40*/  LDG.E R13, desc[UR6][R8.64+0x1c] ;  /* 0x00001c06080d7981 */ /* 0x004ea2000c1e1900 */
[----:B------:R-:W-:-:S03]  /*0c50*/  VIADD R3, R3, 0x8 ;  /* 0x0000000803037836 */ /* 0x000fc60000000000 */
[----:B----4-:R3:W-:Y:S04]  /*0c60*/  STG.E desc[UR6][R8.64+0x1c], R23 ;  /* 0x00001c1708007986 */ /* 0x0107e8000c101906 */
[----:B--2---:R3:W-:Y:S02]  /*0c70*/  STG.E desc[UR6][R6.64+0x1c], R13 ;  /* 0x00001c0d06007986 */ /* 0x0047e4000c101906 */
.L_x_13:
[----:B------:R-:W-:Y:S05]  /*0c80*/  @!P1 EXIT ;  /* 0x000000000000994d */ /* 0x000fea0003800000 */
[----:B------:R-:W-:Y:S02]  /*0c90*/  ISETP.GE.U32.AND P0, PT, R4, 0x4, PT ;  /* 0x000000040400780c */ /* 0x000fe40003f06070 */
[----:B-1-3--:R-:W-:-:S04]  /*0ca0*/  LOP3.LUT R8, R5, 0x3, RZ, 0xc0, !PT ;  /* 0x0000000305087812 */ /* 0x00afc800078ec0ff */
        /* <DEDUP_REMOVED lines=20> */
[----:B0-----:R-:W3:Y:S01]  /*0df0*/  LDG.E R11, desc[UR6][R6.64+0xc] ;  /* 0x00000c06060b7981 */ /* 0x001ee2000c1e1900 */
[----:B------:R-:W-:-:S03]  /*0e00*/  VIADD R3, R3, 0x4 ;  /* 0x0000000403037836 */ /* 0x000fc60000000000 */
[----:B--2---:R1:W-:Y:S04]  /*0e10*/  STG.E desc[UR6][R6.64+0xc], R21 ;  /* 0x00000c1506007986 */ /* 0x0043e8000c101906 */
[----:B---3--:R1:W-:Y:S02]  /*0e20*/  STG.E desc[UR6][R4.64+0xc], R11 ;  /* 0x00000c0b04007986 */ /* 0x0083e4000c101906 */
.L_x_14:
[----:B------:R-:W-:Y:S05]  /*0e30*/  @!P1 EXIT ;  /* 0x000000000000994d */ /* 0x000fea0003800000 */
[----:B-1----:R-:W0:Y:S01]  /*0e40*/  LDC.64 R6, c[0x0][0x380] ;  /* 0x0000e000ff067b82 */ /* 0x002e220000000a00 */
[----:B------:R-:W-:Y:S01]  /*0e50*/  IMAD.IADD R9, R2, 0x1, R3 ;  /* 0x0000000102097824 */ /* 0x000fe200078e0203 */
[----:B------:R-:W-:Y:S01]  /*0e60*/  IADD3 R11, PT, PT, R0, R3, RZ ;  /* 0x00000003000b7210 */ /* 0x000fe20007ffe0ff */
[----:B------:R-:W-:-:S07]  /*0e70*/  IMAD.MOV R8, RZ, RZ, -R8 ;  /* 0x000000ffff087224 */ /* 0x000fce00078e0a08 */
.L_x_15:
        /* <DEDUP_REMOVED lines=12> */
.L_x_16:
        /* <DEDUP_REMOVED lines=12> */
.L_x_136:


//--------------------- .text._Z26replace_with_better_kernelPiS_PfS0_ii --------------------------
	.section	.text._Z26replace_with_better_kernelPiS_PfS0_ii,"ax",@progbits
	.align	128
        .global         _Z26replace_with_better_kernelPiS_PfS0_ii
        .type           _Z26replace_with_better_kernelPiS_PfS0_ii,@function
        .size           _Z26replace_with_better_kernelPiS_PfS0_ii,(.L_x_137 - _Z26replace_with_better_kernelPiS_PfS0_ii)
        .other          _Z26replace_with_better_kernelPiS_PfS0_ii,@"STO_CUDA_ENTRY STV_DEFAULT"
_Z26replace_with_better_kernelPiS_PfS0_ii:
.text._Z26replace_with_better_kernelPiS_PfS0_ii:
        /* <DEDUP_REMOVED lines=8> */
[----:B------:R-:W0:Y:S01]  /*0080*/  LDC.64 R2, c[0x0][0x398] ;  /* 0x0000e600ff027b82 */ /* 0x000e220000000a00 */
[----:B------:R-:W1:Y:S07]  /*0090*/  LDCU.64 UR16, c[0x0][0x358] ;  /* 0x00006b00ff1077ac */ /* 0x000e6e0008000a00 */
[----:B------:R-:W2:Y:S01]  /*00a0*/  LDC.64 R4, c[0x0][0x390] ;  /* 0x0000e400ff047b82 */ /* 0x000ea20000000a00 */
[----:B0-----:R-:W-:-:S05]  /*00b0*/  IMAD.WIDE R2, R7, 0x4, R2 ;  /* 0x0000000407027825 */ /* 0x001fca00078e0202 */
[----:B-1----:R-:W3:Y:S01]  /*00c0*/  LDG.E R0, desc[UR16][R2.64] ;  /* 0x0000001002007981 */ /* 0x002ee2000c1e1900 */
[----:B--2---:R-:W-:-:S05]  /*00d0*/  IMAD.WIDE R4, R7, 0x4, R4 ;  /* 0x0000000407047825 */ /* 0x004fca00078e0204 */
[----:B------:R-:W3:Y:S02]  /*00e0*/  LDG.E R9, desc[UR16][R4.64] ;  /* 0x0000001004097981 */ /* 0x000ee4000c1e1900 */
[----:B---3--:R-:W-:-:S13]  /*00f0*/  FSETP.GEU.AND P0, PT, R0, R9, PT ;  /* 0x000000090000720b */ /* 0x008fda0003f0e000 */
[----:B------:R-:W-:Y:S05]  /*0100*/  @P0 EXIT ;  /* 0x000000000000094d */ /* 0x000fea0003800000 */
[----:B------:R-:W0:Y:S02]  /*0110*/  LDCU UR9, c[0x0][0x3a4] ;  /* 0x00007480ff0977ac */ /* 0x000e240008000800 */
[----:B0-----:R-:W-:-:S09]  /*0120*/  UISETP.GE.AND UP0, UPT, UR9, 0x1, UPT ;  /* 0x000000010900788c */ /* 0x001fd2000bf06270 */
[----:B------:R-:W-:Y:S05]  /*0130*/  BRA.U !UP0, `(.L_x_17) ;  /* 0x0000000508cc7547 */ /* 0x000fea000b800000 */
[----:B------:R-:W-:Y:S02]  /*0140*/  UISETP.GE.U32.AND UP1, UPT, UR9, 0x10, UPT ;  /* 0x000000100900788c */ /* 0x000fe4000bf26070 */
[----:B------:R-:W-:Y:S01]  /*0150*/  IMAD R0, R7, UR9, RZ ;  /* 0x0000000907007c24 */ /* 0x000fe2000f8e02ff */
[----:B------:R-:W-:Y:S01]  /*0160*/  ULOP3.LUT UR10, UR9, 0xf, URZ, 0xc0, !UPT ;  /* 0x0000000f090a7892 */ /* 0x000fe2000f8ec0ff */
[----:B------:R-:W-:-:S03]  /*0170*/  UMOV UR4, URZ ;  /* 0x000000ff00047c82 */ /* 0x000fc60008000000 */
[----:B------:R-:W-:Y:S02]  /*0180*/  UISETP.NE.AND UP0, UPT, UR10, URZ, UPT ;  /* 0x000000ff0a00728c */ /* 0x000fe4000bf05270 */
[----:B------:R-:W-:Y:S09]  /*0190*/  BRA.U !UP1, `(.L_x_18) ;  /* 0x0000000109c87547 */ /* 0x000ff2000b800000 */
[----:B------:R-:W0:Y:S01]  /*01a0*/  LDCU.128 UR12, c[0x0][0x380] ;  /* 0x00007000ff0c77ac */ /* 0x000e220008000c00 */
[----:B------:R-:W-:Y:S01]  /*01b0*/  MOV R10, R0 ;  /* 0x00000000000a7202 */ /* 0x000fe20000000f00 */
[----:B------:R-:W-:-:S04]  /*01c0*/  ULOP3.LUT UR4, UR9, 0x7ffffff0, URZ, 0xc0, !UPT ;  /* 0x7ffffff009047892 */ /* 0x000fc8000f8ec0ff */
[----:B------:R-:W-:Y:S02]  /*01d0*/  UIADD3 UR11, UPT, UPT, -UR4, URZ, URZ ;  /* 0x000000ff040b7290 */ /* 0x000fe4000fffe1ff */
[----:B0-----:R-:W-:Y:S02]  /*01e0*/  UIADD3 UR7, UP1, UPT, UR14, 0x20, URZ ;  /* 0x000000200e077890 */ /* 0x001fe4000ff3e0ff */
[----:B------:R-:W-:Y:S02]  /*01f0*/  UIADD3 UR5, UP2, UPT, UR12, 0x20, URZ ;  /* 0x000000200c057890 */ /* 0x000fe4000ff5e0ff */
[----:B------:R-:W-:Y:S02]  /*0200*/  UIADD3.X UR8, UPT, UPT, URZ, UR15, URZ, UP1, !UPT ;  /* 0x0000000fff087290 */ /* 0x000fe40008ffe4ff */
[----:B------:R-:W-:-:S12]  /*0210*/  UIADD3.X UR6, UPT, UPT, URZ, UR13, URZ, UP2, !UPT ;  /* 0x0000000dff067290 */ /* 0x000fd800097fe4ff */
.L_x_19:
[----:B------:R-:W-:Y:S02]  /*0220*/  MOV R6, UR7 ;  /* 0x0000000700067c02 */ /* 0x000fe40008000f00 */
[----:B------:R-:W-:-:S03]  /*0230*/  MOV R7, UR8 ;  /* 0x0000000800077c02 */ /* 0x000fc60008000f00 */
[----:B------:R-:W-:-:S05]  /*0240*/  IMAD.WIDE R6, R10, 0x4, R6 ;  /* 0x000000040a067825 */ /* 0x000fca00078e0206 */
[----:B----4-:R-:W2:Y:S01]  /*0250*/  LDG.E R11, desc[UR16][R6.64+-0x20] ;  /* 0xffffe010060b7981 */ /* 0x010ea2000c1e1900 */
[----:B------:R-:W-:Y:S02]  /*0260*/  MOV R8, UR5 ;  /* 0x0000000500087c02 */ /* 0x000fe40008000f00 */
[----:B------:R-:W-:-:S03]  /*0270*/  MOV R9, UR6 ;  /* 0x0000000600097c02 */ /* 0x000fc60008000f00 */
[----:B------:R-:W-:-:S05]  /*0280*/  IMAD.WIDE R8, R10, 0x4, R8 ;  /* 0x000000040a087825 */ /* 0x000fca00078e0208 */
[----:B--2---:R0:W-:Y:S04]  /*0290*/  STG.E desc[UR16][R8.64+-0x20], R11 ;  /* 0xffffe00b08007986 */ /* 0x0041e8000c101910 */
[----:B------:R-:W2:Y:S04]  /*02a0*/  LDG.E R13, desc[UR16][R6.64+-0x1c] ;  /* 0xffffe410060d7981 */ /* 0x000ea8000c1e1900 */
[----:B--2---:R1:W-:Y:S04]  /*02b0*/  STG.E desc[UR16][R8.64+-0x1c], R13 ;  /* 0xffffe40d08007986 */ /* 0x0043e8000c101910 */
[----:B------:R-:W2:Y:S04]  /*02c0*/  LDG.E R15, desc[UR16][R6.64+-0x18] ;  /* 0xffffe810060f7981 */ /* 0x000ea8000c1e1900 */
[----:B--2---:R2:W-:Y:S04]  /*02d0*/  STG.E desc[UR16][R8.64+-0x18], R15 ;  /* 0xffffe80f08007986 */ /* 0x0045e8000c101910 */
[----:B------:R-:W3:Y:S04]  /*02e0*/  LDG.E R17, desc[UR16][R6.64+-0x14] ;  /* 0xffffec1006117981 */ /* 0x000ee8000c1e1900 */
[----:B---3--:R3:W-:Y:S04]  /*02f0*/  STG.E desc[UR16][R8.64+-0x14], R17 ;  /* 0xffffec1108007986 */ /* 0x0087e8000c101910 */
[----:B------:R-:W4:Y:S04]  /*0300*/  LDG.E R19, desc[UR16][R6.64+-0x10] ;  /* 0xfffff01006137981 */ /* 0x000f28000c1e1900 */
[----:B----4-:R4:W-:Y:S04]  /*0310*/  STG.E desc[UR16][R8.64+-0x10], R19 ;  /* 0xfffff01308007986 */ /* 0x0109e8000c101910 */
[----:B------:R-:W5:Y:S04]  /*0320*/  LDG.E R21, desc[UR16][R6.64+-0xc] ;  /* 0xfffff41006157981 */ /* 0x000f68000c1e1900 */
[----:B-----5:R5:W-:Y:S04]  /*0330*/  STG.E desc[UR16][R8.64+-0xc], R21 ;  /* 0xfffff41508007986 */ /* 0x020be8000c101910 */
[----:B0-----:R-:W2:Y:S04]  /*0340*/  LDG.E R11, desc[UR16][R6.64+-0x8] ;  /* 0xfffff810060b7981 */ /* 0x001ea8000c1e1900 */
[----:B--2---:R0:W-:Y:S04]  /*0350*/  STG.E desc[UR16][R8.64+-0x8], R11 ;  /* 0xfffff80b08007986 */ /* 0x0041e8000c101910 */
[----:B-1----:R-:W2:Y:S04]  /*0360*/  LDG.E R13, desc[UR16][R6.64+-0x4] ;  /* 0xfffffc10060d7981 */ /* 0x002ea8000c1e1900 */
[----:B--2---:R1:W-:Y:S04]  /*0370*/  STG.E desc[UR16][R8.64+-0x4], R13 ;  /* 0xfffffc0d08007986 */ /* 0x0043e8000c101910 */
[----:B------:R-:W2:Y:S04]  /*0380*/  LDG.E R15, desc[UR16][R6.64] ;  /* 0x00000010060f7981 */ /* 0x000ea8000c1e1900 */
[----:B--2---:R2:W-:Y:S04]  /*0390*/  STG.E desc[UR16][R8.64], R15 ;  /* 0x0000000f08007986 */ /* 0x0045e8000c101910 */
[----:B---3--:R-:W3:Y:S04]  /*03a0*/  LDG.E R17, desc[UR16][R6.64+0x4] ;  /* 0x0000041006117981 */ /* 0x008ee8000c1e1900 */
[----:B---3--:R3:W-:Y:S04]  /*03b0*/  STG.E desc[UR16][R8.64+0x4], R17 ;  /* 0x0000041108007986 */ /* 0x0087e8000c101910 */
[----:B----4-:R-:W4:Y:S04]  /*03c0*/  LDG.E R19, desc[UR16][R6.64+0x8] ;  /* 0x0000081006137981 */ /* 0x010f28000c1e1900 */
[----:B----4-:R4:W-:Y:S04]  /*03d0*/  STG.E desc[UR16][R8.64+0x8], R19 ;  /* 0x0000081308007986 */ /* 0x0109e8000c101910 */
[----:B-----5:R-:W5:Y:S04]  /*03e0*/  LDG.E R21, desc[UR16][R6.64+0xc] ;  /* 0x00000c1006157981 */ /* 0x020f68000c1e1900 */
[----:B-----5:R4:W-:Y:S04]  /*03f0*/  STG.E desc[UR16][R8.64+0xc], R21 ;  /* 0x00000c1508007986 */ /* 0x0209e8000c101910 */
[----:B0-----:R-:W5:Y:S04]  /*0400*/  LDG.E R11, desc[UR16][R6.64+0x10] ;  /* 0x00001010060b7981 */ /* 0x001f68000c1e1900 */
[----:B-----5:R4:W-:Y:S04]  /*0410*/  STG.E desc[UR16][R8.64+0x10], R11 ;  /* 0x0000100b08007986 */ /* 0x0209e8000c101910 */
[----:B-1----:R-:W5:Y:S04]  /*0420*/  LDG.E R13, desc[UR16][R6.64+0x14] ;  /* 0x00001410060d7981 */ /* 0x002f68000c1e1900 */
[----:B-----5:R4:W-:Y:S04]  /*0430*/  STG.E desc[UR16][R8.64+0x14], R13 ;  /* 0x0000140d08007986 */ /* 0x0209e8000c101910 */
[----:B--2---:R-:W2:Y:S04]  /*0440*/  LDG.E R15, desc[UR16][R6.64+0x18] ;  /* 0x00001810060f7981 */ /* 0x004ea8000c1e1900 */
[----:B--2---:R4:W-:Y:S04]  /*0450*/  STG.E desc[UR16][R8.64+0x18], R15 ;  /* 0x0000180f08007986 */ /* 0x0049e8000c101910 */
[----:B---3--:R-:W2:Y:S01]  /*0460*/  LDG.E R17, desc[UR16][R6.64+0x1c] ;  /* 0x00001c1006117981 */ /* 0x008ea2000c1e1900 */
[----:B------:R-:W-:Y:S01]  /*0470*/  UIADD3 UR11, UPT, UPT, UR11, 0x10, URZ ;  /* 0x000000100b0b7890 */ /* 0x000fe2000fffe0ff */
[----:B------:R-:W-:-:S03]  /*0480*/  IADD3 R10, PT, PT, R10, 0x10, RZ ;  /* 0x000000100a0a7810 */ /* 0x000fc60007ffe0ff */
[----:B------:R-:W-:Y:S01]  /*0490*/  UISETP.NE.AND UP1, UPT, UR11, URZ, UPT ;  /* 0x000000ff0b00728c */ /* 0x000fe2000bf25270 */
[----:B--2---:R4:W-:Y:S08]  /*04a0*/  STG.E desc[UR16][R8.64+0x1c], R17 ;  /* 0x00001c1108007986 */ /* 0x0049f0000c101910 */
[----:B------:R-:W-:Y:S05]  /*04b0*/  BRA.U UP1, `(.L_x_19) ;  /* 0xfffffffd01587547 */ /* 0x000fea000b83ffff */
.L_x_18:
[----:B------:R-:W-:Y:S05]  /*04c0*/  BRA.U !UP0, `(.L_x_17) ;  /* 0x0000000108e87547 */ /* 0x000fea000b800000 */
[----:B------:R-:W-:Y:S02]  /*04d0*/  UISETP.GE.U32.AND UP0, UPT, UR10, 0x8, UPT ;  /* 0x000000080a00788c */ /* 0x000fe4000bf06070 */
[----:B------:R-:W-:-:S04]  /*04e0*/  ULOP3.LUT UR6, UR9, 0x7, URZ, 0xc0, !UPT ;  /* 0x0000000709067892 */ /* 0x000fc8000f8ec0ff */
[----:B------:R-:W-:-:S03]  /*04f0*/  UISETP.NE.AND UP1, UPT, UR6, URZ, UPT ;  /* 0x000000ff0600728c */ /* 0x000fc6000bf25270 */
[----:B------:R-:W-:Y:S08]  /*0500*/  BRA.U !UP0, `(.L_x_20) ;  /* 0x0000000108587547 */ /* 0x000ff0000b800000 */
[----:B------:R-:W0:Y:S01]  /*0510*/  LDC.64 R6, c[0x0][0x388] ;  /* 0x0000e200ff067b82 */ /* 0x000e220000000a00 */
[----:B----4-:R-:W-:-:S07]  /*0520*/  IADD3 R11, PT, PT, R0, UR4, RZ ;  /* 0x00000004000b7c10 */ /* 0x010fce000fffe0ff */
[----:B------:R-:W1:Y:S01]  /*0530*/  LDC.64 R8, c[0x0][0x380] ;  /* 0x0000e000ff087b82 */ /* 0x000e620000000a00 */
[----:B0-----:R-:W-:-:S05]  /*0540*/  IMAD.WIDE R6, R11, 0x4, R6 ;  /* 0x000000040b067825 */ /* 0x001fca00078e0206 */
[----:B------:R-:W2:Y:S01]  /*0550*/  LDG.E R13, desc[UR16][R6.64] ;  /* 0x00000010060d7981 */ /* 0x000ea2000c1e1900 */
[----:B-1----:R-:W-:-:S05]  /*0560*/  IMAD.WIDE R8, R11, 0x4, R8 ;  /* 0x000000040b087825 */ /* 0x002fca00078e0208 */
[----:B--2---:R0:W-:Y:S04]  /*0570*/  STG.E desc[UR16][R8.64], R13 ;  /* 0x0000000d08007986 */ /* 0x0041e8000c101910 */
[----:B------:R-:W2:Y:S04]  /*0580*/  LDG.E R11, desc[UR16][R6.64+0x4] ;  /* 0x00000410060b7981 */ /* 0x000ea8000c1e1900 */
[----:B--2---:R1:W-:Y:S04]  /*0590*/  STG.E desc[UR16][R8.64+0x4], R11 ;  /* 0x0000040b08007986 */ /* 0x0043e8000c101910 */
[----:B------:R-:W2:Y:S04]  /*05a0*/  LDG.E R15, desc[UR16][R6.64+0x8] ;  /* 0x00000810060f7981 */ /* 0x000ea8000c1e1900 */
[----:B--2---:R2:W-:Y:S04]  /*05b0*/  STG.E desc[UR16][R8.64+0x8], R15 ;  /* 0x0000080f08007986 */ /* 0x0045e8000c101910 */
[----:B------:R-:W3:Y:S04]  /*05c0*/  LDG.E R17, desc[UR16][R6.64+0xc] ;  /* 0x00000c1006117981 */ /* 0x000ee8000c1e1900 */
[----:B---3--:R2:W-:Y:S04]  /*05d0*/  STG.E desc[UR16][R8.64+0xc], R17 ;  /* 0x00000c1108007986 */ /* 0x0085e8000c101910 */
[----:B------:R-:W3:Y:S04]  /*05e0*/  LDG.E R19, desc[UR16][R6.64+0x10] ;  /* 0x0000101006137981 */ /* 0x000ee8000c1e1900 */
[----:B---3--:R2:W-:Y:S04]  /*05f0*/  STG.E desc[UR16][R8.64+0x10], R19 ;  /* 0x0000101308007986 */ /* 0x0085e8000c101910 */
[----:B------:R-:W3:Y:S04]  /*0600*/  LDG.E R21, desc[UR16][R6.64+0x14] ;  /* 0x0000141006157981 */ /* 0x000ee8000c1e1900 */
[----:B---3--:R2:W-:Y:S04]  /*0610*/  STG.E desc[UR16][R8.64+0x14], R21 ;  /* 0x0000141508007986 */ /* 0x0085e8000c101910 */
[----:B0-----:R-:W3:Y:S04]  /*0620*/  LDG.E R13, desc[UR16][R6.64+0x18] ;  /* 0x00001810060d7981 */ /* 0x001ee8000c1e1900 */
[----:B---3--:R2:W-:Y:S04]  /*0630*/  STG.E desc[UR16][R8.64+0x18], R13 ;  /* 0x0000180d08007986 */ /* 0x0085e8000c101910 */
[----:B-1----:R-:W3:Y:S01]  /*0640*/  LDG.E R11, desc[UR16][R6.64+0x1c] ;  /* 0x00001c10060b7981 */ /* 0x002ee2000c1e1900 */
[----:B------:R-:W-:-:S03]  /*0650*/  UIADD3 UR4, UPT, UPT, UR4, 0x8, URZ ;  /* 0x0000000804047890 */ /* 0x000fc6000fffe0ff */
[----:B---3--:R2:W-:Y:S09]  /*0660*/  STG.E desc[UR16][R8.64+0x1c], R11 ;  /* 0x00001c0b08007986 */ /* 0x0085f2000c101910 */
.L_x_20:
[----:B------:R-:W-:Y:S05]  /*0670*/  BRA.U !UP1, `(.L_x_17) ;  /* 0x00000001097c7547 */ /* 0x000fea000b800000 */
[----:B------:R-:W-:Y:S02]  /*0680*/  UISETP.GE.U32.AND UP0, UPT, UR6, 0x4, UPT ;  /* 0x000000040600788c */ /* 0x000fe4000bf06070 */
[----:B------:R-:W-:-:S04]  /*0690*/  ULOP3.LUT UR5, UR9, 0x3, URZ, 0xc0, !UPT ;  /* 0x0000000309057892 */ /* 0x000fc8000f8ec0ff */
[----:B------:R-:W-:-:S03]  /*06a0*/  UISETP.NE.AND UP1, UPT, UR5, URZ, UPT ;  /* 0x000000ff0500728c */ /* 0x000fc6000bf25270 */
[----:B------:R-:W-:Y:S08]  /*06b0*/  BRA.U !UP0, `(.L_x_21) ;  /* 0x0000000108387547 */ /* 0x000ff0000b800000 */
[----:B------:R-:W0:Y:S01]  /*06c0*/  LDC.64 R6, c[0x0][0x388] ;  /* 0x0000e200ff067b82 */ /* 0x000e220000000a00 */
[----:B--2-4-:R-:W-:-:S07]  /*06d0*/  IADD3 R13, PT, PT, R0, UR4, RZ ;  /* 0x00000004000d7c10 */ /* 0x014fce000fffe0ff */
        /* <DEDUP_REMOVED lines=9> */
[----:B------:R-:W2:Y:S01]  /*0770*/  LDG.E R17, desc[UR16][R6.64+0xc] ;  /* 0x00000c1006117981 */ /* 0x000ea2000c1e1900 */
[----:B------:R-:W-:-:S03]  /*0780*/  UIADD3 UR4, UPT, UPT, UR4, 0x4, URZ ;  /* 0x0000000404047890 */ /* 0x000fc6000fffe0ff */
[----:B--2---:R0:W-:Y:S09]  /*0790*/  STG.E desc[UR16][R8.64+0xc], R17 ;  /* 0x00000c1108007986 */ /* 0x0041f2000c101910 */
.L_x_21:
[----:B------:R-:W-:Y:S05]  /*07a0*/  BRA.U !UP1, `(.L_x_17) ;  /* 0x0000000109307547 */ /* 0x000fea000b800000 */
[----:B0-2-4-:R-:W0:Y:S01]  /*07b0*/  LDC.64 R10, c[0x0][0x380] ;  /* 0x0000e000ff0a7b82 */ /* 0x015e220000000a00 */
[----:B------:R-:W-:Y:S01]  /*07c0*/  IADD3 R15, PT, PT, R0, UR4, RZ ;  /* 0x00000004000f7c10 */ /* 0x000fe2000fffe0ff */
[----:B------:R-:W-:-:S06]  /*07d0*/  UIADD3 UR5, UPT, UPT, -UR5, URZ, URZ ;  /* 0x000000ff05057290 */ /* 0x000fcc000fffe1ff */
[----:B------:R-:W1:Y:S06]  /*07e0*/  LDC.64 R12, c[0x0][0x388] ;  /* 0x0000e200ff0c7b82 */ /* 0x000e6c0000000a00 */
.L_x_22:
[----:B-1-3--:R-:W-:-:S06]  /*07f0*/  IMAD.WIDE R8, R15, 0x4, R12 ;  /* 0x000000040f087825 */ /* 0x00afcc00078e020c */
[----:B------:R-:W2:Y:S01]  /*0800*/  LDG.E R9, desc[UR16][R8.64] ;  /* 0x0000001008097981 */ /* 0x000ea2000c1e1900 */
[C---:B0-----:R-:W-:Y:S01]  /*0810*/  IMAD.WIDE R6, R15.reuse, 0x4, R10 ;  /* 0x000000040f067825 */ /* 0x041fe200078e020a */
[----:B------:R-:W-:Y:S01]  /*0820*/  UIADD3 UR5, UPT, UPT, UR5, 0x1, URZ ;  /* 0x0000000105057890 */ /* 0x000fe2000fffe0ff */
[----:B------:R-:W-:-:S03]  /*0830*/  IADD3 R15, PT, PT, R15, 0x1, RZ ;  /* 0x000000010f0f7810 */ /* 0x000fc60007ffe0ff */
[----:B------:R-:W-:Y:S01]  /*0840*/  UISETP.NE.AND UP0, UPT, UR5, URZ, UPT ;  /* 0x000000ff0500728c */ /* 0x000fe2000bf05270 */
[----:B--2---:R3:W-:Y:S08]  /*0850*/  STG.E desc[UR16][R6.64], R9 ;  /* 0x0000000906007986 */ /* 0x0047f0000c101910 */
[----:B------:R-:W-:Y:S05]  /*0860*/  BRA.U UP0, `(.L_x_22) ;  /* 0xfffffffd00e07547 */ /* 0x000fea000b83ffff */
.L_x_17:
[----:B------:R-:W5:Y:S04]  /*0870*/  LDG.E R3, desc[UR16][R2.64] ;  /* 0x0000001002037981 */ /* 0x000f68000c1e1900 */
[----:B-----5:R-:W-:Y:S01]  /*0880*/  STG.E desc[UR16][R4.64], R3 ;  /* 0x0000000304007986 */ /* 0x020fe2000c101910 */
[----:B------:R-:W-:Y:S05]  /*0890*/  EXIT ;  /* 0x000000000000794d */ /* 0x000fea0003800000 */
.L_x_23:
        /* <DEDUP_REMOVED lines=14> */
.L_x_137:


//--------------------- .text._Z17calculate_fitnessPiPfS_S_iii --------------------------
	.section	.text._Z17calculate_fitnessPiPfS_S_iii,"ax",@progbits
	.align	128
        .global         _Z17calculate_fitnessPiPfS_S_iii
        .type           _Z17calculate_fitnessPiPfS_S_iii,@function
        .size           _Z17calculate_fitnessPiPfS_S_iii,(.L_x_138 - _Z17calculate_fitnessPiPfS_S_iii)
        .other          _Z17calculate_fitnessPiPfS_S_iii,@"STO_CUDA_ENTRY STV_DEFAULT"
_Z17calculate_fitnessPiPfS_S_iii:
.text._Z17calculate_fitnessPiPfS_S_iii:
[----:B------:R-:W-:Y:S01]  /*0000*/  LDC R1, c[0x0][0x37c] ;  /* 0x0000df00ff017b82 */ /* 0x000fe20000000800 */
[----:B------:R-:W0:Y:S07]  /*0010*/  S2R R3, SR_TID.X ;  /* 0x0000000000037919 */ /* 0x000e2e0000002100 */
[----:B------:R-:W0:Y:S01]  /*0020*/  S2UR UR6, SR_CTAID.X ;  /* 0x00000000000679c3 */ /* 0x000e220000002500 */
[----:B------:R-:W1:Y:S01]  /*0030*/  LDCU UR4, c[0x0][0x3a8] ;  /* 0x00007500ff0477ac */ /* 0x000e620008000800 */
[----:B------:R-:W1:Y:S06]  /*0040*/  LDCU UR5, c[0x0][0x3a0] ;  /* 0x00007400ff0577ac */ /* 0x000e6c0008000800 */
[----:B------:R-:W0:Y:S01]  /*0050*/  LDC R0, c[0x0][0x360] ;  /* 0x0000d800ff007b82 */ /* 0x000e220000000800 */
[----:B-1----:R-:W-:Y:S01]  /*0060*/  UIMAD UR4, UR4, UR5, URZ ;  /* 0x00000005040472a4 */ /* 0x002fe2000f8e02ff */
[----:B0-----:R-:W-:-:S05]  /*0070*/  IMAD R0, R0, UR6, R3 ;  /* 0x0000000600007c24 */ /* 0x001fca000f8e0203 */
[----:B------:R-:W-:-:S13]  /*0080*/  ISETP.GE.AND P0, PT, R0, UR4, PT ;  /* 0x0000000400007c0c */ /* 0x000fda000bf06270 */
[----:B------:R-:W-:Y:S05]  /*0090*/  @P0 EXIT ;  /* 0x000000000000094d */ /* 0x000fea0003800000 */
[----:B------:R-:W0:Y:S01]  /*00a0*/  LDCU UR4, c[0x0][0x3a4] ;  /* 0x00007480ff0477ac */ /* 0x000e220008000800 */
[----:B------:R-:W-:Y:S01]  /*00b0*/  HFMA2 R19, -RZ, RZ, 0, 0 ;  /* 0x00000000ff137431 */ /* 0x000fe200000001ff */
[----:B------:R-:W1:Y:S01]  /*00c0*/  LDCU.64 UR12, c[0x0][0x358] ;  /* 0x00006b00ff0c77ac */ /* 0x000e620008000a00 */
[----:B0-----:R-:W-:-:S09]  /*00d0*/  UISETP.GE.AND UP0, UPT, UR4, 0x1, UPT ;  /* 0x000000010400788c */ /* 0x001fd2000bf06270 */
[----:B-1----:R-:W-:Y:S05]  /*00e0*/  BRA.U !UP0, `(.L_x_24) ;  /* 0x0000000d081c7547 */ /* 0x002fea000b800000 */
[----:B------:R-:W-:Y:S01]  /*00f0*/  ULOP3.LUT UR11, UR4, 0x7ffffff8, URZ, 0xc0, !UPT ;  /* 0x7ffffff8040b7892 */ /* 0x000fe2000f8ec0ff */
[----:B------:R-:W-:Y:S01]  /*0100*/  MOV R19, RZ ;  /* 0x000000ff00137202 */ /* 0x000fe20000000f00 */
[----:B------:R-:W-:Y:S02]  /*0110*/  ULOP3.LUT UR9, UR4, 0x7, URZ, 0xc0, !UPT ;  /* 0x0000000704097892 */ /* 0x000fe4000f8ec0ff */
[----:B------:R-:W-:Y:S01]  /*0120*/  IMAD R16, R0, UR4, RZ ;  /* 0x0000000400107c24 */ /* 0x000fe2000f8e02ff */
[----:B------:R-:W-:Y:S02]  /*0130*/  ULOP3.LUT UR10, UR4, 0x3, URZ, 0xc0, !UPT ;  /* 0x00000003040a7892 */ /* 0x000fe4000f8ec0ff */
[----:B------:R-:W-:Y:S01]  /*0140*/  UIADD3 UR8, UPT, UPT, -UR11, URZ, URZ ;  /* 0x000000ff0b087290 */ /* 0x000fe2000fffe1ff */
[----:B------:R-:W-:-:S11]  /*0150*/  UMOV UR4, URZ ;  /* 0x000000ff00047c82 */ /* 0x000fd60008000000 */
.L_x_30:
[----:B------:R-:W0:Y:S01]  /*0160*/  LDC.64 R2, c[0x0][0x380] ;  /* 0x0000e000ff027b82 */ /* 0x000e220000000a00 */
[----:B------:R-:W-:Y:S01]  /*0170*/  IADD3 R5, PT, PT, R16, UR4, RZ ;  /* 0x0000000410057c10 */ /* 0x000fe2000fffe0ff */
[----:B------:R-:W1:Y:S04]  /*0180*/  LDCU UR15, c[0x0][0x3a4] ;  /* 0x00007480ff0f77ac */ /* 0x000e680008000800 */
[----:B0-----:R-:W-:-:S05]  /*0190*/  IMAD.WIDE R4, R5, 0x4, R2 ;  /* 0x0000000405047825 */ /* 0x001fca00078e0202 */
[----:B-----5:R0:W5:Y:S01]  /*01a0*/  LDG.E R18, desc[UR12][R4.64] ;  /* 0x0000000c04127981 */ /* 0x020162000c1e1900 */
[----:B-1----:R-:W-:Y:S01]  /*01b0*/  UISETP.GE.U32.AND UP1, UPT, UR15, 0x8, UPT ;  /* 0x000000080f00788c */ /* 0x002fe2000bf26070 */
[----:B------:R-:W-:Y:S01]  /*01c0*/  MOV R15, RZ ;  /* 0x000000ff000f7202 */ /* 0x000fe20000000f00 */
[----:B------:R-:W-:Y:S02]  /*01d0*/  UIMAD UR14, UR4, UR15, URZ ;  /* 0x0000000f040e72a4 */ /* 0x000fe4000f8e02ff */
[----:B------:R-:W-:-:S04]  /*01e0*/  UIADD3 UR4, UPT, UPT, UR4, 0x1, URZ ;  /* 0x0000000104047890 */ /* 0x000fc8000fffe0ff */
[----:B------:R-:W-:Y:S01]  /*01f0*/  UISETP.NE.AND UP0, UPT, UR4, UR15, UPT ;  /* 0x0000000f0400728c */ /* 0x000fe2000bf05270 */
[----:B0-----:R-:W-:Y:S10]  /*0200*/  BRA.U !UP1, `(.L_x_25) ;  /* 0x00000005094c7547 */ /* 0x001ff4000b800000 */
[----:B------:R-:W0:Y:S01]  /*0210*/  LDCU.64 UR6, c[0x0][0x390] ;  /* 0x00007200ff0677ac */ /* 0x000e220008000a00 */
[----:B------:R-:W-:Y:S01]  /*0220*/  MOV R17, R16 ;  /* 0x0000001000117202 */ /* 0x000fe20000000f00 */
[----:B0-----:R-:W-:-:S04]  /*0230*/  UIMAD.WIDE.U32 UR6, UR14, 0x4, UR6 ;  /* 0x000000040e0678a5 */ /* 0x001fc8000f8e0006 */
[----:B------:R-:W-:-:S04]  /*0240*/  UIADD3 UR5, UP1, UPT, UR6, 0x10, URZ ;  /* 0x0000001006057890 */ /* 0x000fc8000ff3e0ff */
[----:B------:R-:W-:Y:S02]  /*0250*/  UIADD3.X UR6, UPT, UPT, URZ, UR7, URZ, UP1, !UPT ;  /* 0x00000007ff067290 */ /* 0x000fe40008ffe4ff */
[----:B------:R-:W-:Y:S01]  /*0260*/  MOV R8, UR5 ;  /* 0x0000000500087c02 */ /* 0x000fe20008000f00 */
[----:B------:R-:W-:-:S03]  /*0270*/  UMOV UR5, UR8 ;  /* 0x0000000800057c82 */ /* 0x000fc60008000000 */
[----:B------:R-:W-:-:S07]  /*0280*/  MOV R10, UR6 ;  /* 0x00000006000a7c02 */ /* 0x000fce0008000f00 */
.L_x_26:
[----:B------:R-:W-:Y:S01]  /*0290*/  IMAD.WIDE R22, R17, 0x4, R2 ;  /* 0x0000000411167825 */ /* 0x000fe200078e0202 */
[----:B------:R-:W0:Y:S04]  /*02a0*/  LDC.64 R6, c[0x0][0x398] ;  /* 0x0000e600ff067b82 */ /* 0x000e280000000a00 */
[----:B------:R-:W2:Y:S04]  /*02b0*/  LDG.E R5, desc[UR12][R22.64] ;  /* 0x0000000c16057981 */ /* 0x000ea8000c1e1900 */
[----:B------:R-:W3:Y:S04]  /*02c0*/  LDG.E R13, desc[UR12][R22.64+0x4] ;  /* 0x0000040c160d7981 */ /* 0x000ee8000c1e1900 */
[----:B------:R-:W4:Y:S04]  /*02d0*/  LDG.E R29, desc[UR12][R22.64+0x8] ;  /* 0x0000080c161d7981 */ /* 0x000f28000c1e1900 */
[----:B------:R-:W4:Y:S04]  /*02e0*/  LDG.E R25, desc[UR12][R22.64+0xc] ;  /* 0x00000c0c16197981 */ /* 0x000f28000c1e1900 */
[----:B------:R-:W4:Y:S04]  /*02f0*/  LDG.E R11, desc[UR12][R22.64+0x10] ;  /* 0x0000100c160b7981 */ /* 0x000f28000c1e1900 */
[----:B------:R-:W4:Y:S04]  /*0300*/  LDG.E R9, desc[UR12][R22.64+0x14] ;  /* 0x0000140c16097981 */ /* 0x000f28000c1e1900 */
[----:B------:R-:W4:Y:S04]  /*0310*/  LDG.E R27, desc[UR12][R22.64+0x18] ;  /* 0x0000180c161b7981 */ /* 0x000f28000c1e1900 */
[----:B------:R-:W4:Y:S01]  /*0320*/  LDG.E R15, desc[UR12][R22.64+0x1c] ;  /* 0x00001c0c160f7981 */ /* 0x000f22000c1e1900 */
[----:B--2--5:R-:W-:-:S02]  /*0330*/  IMAD R5, R18, UR15, R5 ;  /* 0x0000000f12057c24 */ /* 0x024fc4000f8e0205 */
[----:B---3--:R-:W-:Y:S02]  /*0340*/  IMAD R21, R18, UR15, R13 ;  /* 0x0000000f12157c24 */ /* 0x008fe4000f8e020d */
[----:B0-----:R-:W-:-:S04]  /*0350*/  IMAD.WIDE R12, R5, 0x4, R6 ;  /* 0x00000004050c7825 */ /* 0x001fc800078e0206 */
[----:B------:R-:W-:Y:S01]  /*0360*/  IMAD.WIDE R4, R21, 0x4, R6 ;  /* 0x0000000415047825 */ /* 0x000fe200078e0206 */
[----:B------:R-:W2:Y:S03]  /*0370*/  LDG.E R20, desc[UR12][R12.64] ;  /* 0x0000000c0c147981 */ /* 0x000ea6000c1e1900 */
[C---:B----4-:R-:W-:Y:S01]  /*0380*/  IMAD R29, R18.reuse, UR15, R29 ;  /* 0x0000000f121d7c24 */ /* 0x050fe2000f8e021d */
[----:B------:R0:W3:Y:S02]  /*0390*/  LDG.E R21, desc[UR12][R4.64] ;  /* 0x0000000c04157981 */ /* 0x0000e4000c1e1900 */
[----:B0-----:R-:W-:Y:S02]  /*03a0*/  MOV R4, R8 ;  /* 0x0000000800047202 */ /* 0x001fe40000000f00 */
[----:B------:R-:W-:Y:S01]  /*03b0*/  MOV R5, R10 ;  /* 0x0000000a00057202 */ /* 0x000fe20000000f00 */
[----:B------:R-:W-:-:S04]  /*03c0*/  IMAD R10, R18, UR15, R25 ;  /* 0x0000000f120a7c24 */ /* 0x000fc8000f8e0219 */
[----:B------:R-:W2:Y:S01]  /*03d0*/  LDG.E R23, desc[UR12][R4.64+-0x10] ;  /* 0xfffff00c04177981 */ /* 0x000ea2000c1e1900 */
[----:B------:R-:W-:-:S03]  /*03e0*/  IMAD.WIDE R28, R29, 0x4, R6 ;  /* 0x000000041d1c7825 */ /* 0x000fc600078e0206 */
[----:B------:R-:W3:Y:S01]  /*03f0*/  LDG.E R22, desc[UR12][R4.64+-0xc] ;  /* 0xfffff40c04167981 */ /* 0x000ee2000c1e1900 */
[----:B------:R-:W-:Y:S02]  /*0400*/  IMAD R8, R18, UR15, R11 ;  /* 0x0000000f12087c24 */ /* 0x000fe4000f8e020b */
[----:B------:R-:W-:Y:S01]  /*0410*/  IMAD.WIDE R10, R10, 0x4, R6 ;  /* 0x000000040a0a7825 */ /* 0x000fe200078e0206 */
[----:B------:R0:W4:Y:S03]  /*0420*/  LDG.E R25, desc[UR12][R28.64] ;  /* 0x0000000c1c197981 */ /* 0x000126000c1e1900 */
[----:B------:R-:W-:Y:S01]  /*0430*/  IMAD R13, R18, UR15, R9 ;  /* 0x0000000f120d7c24 */ /* 0x000fe2000f8e0209 */
[----:B------:R-:W4:Y:S01]  /*0440*/  LDG.E R24, desc[UR12][R4.64+-0x8] ;  /* 0xfffff80c04187981 */ /* 0x000f22000c1e1900 */
[----:B------:R-:W-:-:S03]  /*0450*/  IMAD.WIDE R8, R8, 0x4, R6 ;  /* 0x0000000408087825 */ /* 0x000fc600078e0206 */
[----:B------:R-:W4:Y:S01]  /*0460*/  LDG.E R10, desc[UR12][R10.64] ;  /* 0x0000000c0a0a7981 */ /* 0x000f22000c1e1900 */
[----:B------:R-:W-:-:S03]  /*0470*/  IMAD.WIDE R12, R13, 0x4, R6 ;  /* 0x000000040d0c7825 */ /* 0x000fc600078e0206 */
[----:B------:R-:W4:Y:S01]  /*0480*/  LDG.E R26, desc[UR12][R4.64+-0x4] ;  /* 0xfffffc0c041a7981 */ /* 0x000f22000c1e1900 */
[C---:B0-----:R-:W-:Y:S02]  /*0490*/  IMAD R29, R18.reuse, UR15, R27 ;  /* 0x0000000f121d7c24 */ /* 0x041fe4000f8e021b */
[----:B------:R-:W-:Y:S01]  /*04a0*/  IMAD R28, R18, UR15, R15 ;  /* 0x0000000f121c7c24 */ /* 0x000fe2000f8e020f */
[----:B------:R-:W4:Y:S01]  /*04b0*/  LDG.E R8, desc[UR12][R8.64] ;  /* 0x0000000c08087981 */ /* 0x000f22000c1e1900 */
[----:B------:R-:W-:-:S03]  /*04c0*/  IMAD.WIDE R14, R29, 0x4, R6 ;  /* 0x000000041d0e7825 */ /* 0x000fc600078e0206 */
[----:B------:R-:W4:Y:S01]  /*04d0*/  LDG.E R27, desc[UR12][R4.64] ;  /* 0x0000000c041b7981 */ /* 0x000f22000c1e1900 */
[----:B------:R-:W-:-:S03]  /*04e0*/  IMAD.WIDE R6, R28, 0x4, R6 ;  /* 0x000000041c067825 */ /* 0x000fc600078e0206 */
[----:B------:R0:W4:Y:S04]  /*04f0*/  LDG.E R12, desc[UR12][R12.64] ;  /* 0x0000000c0c0c7981 */ /* 0x000128000c1e1900 */
[----:B------:R-:W4:Y:S04]  /*0500*/  LDG.E R29, desc[UR12][R4.64+0x4] ;  /* 0x0000040c041d7981 */ /* 0x000f28000c1e1900 */
[----:B------:R-:W4:Y:S04]  /*0510*/  LDG.E R14, desc[UR12][R14.64] ;  /* 0x0000000c0e0e7981 */ /* 0x000f28000c1e1900 */
[----:B------:R-:W4:Y:S04]  /*0520*/  LDG.E R11, desc[UR12][R4.64+0x8] ;  /* 0x0000080c040b7981 */ /* 0x000f28000c1e1900 */
[----:B------:R1:W4:Y:S04]  /*0530*/  LDG.E R6, desc[UR12][R6.64] ;  /* 0x0000000c06067981 */ /* 0x000328000c1e1900 */
[----:B------:R-:W4:Y:S01]  /*0540*/  LDG.E R9, desc[UR12][R4.64+0xc] ;  /* 0x00000c0c04097981 */ /* 0x000f22000c1e1900 */
[----:B------:R-:W-:-:S04]  /*0550*/  UIADD3 UR5, UPT, UPT, UR5, 0x8, URZ ;  /* 0x0000000805057890 */ /* 0x000fc8000fffe0ff */
[----:B------:R-:W-:Y:S01]  /*0560*/  UISETP.NE.AND UP1, UPT, UR5, URZ, UPT ;  /* 0x000000ff0500728c */ /* 0x000fe2000bf25270 */
[----:B------:R-:W-:Y:S01]  /*0570*/  IADD3 R17, PT, PT, R17, 0x8, RZ ;  /* 0x0000000811117810 */ /* 0x000fe20007ffe0ff */
[----:B--2---:R-:W-:Y:S02]  /*0580*/  IMAD R20, R23, R20, RZ ;  /* 0x0000001417147224 */ /* 0x004fe400078e02ff */
[----:B---3--:R-:W-:-:S03]  /*0590*/  IMAD R21, R22, R21, RZ ;  /* 0x0000001516157224 */ /* 0x008fc600078e02ff */
[----:B------:R-:W-:Y:S02]  /*05a0*/  I2FP.F32.S32 R20, R20 ;  /* 0x0000001400147245 */ /* 0x000fe40000201400 */
[----:B------:R-:W-:-:S03]  /*05b0*/  I2FP.F32.S32 R21, R21 ;  /* 0x0000001500157245 */ /* 0x000fc60000201400 */
[----:B------:R-:W-:Y:S01]  /*05c0*/  FADD R20, R20, R19 ;  /* 0x0000001314147221 */ /* 0x000fe20000000000 */
[----:B----4-:R-:W-:-:S03]  /*05d0*/  IMAD R24, R24, R25, RZ ;  /* 0x0000001918187224 */ /* 0x010fc600078e02ff */
[----:B------:R-:W-:Y:S02]  /*05e0*/  FADD R20, R20, R21 ;  /* 0x0000001514147221 */ /* 0x000fe40000000000 */
[----:B0-----:R-:W-:Y:S01]  /*05f0*/  I2FP.F32.S32 R13, R24 ;  /* 0x00000018000d7245 */ /* 0x001fe20000201400 */
[----:B------:R-:W-:-:S04]  /*0600*/  IMAD R10, R26, R10, RZ ;  /* 0x0000000a1a0a7224 */ /* 0x000fc800078e02ff */
[----:B------:R-:W-:Y:S01]  /*0610*/  FADD R13, R20, R13 ;  /* 0x0000000d140d7221 */ /* 0x000fe20000000000 */
[----:B------:R-:W-:Y:S01]  /*0620*/  I2FP.F32.S32 R10, R10 ;  /* 0x0000000a000a7245 */ /* 0x000fe20000201400 */
[----:B------:R-:W-:-:S04]  /*0630*/  IMAD R8, R27, R8, RZ ;  /* 0x000000081b087224 */ /* 0x000fc800078e02ff */
[----:B------:R-:W-:Y:S01]  /*0640*/  FADD R10, R13, R10 ;  /* 0x0000000a0d0a7221 */ /* 0x000fe20000000000 */
[----:B-1----:R-:W-:Y:S01]  /*0650*/  I2FP.F32.S32 R7, R8 ;  /* 0x0000000800077245 */ /* 0x002fe20000201400 */
[----:B------:R-:W-:-:S04]  /*0660*/  IMAD R12, R29, R12, RZ ;  /* 0x0000000c1d0c7224 */ /* 0x000fc800078e02ff */
[----:B------:R-:W-:Y:S01]  /*0670*/  FADD R7, R10, R7 ;  /* 0x000000070a077221 */ /* 0x000fe20000000000 */
[----:B------:R-:W-:Y:S01]  /*0680*/  I2FP.F32.S32 R12, R12 ;  /* 0x0000000c000c7245 */ /* 0x000fe20000201400 */
[----:B------:R-:W-:-:S04]  /*0690*/  IMAD R11, R11, R14, RZ ;  /* 0x0000000e0b0b7224 */ /* 0x000fc800078e02ff */
[----:B------:R-:W-:Y:S01]  /*06a0*/  FADD R7, R7, R12 ;  /* 0x0000000c07077221 */ /* 0x000fe20000000000 */
[----:B------:R-:W-:Y:S01]  /*06b0*/  IMAD R9, R9, R6, RZ ;  /* 0x0000000609097224 */ /* 0x000fe200078e02ff */
[----:B------:R-:W-:Y:S02]  /*06c0*/  I2FP.F32.S32 R6, R11 ;  /* 0x0000000b00067245 */ /* 0x000fe40000201400 */
[----:B------:R-:W-:Y:S02]  /*06d0*/  IADD3 R8, P0, PT, R4, 0x20, RZ ;  /* 0x0000002004087810 */ /* 0x000fe40007f1e0ff */
[----:B------:R-:W-:Y:S01]  /*06e0*/  I2FP.F32.S32 R9, R9 ;  /* 0x0000000900097245 */ /* 0x000fe20000201400 */
[----:B------:R-:W-:Y:S01]  /*06f0*/  FADD R6, R7, R6 ;  /* 0x0000000607067221 */ /* 0x000fe20000000000 */
[----:B------:R-:W-:-:S03]  /*0700*/  IADD3.X R10, PT, PT, RZ, R5, RZ, P0, !PT ;  /* 0x00000005ff0a7210 */ /* 0x000fc600007fe4ff */
[----:B------:R-:W-:Y:S01]  /*0710*/  FADD R19, R6, R9 ;  /* 0x0000000906137221 */ /* 0x000fe20000000000 */
[----:B------:R-:W-:Y:S06]  /*0720*/  BRA.U UP1, `(.L_x_26) ;  /* 0xfffffff901d87547 */ /* 0x000fec000b83ffff */
[----:B------:R-:W-:-:S07]  /*0730*/  MOV R15, UR11 ;  /* 0x0000000b000f7c02 */ /* 0x000fce0008000f00 */
.L_x_25:
[----:B------:R-:W-:-:S09]  /*0740*/  UISETP.NE.AND UP1, UPT, UR9, URZ, UPT ;  /* 0x000000ff0900728c */ /* 0x000fd2000bf25270 */
[----:B------:R-:W-:Y:S05]  /*0750*/  BRA.U !UP1, `(.L_x_27) ;  /* 0x00000005097c7547 */ /* 0x000fea000b800000 */
[----:B------:R-:W-:Y:S02]  /*0760*/  UIADD3 UR5, UPT, UPT, UR9, -0x1, URZ ;  /* 0xffffffff09057890 */ /* 0x000fe4000fffe0ff */
[----:B------:R-:W-:Y:S02]  /*0770*/  UISETP.NE.AND UP2, UPT, UR10, URZ, UPT ;  /* 0x000000ff0a00728c */ /* 0x000fe4000bf45270 */
[----:B------:R-:W-:-:S09]  /*0780*/  UISETP.GE.U32.AND UP1, UPT, UR5, 0x3, UPT ;  /* 0x000000030500788c */ /* 0x000fd2000bf26070 */
[----:B------:R-:W-:Y:S05]  /*0790*/  BRA.U !UP1, `(.L_x_28) ;  /* 0x0000000109b07547 */ /* 0x000fea000b800000 */
[----:B------:R-:W-:Y:S01]  /*07a0*/  IADD3 R11, PT, PT, R16, R15, RZ ;  /* 0x0000000f100b7210 */ /* 0x000fe20007ffe0ff */
[----:B------:R-:W0:Y:S04]  /*07b0*/  LDC.64 R8, c[0x0][0x390] ;  /* 0x0000e400ff087b82 */ /* 0x000e280000000a00 */
[----:B------:R-:W-:-:S04]  /*07c0*/  IMAD.WIDE R10, R11, 0x4, R2 ;  /* 0x000000040b0a7825 */ /* 0x000fc800078e0202 */
[----:B------:R-:W1:Y:S01]  /*07d0*/  LDC.64 R6, c[0x0][0x398] ;  /* 0x0000e600ff067b82 */ /* 0x000e620000000a00 */
[----:B------:R-:W2:Y:S04]  /*07e0*/  LDG.E R13, desc[UR12][R10.64] ;  /* 0x0000000c0a0d7981 */ /* 0x000ea8000c1e1900 */
[----:B------:R-:W3:Y:S03]  /*07f0*/  LDG.E R27, desc[UR12][R10.64+0x4] ;  /* 0x0000040c0a1b7981 */ /* 0x000ee6000c1e1900 */
[----:B------:R-:W4:Y:S01]  /*0800*/  LDC.64 R4, c[0x0][0x390] ;  /* 0x0000e400ff047b82 */ /* 0x000f220000000a00 */
[----:B------:R-:W3:Y:S04]  /*0810*/  LDG.E R21, desc[UR12][R10.64+0x8] ;  /* 0x0000080c0a157981 */ /* 0x000ee8000c1e1900 */
[----:B------:R1:W3:Y:S01]  /*0820*/  LDG.E R17, desc[UR12][R10.64+0xc] ;  /* 0x00000c0c0a117981 */ /* 0x0002e2000c1e1900 */
[----:B------:R-:W-:-:S02]  /*0830*/  IADD3 R25, PT, PT, R15, UR14, RZ ;  /* 0x0000000e0f197c10 */ /* 0x000fc4000fffe0ff */
[----:B------:R-:W-:-:S03]  /*0840*/  IADD3 R23, P0, PT, R15, UR14, RZ ;  /* 0x0000000e0f177c10 */ /* 0x000fc6000ff1e0ff */
[----:B0-----:R-:W-:Y:S01]  /*0850*/  IMAD.WIDE.U32 R8, R25, 0x4, R8 ;  /* 0x0000000419087825 */ /* 0x001fe200078e0008 */
[----:B------:R-:W-:-:S05]  /*0860*/  IADD3.X R14, PT, PT, RZ, RZ, RZ, P0, !PT ;  /* 0x000000ffff0e7210 */ /* 0x000fca00007fe4ff */
[----:B------:R-:W3:Y:S01]  /*0870*/  LDG.E R8, desc[UR12][R8.64] ;  /* 0x0000000c08087981 */ /* 0x000ee2000c1e1900 */
[----:B----4-:R-:W-:-:S04]  /*0880*/  LEA R4, P0, R23, R4, 0x2 ;  /* 0x0000000417047211 */ /* 0x010fc800078010ff */
[----:B------:R-:W-:-:S05]  /*0890*/  LEA.HI.X R5, R23, R5, R14, 0x2, P0 ;  /* 0x0000000517057211 */ /* 0x000fca00000f140e */
[----:B------:R-:W4:Y:S04]  /*08a0*/  LDG.E R14, desc[UR12][R4.64+0x4] ;  /* 0x0000040c040e7981 */ /* 0x000f28000c1e1900 */
[----:B------:R-:W4:Y:S01]  /*08b0*/  LDG.E R22, desc[UR12][R4.64+0xc] ;  /* 0x00000c0c04167981 */ /* 0x000f22000c1e1900 */
[C---:B--2--5:R-:W-:Y:S02]  /*08c0*/  IMAD R13, R18.reuse, UR15, R13 ;  /* 0x0000000f120d7c24 */ /* 0x064fe4000f8e020d */
[----:B---3--:R-:W-:Y:S02]  /*08d0*/  IMAD R27, R18, UR15, R27 ;  /* 0x0000000f121b7c24 */ /* 0x008fe4000f8e021b */
[----:B-1----:R-:W-:-:S04]  /*08e0*/  IMAD.WIDE R10, R13, 0x4, R6 ;  /* 0x000000040d0a7825 */ /* 0x002fc800078e0206 */
[----:B------:R-:W-:Y:S02]  /*08f0*/  IMAD.WIDE R12, R27, 0x4, R6 ;  /* 0x000000041b0c7825 */ /* 0x000fe400078e0206 */
[----:B------:R-:W2:Y:S02]  /*0900*/  LDG.E R11, desc[UR12][R10.64] ;  /* 0x0000000c0a0b7981 */ /* 0x000ea4000c1e1900 */
[C---:B------:R-:W-:Y:S02]  /*0910*/  IMAD R21, R18.reuse, UR15, R21 ;  /* 0x0000000f12157c24 */ /* 0x040fe4000f8e0215 */
[----:B------:R-:W-:Y:S01]  /*0920*/  IMAD R17, R18, UR15, R17 ;  /* 0x0000000f12117c24 */ /* 0x000fe2000f8e0211 */
[----:B------:R-:W4:Y:S01]  /*0930*/  LDG.E R13, desc[UR12][R12.64] ;  /* 0x0000000c0c0d7981 */ /* 0x000f22000c1e1900 */
[----:B------:R-:W-:-:S04]  /*0940*/  IMAD.WIDE R20, R21, 0x4, R6 ;  /* 0x0000000415147825 */ /* 0x000fc800078e0206 */
[----:B------:R-:W-:Y:S02]  /*0950*/  IMAD.WIDE R6, R17, 0x4, R6 ;  /* 0x0000000411067825 */ /* 0x000fe400078e0206 */
[----:B------:R-:W3:Y:S04]  /*0960*/  LDG.E R20, desc[UR12][R20.64] ;  /* 0x0000000c14147981 */ /* 0x000ee8000c1e1900 */
[----:B------:R-:W3:Y:S04]  /*0970*/  LDG.E R17, desc[UR12][R4.64+0x8] ;  /* 0x0000080c04117981 */ /* 0x000ee8000c1e1900 */
[----:B------:R-:W3:Y:S01]  /*0980*/  LDG.E R7, desc[UR12][R6.64] ;  /* 0x0000000c06077981 */ /* 0x000ee2000c1e1900 */
[----:B------:R-:W-:Y:S01]  /*0990*/  IADD3 R15, PT, PT, R15, 0x4, RZ ;  /* 0x000000040f0f7810 */ /* 0x000fe20007ffe0ff */
[----:B--2---:R-:W-:-:S02]  /*09a0*/  IMAD R8, R8, R11, RZ ;  /* 0x0000000b08087224 */ /* 0x004fc400078e02ff */
[----:B----4-:R-:W-:-:S03]  /*09b0*/  IMAD R14, R14, R13, RZ ;  /* 0x0000000d0e0e7224 */ /* 0x010fc600078e02ff */
[----:B------:R-:W-:Y:S02]  /*09c0*/  I2FP.F32.S32 R8, R8 ;  /* 0x0000000800087245 */ /* 0x000fe40000201400 */
[----:B------:R-:W-:-:S03]  /*09d0*/  I2FP.F32.S32 R9, R14 ;  /* 0x0000000e00097245 */ /* 0x000fc60000201400 */
[----:B------:R-:W-:Y:S01]  /*09e0*/  FADD R8, R19, R8 ;  /* 0x0000000813087221 */ /* 0x000fe20000000000 */
[----:B---3--:R-:W-:-:S03]  /*09f0*/  IMAD R17, R17, R20, RZ ;  /* 0x0000001411117224 */ /* 0x008fc600078e02ff */
[----:B------:R-:W-:Y:S01]  /*0a00*/  FADD R8, R8, R9 ;  /* 0x0000000908087221 */ /* 0x000fe20000000000 */
[----:B------:R-:W-:Y:S01]  /*0a10*/  IMAD R22, R22, R7, RZ ;  /* 0x0000000716167224 */ /* 0x000fe200078e02ff */
[----:B------:R-:W-:-:S04]  /*0a20*/  I2FP.F32.S32 R17, R17 ;  /* 0x0000001100117245 */ /* 0x000fc80000201400 */
[----:B------:R-:W-:Y:S01]  /*0a30*/  I2FP.F32.S32 R19, R22 ;  /* 0x0000001600137245 */ /* 0x000fe20000201400 */
[----:B------:R-:W-:-:S04]  /*0a40*/  FADD R8, R8, R17 ;  /* 0x0000001108087221 */ /* 0x000fc80000000000 */
[----:B------:R-:W-:-:S07]  /*0a50*/  FADD R19, R8, R19 ;  /* 0x0000001308137221 */ /* 0x000fce0000000000 */
.L_x_28:
[----:B------:R-:W-:Y:S05]  /*0a60*/  BRA.U !UP2, `(.L_x_27) ;  /* 0x000000010ab87547 */ /* 0x000fea000b800000 */
[----:B------:R-:W-:Y:S02]  /*0a70*/  UISETP.NE.AND UP1, UPT, UR10, 0x1, UPT ;  /* 0x000000010a00788c */ /* 0x000fe4000bf25270 */
[----:B------:R-:W-:-:S07]  /*0a80*/  ULOP3.LUT UP2, URZ, UR15, 0x1, URZ, 0xc0, !UPT ;  /* 0x000000010fff7892 */ /* 0x000fce000f84c0ff */
[----:B------:R-:W-:Y:S05]  /*0a90*/  BRA.U !UP1, `(.L_x_29) ;  /* 0x0000000109707547 */ /* 0x000fea000b800000 */
[----:B------:R-:W-:Y:S01]  /*0aa0*/  IADD3 R11, PT, PT, R16, R15, RZ ;  /* 0x0000000f100b7210 */ /* 0x000fe20007ffe0ff */
[----:B------:R-:W0:Y:S04]  /*0ab0*/  LDC.64 R8, c[0x0][0x390] ;  /* 0x0000e400ff087b82 */ /* 0x000e280000000a00 */
[----:B------:R-:W-:-:S04]  /*0ac0*/  IMAD.WIDE R10, R11, 0x4, R2 ;  /* 0x000000040b0a7825 */ /* 0x000fc800078e0202 */
[----:B------:R-:W1:Y:S01]  /*0ad0*/  LDC.64 R4, c[0x0][0x398] ;  /* 0x0000e600ff047b82 */ /* 0x000e620000000a00 */
[----:B------:R-:W2:Y:S04]  /*0ae0*/  LDG.E R13, desc[UR12][R10.64] ;  /* 0x0000000c0a0d7981 */ /* 0x000ea8000c1e1900 */
[----:B------:R-:W3:Y:S01]  /*0af0*/  LDG.E R21, desc[UR12][R10.64+0x4] ;  /* 0x0000040c0a157981 */ /* 0x000ee2000c1e1900 */
[C---:B------:R-:W-:Y:S02]  /*0b00*/  IADD3 R17, PT, PT, R15.reuse, UR14, RZ ;  /* 0x0000000e0f117c10 */ /* 0x040fe4000fffe0ff */
[----:B------:R-:W4:Y:S01]  /*0b10*/  LDC.64 R6, c[0x0][0x390] ;  /* 0x0000e400ff067b82 */ /* 0x000f220000000a00 */
[----:B------:R-:W-:-:S04]  /*0b20*/  IADD3 R12, P0, PT, R15, UR14, RZ ;  /* 0x0000000e0f0c7c10 */ /* 0x000fc8000ff1e0ff */
[----:B------:R-:W-:Y:S01]  /*0b30*/  IADD3.X R14, PT, PT, RZ, RZ, RZ, P0, !PT ;  /* 0x000000ffff0e7210 */ /* 0x000fe200007fe4ff */
[----:B0-----:R-:W-:-:S06]  /*0b40*/  IMAD.WIDE.U32 R8, R17, 0x4, R8 ;  /* 0x0000000411087825 */ /* 0x001fcc00078e0008 */
[----:B------:R-:W3:Y:S01]  /*0b50*/  LDG.E R8, desc[UR12][R8.64] ;  /* 0x0000000c08087981 */ /* 0x000ee2000c1e1900 */
[----:B----4-:R-:W-:-:S04]  /*0b60*/  LEA R6, P0, R12, R6, 0x2 ;  /* 0x000000060c067211 */ /* 0x010fc800078010ff */
[----:B------:R-:W-:-:S05]  /*0b70*/  LEA.HI.X R7, R12, R7, R14, 0x2, P0 ;  /* 0x000000070c077211 */ /* 0x000fca00000f140e */
[----:B------:R-:W4:Y:S01]  /*0b80*/  LDG.E R6, desc[UR12][R6.64+0x4] ;  /* 0x0000040c06067981 */ /* 0x000f22000c1e1900 */
[C---:B--2--5:R-:W-:Y:S02]  /*0b90*/  IMAD R13, R18.reuse, UR15, R13 ;  /* 0x0000000f120d7c24 */ /* 0x064fe4000f8e020d */
[----:B---3--:R-:W-:Y:S02]  /*0ba0*/  IMAD R21, R18, UR15, R21 ;  /* 0x0000000f12157c24 */ /* 0x008fe4000f8e0215 */
[----:B-1----:R-:W-:-:S04]  /*0bb0*/  IMAD.WIDE R10, R13, 0x4, R4 ;  /* 0x000000040d0a7825 */ /* 0x002fc800078e0204 */
[----:B------:R-:W-:Y:S02]  /*0bc0*/  IMAD.WIDE R4, R21, 0x4, R4 ;  /* 0x0000000415047825 */ /* 0x000fe400078e0204 */
[----:B------:R-:W2:Y:S04]  /*0bd0*/  LDG.E R11, desc[UR12][R10.64] ;  /* 0x0000000c0a0b7981 */ /* 0x000ea8000c1e1900 */
[----:B------:R-:W4:Y:S01]  /*0be0*/  LDG.E R5, desc[UR12][R4.64] ;  /* 0x0000000c04057981 */ /* 0x000f22000c1e1900 */
[----:B------:R-:W-:Y:S01]  /*0bf0*/  IADD3 R15, PT, PT, R15, 0x2, RZ ;  /* 0x000000020f0f7810 */ /* 0x000fe20007ffe0ff */
[----:B--2---:R-:W-:Y:S02]  /*0c00*/  IMAD R12, R8, R11, RZ ;  /* 0x0000000b080c7224 */ /* 0x004fe400078e02ff */
[----:B----4-:R-:W-:-:S03]  /*0c10*/  IMAD R13, R6, R5, RZ ;  /* 0x00000005060d7224 */ /* 0x010fc600078e02ff */
[----:B------:R-:W-:Y:S02]  /*0c20*/  I2FP.F32.S32 R12, R12 ;  /* 0x0000000c000c7245 */ /* 0x000fe40000201400 */
[----:B------:R-:W-:-:S03]  /*0c30*/  I2FP.F32.S32 R13, R13 ;  /* 0x0000000d000d7245 */ /* 0x000fc60000201400 */
[----:B------:R-:W-:-:S04]  /*0c40*/  FADD R12, R19, R12 ;  /* 0x0000000c130c7221 */ /* 0x000fc80000000000 */
[----:B------:R-:W-:-:S07]  /*0c50*/  FADD R19, R12, R13 ;  /* 0x0000000d0c137221 */ /* 0x000fce0000000000 */
.L_x_29:
[----:B------:R-:W-:Y:S05]  /*0c60*/  BRA.U !UP2, `(.L_x_27) ;  /* 0x000000010a387547 */ /* 0x000fea000b800000 */
[----:B------:R-:W-:Y:S01]  /*0c70*/  IADD3 R5, PT, PT, R16, R15, RZ ;  /* 0x0000000f10057210 */ /* 0x000fe20007ffe0ff */
[----:B------:R-:W0:Y:S04]  /*0c80*/  LDC.64 R6, c[0x0][0x398] ;  /* 0x0000e600ff067b82 */ /* 0x000e280000000a00 */
[----:B------:R-:W-:-:S04]  /*0c90*/  IMAD.WIDE R2, R5, 0x4, R2 ;  /* 0x0000000405027825 */ /* 0x000fc800078e0202 */
[----:B------:R-:W1:Y:S02]  /*0ca0*/  LDC.64 R4, c[0x0][0x390] ;  /* 0x0000e400ff047b82 */ /* 0x000e640000000a00 */
[----:B------:R-:W2:Y:S01]  /*0cb0*/  LDG.E R3, desc[UR12][R2.64] ;  /* 0x0000000c02037981 */ /* 0x000ea2000c1e1900 */
[----:B------:R-:W-:-:S05]  /*0cc0*/  IADD3 R15, PT, PT, R15, UR14, RZ ;  /* 0x0000000e0f0f7c10 */ /* 0x000fca000fffe0ff */
[----:B-1----:R-:W-:-:S06]  /*0cd0*/  IMAD.WIDE.U32 R4, R15, 0x4, R4 ;  /* 0x000000040f047825 */ /* 0x002fcc00078e0004 */
[----:B------:R-:W3:Y:S01]  /*0ce0*/  LDG.E R4, desc[UR12][R4.64] ;  /* 0x0000000c04047981 */ /* 0x000ee2000c1e1900 */
[----:B--2--5:R-:W-:-:S04]  /*0cf0*/  IMAD R9, R18, UR15, R3 ;  /* 0x0000000f12097c24 */ /* 0x024fc8000f8e0203 */
[----:B0-----:R-:W-:-:S06]  /*0d00*/  IMAD.WIDE R6, R9, 0x4, R6 ;  /* 0x0000000409067825 */ /* 0x001fcc00078e0206 */
[----:B------:R-:W3:Y:S02]  /*0d10*/  LDG.E R7, desc[UR12][R6.64] ;  /* 0x0000000c06077981 */ /* 0x000ee4000c1e1900 */
[----:B---3--:R-:W-:-:S05]  /*0d20*/  IMAD R8, R4, R7, RZ ;  /* 0x0000000704087224 */ /* 0x008fca00078e02ff */
[----:B------:R-:W-:-:S05]  /*0d30*/  I2FP.F32.S32 R8, R8 ;  /* 0x0000000800087245 */ /* 0x000fca0000201400 */
[----:B------:R-:W-:-:S07]  /*0d40*/  FADD R19, R19, R8 ;  /* 0x0000000813137221 */ /* 0x000fce0000000000 */
.L_x_27:
[----:B------:R-:W-:Y:S05]  /*0d50*/  BRA.U UP0, `(.L_x_30) ;  /* 0xfffffff500007547 */ /* 0x000fea000b83ffff */
.L_x_24:
[----:B------:R-:W0:Y:S02]  /*0d60*/  LDC.64 R2, c[0x0][0x388] ;  /* 0x0000e200ff027b82 */ /* 0x000e240000000a00 */
[----:B0-----:R-:W-:-:S05]  /*0d70*/  IMAD.WIDE R2, R0, 0x4, R2 ;  /* 0x0000000400027825 */ /* 0x001fca00078e0202 */
[----:B------:R-:W-:Y:S01]  /*0d80*/  STG.E desc[UR12][R2.64], R19 ;  /* 0x0000001302007986 */ /* 0x000fe2000c10190c */
[----:B------:R-:W-:Y:S05]  /*0d90*/  EXIT ;  /* 0x000000000000794d */ /* 0x000fea0003800000 */
.L_x_31:
        /* <DEDUP_REMOVED lines=14> */
.L_x_138:


//--------------------- .text._Z15mutation_kernelPiP17curandStateXORWOWfiii --------------------------
	.section	.text._Z15mutation_kernelPiP17curandStateXORWOWfiii,"ax",@progbits
	.align	128
        .global         _Z15mutation_kernelPiP17curandStateXORWOWfiii
        .type           _Z15mutation_kernelPiP17curandStateXORWOWfiii,@function
        .size           _Z15mutation_kernelPiP17curandStateXORWOWfiii,(.L_x_139 - _Z15mutation_kernelPiP17curandStateXORWOWfiii)
        .other          _Z15mutation_kernelPiP17curandStateXORWOWfiii,@"STO_CUDA_ENTRY STV_DEFAULT"
_Z15mutation_kernelPiP17curandStateXORWOWfiii:
.text._Z15mutation_kernelPiP17curandStateXORWOWfiii:
        /* <DEDUP_REMOVED lines=10> */
[----:B------:R-:W0:Y:S01]  /*00a0*/  LDC.64 R6, c[0x0][0x388] ;  /* 0x0000e200ff067b82 */ /* 0x000e220000000a00 */
[----:B------:R-:W1:Y:S01]  /*00b0*/  LDCU.64 UR4, c[0x0][0x358] ;  /* 0x00006b00ff0477ac */ /* 0x000e620008000a00 */
[----:B------:R-:W2:Y:S01]  /*00c0*/  LDCU UR6, c[0x0][0x390] ;  /* 0x00007200ff0677ac */ /* 0x000ea20008000800 */
[----:B0-----:R-:W-:-:S05]  /*00d0*/  IMAD.WIDE R6, R0, 0x30, R6 ;  /* 0x0000003000067825 */ /* 0x001fca00078e0206 */
[----:B-1----:R-:W3:Y:S04]  /*00e0*/  LDG.E.64 R12, desc[UR4][R6.64] ;  /* 0x00000004060c7981 */ /* 0x002ee8000c1e1b00 */
[----:B------:R-:W4:Y:S04]  /*00f0*/  LDG.E.64 R10, desc[UR4][R6.64+0x10] ;  /* 0x00001004060a7981 */ /* 0x000f28000c1e1b00 */
[----:B------:R0:W5:Y:S04]  /*0100*/  LDG.E R15, desc[UR4][R6.64+0x20] ;  /* 0x00002004060f7981 */ /* 0x000168000c1e1900 */
[----:B------:R0:W5:Y:S04]  /*0110*/  LDG.E.64 R4, desc[UR4][R6.64+0x28] ;  /* 0x0000280406047981 */ /* 0x000168000c1e1b00 */
[----:B------:R0:W5:Y:S04]  /*0120*/  LDG.E.64 R8, desc[UR4][R6.64+0x8] ;  /* 0x0000080406087981 */ /* 0x000168000c1e1b00 */
[----:B------:R0:W5:Y:S01]  /*0130*/  LDG.E.64 R2, desc[UR4][R6.64+0x18] ;  /* 0x0000180406027981 */ /* 0x000162000c1e1b00 */
[----:B------:R-:W-:Y:S01]  /*0140*/  IMAD.MOV.U32 R17, RZ, RZ, 0x2f800000 ;  /* 0x2f800000ff117424 */ /* 0x000fe200078e00ff */
[----:B------:R-:W-:Y:S01]  /*0150*/  BSSY.RECONVERGENT B0, `(.L_x_32) ;  /* 0x0000056000007945 */ /* 0x000fe20003800200 */
[----:B---3--:R-:W-:-:S04]  /*0160*/  SHF.R.U32.HI R14, RZ, 0x2, R13 ;  /* 0x00000002ff0e7819 */ /* 0x008fc8000001160d */
[----:B------:R-:W-:Y:S01]  /*0170*/  LOP3.LUT R13, R14, R13, RZ, 0x3c, !PT ;  /* 0x0000000d0e0d7212 */ /* 0x000fe200078e3cff */
[----:B----4-:R-:W-:-:S04]  /*0180*/  IMAD.SHL.U32 R14, R11, 0x10, RZ ;  /* 0x000000100b0e7824 */ /* 0x010fc800078e00ff */
[----:B------:R-:W-:-:S05]  /*0190*/  IMAD.SHL.U32 R16, R13, 0x2, RZ ;  /* 0x000000020d107824 */ /* 0x000fca00078e00ff */
[----:B------:R-:W-:Y:S02]  /*01a0*/  LOP3.LUT R14, R11, R14, R16, 0x96, !PT ;  /* 0x0000000e0b0e7212 */ /* 0x000fe400078e9610 */
[----:B------:R-:W-:Y:S02]  /*01b0*/  IADD3 R16, PT, PT, R12, 0x587c5, RZ ;  /* 0x000587c50c107810 */ /* 0x000fe40007ffe0ff */
[----:B------:R-:W-:-:S05]  /*01c0*/  LOP3.LUT R13, R14, R13, RZ, 0x3c, !PT ;  /* 0x0000000d0e0d7212 */ /* 0x000fca00078e3cff */
[----:B------:R-:W-:-:S05]  /*01d0*/  IMAD.IADD R14, R13, 0x1, R16 ;  /* 0x000000010d0e7824 */ /* 0x000fca00078e0210 */
[----:B------:R-:W-:-:S05]  /*01e0*/  I2FP.F32.U32 R14, R14 ;  /* 0x0000000e000e7245 */ /* 0x000fca0000201000 */
[----:B------:R-:W-:-:S05]  /*01f0*/  FFMA R14, R14, R17, 1.1641532182693481445e-10 ;  /* 0x2f0000000e0e7423 */ /* 0x000fca0000000011 */
[----:B--2---:R-:W-:-:S13]  /*0200*/  FSETP.GEU.AND P0, PT, R14, UR6, PT ;  /* 0x000000060e007c0b */ /* 0x004fda000bf0e000 */
[----:B0-----:R-:W-:Y:S05]  /*0210*/  @P0 BRA `(.L_x_33) ;  /* 0x0000000400240947 */ /* 0x001fea0003800000 */
[----:B------:R-:W0:Y:S01]  /*0220*/  LDC R19, c[0x0][0x398] ;  /* 0x0000e600ff137b82 */ /* 0x000e220000000800 */
[----:B-----5:R-:W-:Y:S01]  /*0230*/  SHF.R.U32.HI R17, RZ, 0x2, R8 ;  /* 0x00000002ff117819 */ /* 0x020fe20000011608 */
[----:B------:R-:W-:Y:S01]  /*0240*/  HFMA2 R24, -RZ, RZ, 9.5367431640625e-07, -0.00178432464599609375 ;  /* 0x0010974fff187431 */ /* 0x000fe200000001ff */
[----:B------:R-:W-:Y:S02]  /*0250*/  BSSY.RECONVERGENT B1, `(.L_x_34) ;  /* 0x0000036000017945 */ /* 0x000fe40003800200 */
[----:B------:R-:W-:Y:S01]  /*0260*/  LOP3.LUT R17, R17, R8, RZ, 0x3c, !PT ;  /* 0x0000000811117212 */ /* 0x000fe200078e3cff */
[----:B------:R-:W-:-:S03]  /*0270*/  IMAD.SHL.U32 R8, R13, 0x10, RZ ;  /* 0x000000100d087824 */ /* 0x000fc600078e00ff */
[----:B------:R-:W-:-:S04]  /*0280*/  SHF.L.U32 R14, R17, 0x1, RZ ;  /* 0x00000001110e7819 */ /* 0x000fc800000006ff */
[----:B------:R-:W-:Y:S01]  /*0290*/  LOP3.LUT R8, R17, R14, R8, 0x96, !PT ;  /* 0x0000000e11087212 */ /* 0x000fe200078e9608 */
[----:B------:R-:W-:-:S03]  /*02a0*/  IMAD.MOV.U32 R17, RZ, RZ, R12 ;  /* 0x000000ffff117224 */ /* 0x000fc600078e000c */
[----:B------:R-:W-:-:S04]  /*02b0*/  LOP3.LUT R12, R8, R13, RZ, 0x3c, !PT ;  /* 0x0000000d080c7212 */ /* 0x000fc800078e3cff */
[----:B------:R-:W-:Y:S01]  /*02c0*/  IADD3 R8, PT, PT, R17, 0xb0f8a, R12 ;  /* 0x000b0f8a11087810 */ /* 0x000fe20007ffe00c */
[----:B0-----:R-:W0:Y:S08]  /*02d0*/  I2F.U32.RP R16, R19 ;  /* 0x0000001300107306 */ /* 0x001e300000209000 */
[----:B0-----:R-:W0:Y:S02]  /*02e0*/  MUFU.RCP R16, R16 ;  /* 0x0000001000107308 */ /* 0x001e240000001000 */
[----:B0-----:R-:W-:Y:S01]  /*02f0*/  IADD3 R20, PT, PT, R16, 0xffffffe, RZ ;  /* 0x0ffffffe10147810 */ /* 0x001fe20007ffe0ff */
[----:B------:R-:W-:-:S05]  /*0300*/  IMAD.MOV.U32 R16, RZ, RZ, R11 ;  /* 0x000000ffff107224 */ /* 0x000fca00078e000b */
[----:B------:R0:W1:Y:S02]  /*0310*/  F2I.FTZ.U32.TRUNC.NTZ R21, R20 ;  /* 0x0000001400157305 */ /* 0x000064000021f000 */
[----:B0-----:R-:W-:Y:S02]  /*0320*/  IMAD.MOV.U32 R20, RZ, RZ, RZ ;  /* 0x000000ffff147224 */ /* 0x001fe400078e00ff */
[----:B-1----:R-:W-:-:S04]  /*0330*/  IMAD.MOV R18, RZ, RZ, -R21 ;  /* 0x000000ffff127224 */ /* 0x002fc800078e0a15 */
[----:B------:R-:W-:Y:S02]  /*0340*/  IMAD R23, R18, R19, RZ ;  /* 0x0000001312177224 */ /* 0x000fe400078e02ff */
[----:B------:R-:W-:Y:S02]  /*0350*/  IMAD.MOV.U32 R18, RZ, RZ, R10 ;  /* 0x000000ffff127224 */ /* 0x000fe400078e000a */
[----:B------:R-:W-:-:S06]  /*0360*/  IMAD.HI.U32 R20, R21, R23, R20 ;  /* 0x0000001715147227 */ /* 0x000fcc00078e0014 */
[----:B------:R-:W-:-:S05]  /*0370*/  IMAD.HI.U32 R14, R20, R8, RZ ;  /* 0x00000008140e7227 */ /* 0x000fca00078e00ff */
[----:B------:R-:W-:-:S05]  /*0380*/  IADD3 R14, PT, PT, -R14, RZ, RZ ;  /* 0x000000ff0e0e7210 */ /* 0x000fca0007ffe1ff */
[----:B------:R-:W-:Y:S01]  /*0390*/  IMAD R22, R19, R14, R8 ;  /* 0x0000000e13167224 */ /* 0x000fe200078e0208 */
[----:B------:R-:W-:Y:S01]  /*03a0*/  LOP3.LUT R8, RZ, R19, RZ, 0x33, !PT ;  /* 0x00000013ff087212 */ /* 0x000fe200078e33ff */
[----:B------:R-:W-:-:S03]  /*03b0*/  IMAD.MOV.U32 R14, RZ, RZ, R13 ;  /* 0x000000ffff0e7224 */ /* 0x000fc600078e000d */
[----:B------:R-:W-:-:S13]  /*03c0*/  ISETP.GE.U32.AND P0, PT, R22, R19, PT ;  /* 0x000000131600720c */ /* 0x000fda0003f06070 */
[----:B------:R-:W-:Y:S01]  /*03d0*/  @P0 IMAD.IADD R22, R22, 0x1, -R19 ;  /* 0x0000000116160824 */ /* 0x000fe200078e0a13 */
[----:B------:R-:W-:-:S04]  /*03e0*/  ISETP.NE.U32.AND P0, PT, R19, RZ, PT ;  /* 0x000000ff1300720c */ /* 0x000fc80003f05070 */
[----:B------:R-:W-:-:S13]  /*03f0*/  ISETP.GE.U32.AND P1, PT, R22, R19, PT ;  /* 0x000000131600720c */ /* 0x000fda0003f26070 */
[----:B------:R-:W-:-:S04]  /*0400*/  @P1 IADD3 R22, PT, PT, R22, -R19, RZ ;  /* 0x8000001316161210 */ /* 0x000fc80007ffe0ff */
[----:B------:R-:W-:-:S07]  /*0410*/  SEL R10, R8, R22, !P0 ;  /* 0x00000016080a7207 */ /* 0x000fce0004000000 */
.L_x_35:
[----:B------:R-:W-:Y:S02]  /*0420*/  SHF.R.U32.HI R22, RZ, 0x2, R9 ;  /* 0x00000002ff167819 */ /* 0x000fe40000011609 */
[----:B------:R-:W-:Y:S02]  /*0430*/  IADD3 R17, PT, PT, R24, R17, RZ ;  /* 0x0000001118117210 */ /* 0x000fe40007ffe0ff */
[----:B------:R-:W-:Y:S01]  /*0440*/  LOP3.LUT R22, R22, R9, RZ, 0x3c, !PT ;  /* 0x0000000916167212 */ /* 0x000fe200078e3cff */
[----:B------:R-:W-:-:S04]  /*0450*/  IMAD.SHL.U32 R9, R12, 0x10, RZ ;  /* 0x000000100c097824 */ /* 0x000fc800078e00ff */
[----:B------:R-:W-:-:S05]  /*0460*/  IMAD.SHL.U32 R11, R22, 0x2, RZ ;  /* 0x00000002160b7824 */ /* 0x000fca00078e00ff */
[----:B------:R-:W-:-:S04]  /*0470*/  LOP3.LUT R9, R12, R9, R11, 0x96, !PT ;  /* 0x000000090c097212 */ /* 0x000fc800078e960b */
[----:B------:R-:W-:-:S05]  /*0480*/  LOP3.LUT R22, R9, R22, RZ, 0x3c, !PT ;  /* 0x0000001609167212 */ /* 0x000fca00078e3cff */
[----:B------:R-:W-:-:S04]  /*0490*/  IMAD.IADD R9, R22, 0x1, R17 ;  /* 0x0000000116097824 */ /* 0x000fc800078e0211 */
[----:B------:R-:W-:-:S04]  /*04a0*/  IMAD.HI.U32 R11, R20, R9, RZ ;  /* 0x00000009140b7227 */ /* 0x000fc800078e00ff */
[----:B------:R-:W-:Y:S02]  /*04b0*/  IMAD.MOV R24, RZ, RZ, -R11 ;  /* 0x000000ffff187224 */ /* 0x000fe400078e0a0b */
[----:B------:R-:W-:Y:S01]  /*04c0*/  IMAD.MOV.U32 R11, RZ, RZ, R18 ;  /* 0x000000ffff0b7224 */ /* 0x000fe200078e0012 */
[----:B------:R-:W-:Y:S01]  /*04d0*/  MOV R18, R16 ;  /* 0x0000001000127202 */ /* 0x000fe20000000f00 */
[----:B------:R-:W-:Y:S02]  /*04e0*/  IMAD R24, R19, R24, R9 ;  /* 0x0000001813187224 */ /* 0x000fe400078e0209 */
[----:B------:R-:W-:Y:S01]  /*04f0*/  IMAD.MOV.U32 R16, RZ, RZ, R14 ;  /* 0x000000ffff107224 */ /* 0x000fe200078e000e */
[----:B------:R-:W-:Y:S01]  /*0500*/  MOV R9, R11 ;  /* 0x0000000b00097202 */ /* 0x000fe20000000f00 */
[----:B------:R-:W-:Y:S01]  /*0510*/  IMAD.MOV.U32 R14, RZ, RZ, R12 ;  /* 0x000000ffff0e7224 */ /* 0x000fe200078e000c */
[----:B------:R-:W-:Y:S02]  /*0520*/  ISETP.GE.U32.AND P1, PT, R24, R19, PT ;  /* 0x000000131800720c */ /* 0x000fe40003f26070 */
[----:B------:R-:W-:-:S11]  /*0530*/  MOV R12, R22 ;  /* 0x00000016000c7202 */ /* 0x000fd60000000f00 */
[----:B------:R-:W-:-:S04]  /*0540*/  @P1 IADD3 R24, PT, PT, R24, -R19, RZ ;  /* 0x8000001318181210 */ /* 0x000fc80007ffe0ff */
[----:B------:R-:W-:-:S13]  /*0550*/  ISETP.GE.U32.AND P1, PT, R24, R19, PT ;  /* 0x000000131800720c */ /* 0x000fda0003f26070 */
[----:B------:R-:W-:-:S05]  /*0560*/  @P1 IMAD.IADD R24, R24, 0x1, -R19 ;  /* 0x0000000118181824 */ /* 0x000fca00078e0a13 */
[----:B------:R-:W-:Y:S01]  /*0570*/  SEL R21, R8, R24, !P0 ;  /* 0x0000001808157207 */ /* 0x000fe20004000000 */
[----:B------:R-:W-:-:S03]  /*0580*/  IMAD.MOV.U32 R24, RZ, RZ, 0x587c5 ;  /* 0x000587c5ff187424 */ /* 0x000fc600078e00ff */
[----:B------:R-:W-:-:S13]  /*0590*/  ISETP.NE.AND P1, PT, R10, R21, PT ;  /* 0x000000150a00720c */ /* 0x000fda0003f25270 */
[----:B------:R-:W-:Y:S05]  /*05a0*/  @!P1 BRA `(.L_x_35) ;  /* 0xfffffffc009c9947 */ /* 0x000fea000383ffff */
[----:B------:R-:W-:Y:S05]  /*05b0*/  BSYNC.RECONVERGENT B1 ;  /* 0x0000000000017941 */ /* 0x000fea0003800200 */
.L_x_34:
[----:B------:R-:W0:Y:S01]  /*05c0*/  LDC.64 R8, c[0x0][0x380] ;  /* 0x0000e000ff087b82 */ /* 0x000e220000000a00 */
[CC--:B------:R-:W-:Y:S02]  /*05d0*/  IMAD R21, R0.reuse, R19.reuse, R21 ;  /* 0x0000001300157224 */ /* 0x0c0fe400078e0215 */
[----:B------:R-:W-:Y:S02]  /*05e0*/  IMAD R23, R0, R19, R10 ;  /* 0x0000001300177224 */ /* 0x000fe400078e020a */
[----:B0-----:R-:W-:-:S04]  /*05f0*/  IMAD.WIDE R20, R21, 0x4, R8 ;  /* 0x0000000415147825 */ /* 0x001fc800078e0208 */
[----:B------:R-:W-:Y:S01]  /*0600*/  IMAD.WIDE R22, R23, 0x4, R8 ;  /* 0x0000000417167825 */ /* 0x000fe200078e0208 */
[----:B------:R-:W2:Y:S04]  /*0610*/  LDG.E R25, desc[UR4][R20.64] ;  /* 0x0000000414197981 */ /* 0x000ea8000c1e1900 */
[----:B------:R-:W3:Y:S01]  /*0620*/  LDG.E R19, desc[UR4][R22.64] ;  /* 0x0000000416137981 */ /* 0x000ee2000c1e1900 */
[----:B------:R-:W-:Y:S01]  /*0630*/  IMAD.MOV.U32 R8, RZ, RZ, R11 ;  /* 0x000000ffff087224 */ /* 0x000fe200078e000b */
[----:B------:R-:W-:Y:S01]  /*0640*/  MOV R10, R16 ;  /* 0x00000010000a7202 */ /* 0x000fe20000000f00 */
[----:B------:R-:W-:Y:S01]  /*0650*/  IMAD.MOV.U32 R11, RZ, RZ, R14 ;  /* 0x000000ffff0b7224 */ /* 0x000fe200078e000e */
[----:B------:R-:W-:Y:S01]  /*0660*/  MOV R13, R12 ;  /* 0x0000000c000d7202 */ /* 0x000fe20000000f00 */
[----:B------:R-:W-:Y:S01]  /*0670*/  IMAD.MOV.U32 R9, RZ, RZ, R18 ;  /* 0x000000ffff097224 */ /* 0x000fe200078e0012 */
[----:B------:R-:W-:Y:S01]  /*0680*/  MOV R16, R17 ;  /* 0x0000001100107202 */ /* 0x000fe20000000f00 */
[----:B--2---:R0:W-:Y:S04]  /*0690*/  STG.E desc[UR4][R22.64], R25 ;  /* 0x0000001916007986 */ /* 0x0041e8000c101904 */
[----:B---3--:R0:W-:Y:S02]  /*06a0*/  STG.E desc[UR4][R20.64], R19 ;  /* 0x0000001314007986 */ /* 0x0081e4000c101904 */
.L_x_33:
[----:B------:R-:W-:Y:S05]  /*06b0*/  BSYNC.RECONVERGENT B0 ;  /* 0x0000000000007941 */ /* 0x000fea0003800200 */
.L_x_32:
[----:B-----5:R-:W-:Y:S01]  /*06c0*/  IMAD.MOV.U32 R17, RZ, RZ, R8 ;  /* 0x000000ffff117224 */ /* 0x020fe200078e0008 */
[----:B------:R-:W-:Y:S01]  /*06d0*/  MOV R8, R9 ;  /* 0x0000000900087202 */ /* 0x000fe20000000f00 */
[----:B------:R-:W-:Y:S01]  /*06e0*/  IMAD.MOV.U32 R9, RZ, RZ, R10 ;  /* 0x000000ffff097224 */ /* 0x000fe200078e000a */
[----:B------:R-:W-:Y:S01]  /*06f0*/  MOV R12, R11 ;  /* 0x0000000b000c7202 */ /* 0x000fe20000000f00 */
[----:B------:R-:W-:Y:S04]  /*0700*/  STG.E.64 desc[UR4][R6.64+0x18], R2 ;  /* 0x0000180206007986 */ /* 0x000fe8000c101b04 */
[----:B------:R-:W-:Y:S04]  /*0710*/  STG.E.64 desc[UR4][R6.64+0x28], R4 ;  /* 0x0000280406007986 */ /* 0x000fe8000c101b04 */
[----:B------:R-:W-:Y:S04]  /*0720*/  STG.E desc[UR4][R6.64+0x20], R15 ;  /* 0x0000200f06007986 */ /* 0x000fe8000c101904 */
[----:B------:R-:W-:Y:S04]  /*0730*/  STG.E.64 desc[UR4][R6.64], R16 ;  /* 0x0000001006007986 */ /* 0x000fe8000c101b04 */
[----:B------:R-:W-:Y:S04]  /*0740*/  STG.E.64 desc[UR4][R6.64+0x8], R8 ;  /* 0x0000080806007986 */ /* 0x000fe8000c101b04 */
[----:B------:R-:W-:Y:S01]  /*0750*/  STG.E.64 desc[UR4][R6.64+0x10], R12 ;  /* 0x0000100c06007986 */ /* 0x000fe2000c101b04 */
[----:B------:R-:W-:Y:S05]  /*0760*/  EXIT ;  /* 0x000000000000794d */ /* 0x000fea0003800000 */
.L_x_36:
        /* <DEDUP_REMOVED lines=9> */
.L_x_139:


//--------------------- .text._Z33pmx_crossover_and_mutation_kernelPiS_P17curandStateXORWOWiiif --------------------------
	.section	.text._Z33pmx_crossover_and_mutation_kernelPiS_P17curandStateXORWOWiiif,"ax",@progbits
	.align	128
        .global         _Z33pmx_crossover_and_mutation_kernelPiS_P17curandStateXORWOWiiif
        .type           _Z33pmx_crossover_and_mutation_kernelPiS_P17curandStateXORWOWiiif,@function
        .size           _Z33pmx_crossover_and_mutation_kernelPiS_P17curandStateXORWOWiiif,(.L_x_140 - _Z33pmx_crossover_and_mutation_kernelPiS_P17curandStateXORWOWiiif)
        .other          _Z33pmx_crossover_and_mutation_kernelPiS_P17curandStateXORWOWiiif,@"STO_CUDA_ENTRY STV_DEFAULT"
_Z33pmx_crossover_and_mutation_kernelPiS_P17curandStateXORWOWiiif:
.text._Z33pmx_crossover_and_mutation_kernelPiS_P17curandStateXORWOWiiif:
[----:B------:R-:W0:Y:S01]  /*0000*/  LDC R1, c[0x0][0x37c] ;  /* 0x0000df00ff017b82 */ /* 0x000e220000000800 */
[----:B------:R-:W1:Y:S07]  /*0010*/  S2R R5, SR_TID.X ;  /* 0x0000000000057919 */ /* 0x000e6e0000002100 */
[----:B------:R-:W1:Y:S01]  /*0020*/  S2UR UR4, SR_CTAID.X ;  /* 0x00000000000479c3 */ /* 0x000e620000002500 */
[----:B------:R-:W2:Y:S07]  /*0030*/  LDCU UR5, c[0x0][0x3a0] ;  /* 0x00007400ff0577ac */ /* 0x000eae0008000800 */
[----:B------:R-:W1:Y:S08]  /*0040*/  LDC R0, c[0x0][0x360] ;  /* 0x0000d800ff007b82 */ /* 0x000e700000000800 */
[----:B------:R-:W2:Y:S01]  /*0050*/  LDC R3, c[0x0][0x398] ;  /* 0x0000e600ff037b82 */ /* 0x000ea20000000800 */
[----:B-1----:R-:W-:-:S02]  /*0060*/  IMAD R0, R0, UR4, R5 ;  /* 0x0000000400007c24 */ /* 0x002fc4000f8e0205 */
[----:B--2---:R-:W-:-:S05]  /*0070*/  IMAD R5, R3, UR5, RZ ;  /* 0x0000000503057c24 */ /* 0x004fca000f8e02ff */
[----:B------:R-:W-:-:S13]  /*0080*/  ISETP.GE.AND P0, PT, R0, R5, PT ;  /* 0x000000050000720c */ /* 0x000fda0003f06270 */
[----:B0-----:R-:W-:Y:S05]  /*0090*/  @P0 EXIT ;  /* 0x000000000000094d */ /* 0x001fea0003800000 */
        /* <DEDUP_REMOVED lines=10> */
[----:B--2---:R-:W-:-:S02]  /*0140*/  UIADD3 UR4, UPT, UPT, UR6, -0x1, URZ ;  /* 0xffffffff06047890 */ /* 0x004fc4000fffe0ff */
[----:B------:R-:W1:Y:S01]  /*0150*/  I2F.U32.RP R9, UR6 ;  /* 0x0000000600097d06 */ /* 0x000e620008209000 */
[----:B------:R-:W-:Y:S01]  /*0160*/  BSSY.RECONVERGENT B0, `(.L_x_37) ;  /* 0x000003b000007945 */ /* 0x000fe20003800200 */
[----:B------:R-:W-:Y:S02]  /*0170*/  LOP3.LUT R15, RZ, UR6, RZ, 0x33, !PT ;  /* 0x00000006ff0f7c12 */ /* 0x000fe4000f8e33ff */
[----:B------:R-:W-:Y:S01]  /*0180*/  IMAD R11, RZ, RZ, -UR4 ;  /* 0x80000004ff0b7e24 */ /* 0x000fe2000f8e02ff */
[----:B------:R-:W-:-:S03]  /*0190*/  ISETP.NE.U32.AND P2, PT, RZ, UR4, PT ;  /* 0x00000004ff007c0c */ /* 0x000fc6000bf45070 */
[----:B------:R-:W2:Y:S08]  /*01a0*/  I2F.U32.RP R8, UR4 ;  /* 0x0000000400087d06 */ /* 0x000eb00008209000 */
[----:B-1----:R-:W-:Y:S08]  /*01b0*/  MUFU.RCP R9, R9 ;  /* 0x0000000900097308 */ /* 0x002ff00000001000 */
[----:B--2---:R-:W1:Y:S02]  /*01c0*/  MUFU.RCP R8, R8 ;  /* 0x0000000800087308 */ /* 0x004e640000001000 */
[----:B-1----:R-:W-:-:S06]  /*01d0*/  VIADD R5, R8, 0xffffffe ;  /* 0x0ffffffe08057836 */ /* 0x002fcc0000000000 */
[----:B------:R-:W1:Y:S02]  /*01e0*/  F2I.FTZ.U32.TRUNC.NTZ R5, R5 ;  /* 0x0000000500057305 */ /* 0x000e64000021f000 */
[----:B-1----:R-:W-:Y:S01]  /*01f0*/  IMAD R11, R11, R5, RZ ;  /* 0x000000050b0b7224 */ /* 0x002fe200078e02ff */
[----:B---3--:R-:W-:-:S04]  /*0200*/  SHF.R.U32.HI R2, RZ, 0x2, R31 ;  /* 0x00000002ff027819 */ /* 0x008fc8000001161f */
[----:B------:R-:W-:Y:S01]  /*0210*/  LOP3.LUT R2, R2, R31, RZ, 0x3c, !PT ;  /* 0x0000001f02027212 */ /* 0x000fe200078e3cff */
[----:B----4-:R-:W-:-:S04]  /*0220*/  IMAD.SHL.U32 R4, R29, 0x10, RZ ;  /* 0x000000101d047824 */ /* 0x010fc800078e00ff */
[----:B------:R-:W-:-:S05]  /*0230*/  IMAD.SHL.U32 R6, R2, 0x2, RZ ;  /* 0x0000000202067824 */ /* 0x000fca00078e00ff */
[----:B------:R-:W-:Y:S01]  /*0240*/  LOP3.LUT R7, R29, R4, R6, 0x96, !PT ;  /* 0x000000041d077212 */ /* 0x000fe200078e9606 */
[----:B------:R-:W-:-:S03]  /*0250*/  HFMA2 R4, -RZ, RZ, 0, 0 ;  /* 0x00000000ff047431 */ /* 0x000fc600000001ff */
[----:B------:R-:W-:-:S04]  /*0260*/  LOP3.LUT R22, R7, R2, RZ, 0x3c, !PT ;  /* 0x0000000207167212 */ /* 0x000fc800078e3cff */
[----:B------:R-:W-:Y:S01]  /*0270*/  IADD3 R34, PT, PT, R30, 0x587c5, R22 ;  /* 0x000587c51e227810 */ /* 0x000fe20007ffe016 */
[----:B------:R-:W-:-:S04]  /*0280*/  IMAD.HI.U32 R5, R5, R11, R4 ;  /* 0x0000000b05057227 */ /* 0x000fc800078e0004 */
[----:B------:R-:W-:Y:S02]  /*0290*/  VIADD R4, R9, 0xffffffe ;  /* 0x0ffffffe09047836 */ /* 0x000fe40000000000 */
[----:B------:R-:W-:-:S04]  /*02a0*/  IMAD.HI.U32 R5, R5, R34, RZ ;  /* 0x0000002205057227 */ /* 0x000fc800078e00ff */
[----:B------:R-:W-:-:S04]  /*02b0*/  IMAD.MOV R5, RZ, RZ, -R5 ;  /* 0x000000ffff057224 */ /* 0x000fc800078e0a05 */
[----:B------:R-:W-:Y:S02]  /*02c0*/  IMAD R34, R5, UR4, R34 ;  /* 0x0000000405227c24 */ /* 0x000fe4000f8e0222 */
[----:B------:R1:W2:Y:S03]  /*02d0*/  F2I.FTZ.U32.TRUNC.NTZ R5, R4 ;  /* 0x0000000400057305 */ /* 0x0002a6000021f000 */
[----:B------:R-:W-:Y:S02]  /*02e0*/  ISETP.GE.U32.AND P0, PT, R34, UR4, PT ;  /* 0x0000000422007c0c */ /* 0x000fe4000bf06070 */
[----:B-1----:R-:W-:Y:S01]  /*02f0*/  MOV R4, RZ ;  /* 0x000000ff00047202 */ /* 0x002fe20000000f00 */
[----:B--2---:R-:W-:-:S10]  /*0300*/  IMAD.MOV R13, RZ, RZ, -R5 ;  /* 0x000000ffff0d7224 */ /* 0x004fd400078e0a05 */
[----:B------:R-:W-:Y:S01]  /*0310*/  @P0 VIADD R34, R34, -UR4 ;  /* 0x8000000422220c36 */ /* 0x000fe20008000000 */
[----:B------:R-:W-:Y:S01]  /*0320*/  ISETP.NE.U32.AND P0, PT, RZ, UR6, PT ;  /* 0x00000006ff007c0c */ /* 0x000fe2000bf05070 */
[----:B------:R-:W-:-:S03]  /*0330*/  IMAD R13, R13, UR6, RZ ;  /* 0x000000060d0d7c24 */ /* 0x000fc6000f8e02ff */
[----:B------:R-:W-:Y:S01]  /*0340*/  ISETP.GE.U32.AND P1, PT, R34, UR4, PT ;  /* 0x0000000422007c0c */ /* 0x000fe2000bf26070 */
[----:B------:R-:W-:-:S04]  /*0350*/  IMAD.HI.U32 R13, R5, R13, R4 ;  /* 0x0000000d050d7227 */ /* 0x000fc800078e0004 */
[----:B------:R-:W-:-:S08]  /*0360*/  IMAD.MOV.U32 R5, RZ, RZ, 0xb0f8a ;  /* 0x000b0f8aff057424 */ /* 0x000fd000078e00ff */
[----:B------:R-:W-:Y:S01]  /*0370*/  @P1 VIADD R34, R34, -UR4 ;  /* 0x8000000422221c36 */ /* 0x000fe20008000000 */
[----:B0-----:R-:W-:-:S07]  /*0380*/  @!P2 LOP3.LUT R34, RZ, UR4, RZ, 0x33, !PT ;  /* 0x00000004ff22ac12 */ /* 0x001fce000f8e33ff */
.L_x_38:
[----:B-----5:R-:W-:Y:S01]  /*0390*/  SHF.R.U32.HI R7, RZ, 0x2, R32 ;  /* 0x00000002ff077819 */ /* 0x020fe20000011620 */
[----:B------:R-:W-:Y:S01]  /*03a0*/  IMAD.SHL.U32 R9, R22, 0x10, RZ ;  /* 0x0000001016097824 */ /* 0x000fe200078e00ff */
[----:B------:R-:W-:Y:S02]  /*03b0*/  IADD3 R30, PT, PT, R5, R30, RZ ;  /* 0x0000001e051e7210 */ /* 0x000fe40007ffe0ff */
[----:B------:R-:W-:Y:S02]  /*03c0*/  LOP3.LUT R7, R7, R32, RZ, 0x3c, !PT ;  /* 0x0000002007077212 */ /* 0x000fe400078e3cff */
[----:B------:R-:W-:Y:S01]  /*03d0*/  MOV R32, R33 ;  /* 0x0000002100207202 */ /* 0x000fe20000000f00 */
[----:B------:R-:W-:Y:S02]  /*03e0*/  IMAD.MOV.U32 R33, RZ, RZ, R28 ;  /* 0x000000ffff217224 */ /* 0x000fe400078e001c */
[----:B------:R-:W-:Y:S02]  /*03f0*/  IMAD.SHL.U32 R2, R7, 0x2, RZ ;  /* 0x0000000207027824 */ /* 0x000fe400078e00ff */
[----:B------:R-:W-:-:S02]  /*0400*/  IMAD.MOV.U32 R28, RZ, RZ, R29 ;  /* 0x000000ffff1c7224 */ /* 0x000fc400078e001d */
[----:B------:R-:W-:Y:S01]  /*0410*/  IMAD.MOV.U32 R29, RZ, RZ, R22 ;  /* 0x000000ffff1d7224 */ /* 0x000fe200078e0016 */
[----:B------:R-:W-:-:S04]  /*0420*/  LOP3.LUT R2, R22, R9, R2, 0x96, !PT ;  /* 0x0000000916027212 */ /* 0x000fc800078e9602 */
[----:B------:R-:W-:-:S04]  /*0430*/  LOP3.LUT R7, R2, R7, RZ, 0x3c, !PT ;  /* 0x0000000702077212 */ /* 0x000fc800078e3cff */
[----:B------:R-:W-:Y:S01]  /*0440*/  MOV R22, R7 ;  /* 0x0000000700167202 */ /* 0x000fe20000000f00 */
[----:B------:R-:W-:-:S04]  /*0450*/  IMAD.IADD R2, R7, 0x1, R30 ;  /* 0x0000000107027824 */ /* 0x000fc800078e021e */
[----:B------:R-:W-:-:S04]  /*0460*/  IMAD.HI.U32 R4, R13, R2, RZ ;  /* 0x000000020d047227 */ /* 0x000fc800078e00ff */
[----:B------:R-:W-:-:S04]  /*0470*/  IMAD.MOV R5, RZ, RZ, -R4 ;  /* 0x000000ffff057224 */ /* 0x000fc800078e0a04 */
[----:B------:R-:W-:Y:S02]  /*0480*/  IMAD R2, R5, UR6, R2 ;  /* 0x0000000605027c24 */ /* 0x000fe4000f8e0202 */
[----:B------:R-:W-:-:S03]  /*0490*/  IMAD.MOV.U32 R5, RZ, RZ, 0x587c5 ;  /* 0x000587c5ff057424 */ /* 0x000fc600078e00ff */
[----:B------:R-:W-:-:S13]  /*04a0*/  ISETP.GE.U32.AND P1, PT, R2, UR6, PT ;  /* 0x0000000602007c0c */ /* 0x000fda000bf26070 */
[----:B------:R-:W-:-:S05]  /*04b0*/  @P1 VIADD R2, R2, -UR6 ;  /* 0x8000000602021c36 */ /* 0x000fca0008000000 */
[----:B------:R-:W-:-:S13]  /*04c0*/  ISETP.GE.U32.AND P1, PT, R2, UR6, PT ;  /* 0x0000000602007c0c */ /* 0x000fda000bf26070 */
[----:B------:R-:W-:-:S05]  /*04d0*/  @P1 VIADD R2, R2, -UR6 ;  /* 0x8000000602021c36 */ /* 0x000fca0008000000 */
[----:B------:R-:W-:-:S04]  /*04e0*/  SEL R11, R15, R2, !P0 ;  /* 0x000000020f0b7207 */ /* 0x000fc80004000000 */
[----:B------:R-:W-:-:S13]  /*04f0*/  ISETP.NE.AND P1, PT, R34, R11, PT ;  /* 0x0000000b2200720c */ /* 0x000fda0003f25270 */
[----:B------:R-:W-:Y:S05]  /*0500*/  @!P1 BRA `(.L_x_38) ;  /* 0xfffffffc00a09947 */ /* 0x000fea000383ffff */
[----:B------:R-:W-:Y:S05]  /*0510*/  BSYNC.RECONVERGENT B0 ;  /* 0x0000000000007941 */ /* 0x000fea0003800200 */
.L_x_37:
[-C--:B------:R-:W-:Y:S01]  /*0520*/  IABS R6, R3.reuse ;  /* 0x0000000300067213 */ /* 0x080fe20000000000 */
[----:B------:R-:W-:Y:S01]  /*0530*/  UIMAD.WIDE UR4, UR6, 0x4, URZ ;  /* 0x00000004060478a5 */ /* 0x000fe2000f8e02ff */
[----:B------:R-:W-:Y:S01]  /*0540*/  LEA.HI R7, R3, R3, RZ, 0x1 ;  /* 0x0000000303077211 */ /* 0x000fe200078f08ff */
[----:B------:R-:W-:Y:S01]  /*0550*/  IMAD R31, R0, UR6, RZ ;  /* 0x00000006001f7c24 */ /* 0x000fe2000f8e02ff */
[----:B------:R-:W0:Y:S01]  /*0560*/  I2F.RP R2, R6 ;  /* 0x0000000600027306 */ /* 0x000e220000209400 */
[-C--:B------:R-:W-:Y:S02]  /*0570*/  IABS R10, R0.reuse ;  /* 0x00000000000a7213 */ /* 0x080fe40000000000 */
[----:B------:R-:W-:Y:S02]  /*0580*/  LEA.HI.SX32 R7, R7, R0, 0x1f ;  /* 0x0000000007077211 */ /* 0x000fe400078ffaff */
[----:B------:R-:W-:Y:S02]  /*0590*/  VIMNMX R23, PT, PT, R34, R11, PT ;  /* 0x0000000b22177248 */ /* 0x000fe40003fe0100 */
[----:B------:R-:W-:-:S02]  /*05a0*/  IABS R8, R7 ;  /* 0x0000000700087213 */ /* 0x000fc40000000000 */
[----:B------:R-:W-:Y:S01]  /*05b0*/  VIMNMX R34, PT, PT, R34, R11, !PT ;  /* 0x0000000b22227248 */ /* 0x000fe20007fe0100 */
[----:B0-----:R-:W0:Y:S02]  /*05c0*/  MUFU.RCP R2, R2 ;  /* 0x0000000200027308 */ /* 0x001e240000001000 */
[----:B0-----:R-:W-:-:S06]  /*05d0*/  VIADD R4, R2, 0xffffffe ;  /* 0x0ffffffe02047836 */ /* 0x001fcc0000000000 */
[----:B------:R0:W1:Y:S02]  /*05e0*/  F2I.FTZ.U32.TRUNC.NTZ R5, R4 ;  /* 0x0000000400057305 */ /* 0x000064000021f000 */
[----:B0-----:R-:W-:Y:S02]  /*05f0*/  IMAD.MOV.U32 R4, RZ, RZ, RZ ;  /* 0x000000ffff047224 */ /* 0x001fe400078e00ff */
[----:B-1----:R-:W-:-:S04]  /*0600*/  IMAD.MOV R9, RZ, RZ, -R5 ;  /* 0x000000ffff097224 */ /* 0x002fc800078e0a05 */
[----:B------:R-:W-:-:S04]  /*0610*/  IMAD R9, R9, R6, RZ ;  /* 0x0000000609097224 */ /* 0x000fc800078e02ff */
[----:B------:R-:W-:-:S04]  /*0620*/  IMAD.HI.U32 R5, R5, R9, R4 ;  /* 0x0000000905057227 */ /* 0x000fc800078e0004 */
[----:B------:R-:W-:Y:S02]  /*0630*/  IMAD.MOV.U32 R4, RZ, RZ, R10 ;  /* 0x000000ffff047224 */ /* 0x000fe400078e000a */
[----:B------:R-:W-:-:S04]  /*0640*/  IMAD.HI.U32 R2, R5, R8, RZ ;  /* 0x0000000805027227 */ /* 0x000fc800078e00ff */
[----:B------:R-:W-:Y:S01]  /*0650*/  IMAD.HI.U32 R5, R5, R4, RZ ;  /* 0x0000000405057227 */ /* 0x000fe200078e00ff */
[----:B------:R-:W-:Y:S02]  /*0660*/  IADD3 R9, PT, PT, -R2, RZ, RZ ;  /* 0x000000ff02097210 */ /* 0x000fe40007ffe1ff */
[----:B------:R-:W-:Y:S01]  /*0670*/  MOV R2, 0x40 ;  /* 0x0000004000027802 */ /* 0x000fe20000000f00 */
[----:B------:R-:W-:Y:S02]  /*0680*/  IMAD.MOV R13, RZ, RZ, -R5 ;  /* 0x000000ffff0d7224 */ /* 0x000fe400078e0a05 */
[C---:B------:R-:W-:Y:S02]  /*0690*/  IMAD R5, R6.reuse, R9, R8 ;  /* 0x0000000906057224 */ /* 0x040fe400078e0208 */
[C---:B------:R-:W-:Y:S01]  /*06a0*/  IMAD R9, R6.reuse, R13, R4 ;  /* 0x0000000d06097224 */ /* 0x040fe200078e0204 */
[----:B------:R-:W-:Y:S01]  /*06b0*/  LOP3.LUT R4, RZ, R3, RZ, 0x33, !PT ;  /* 0x00000003ff047212 */ /* 0x000fe200078e33ff */
[----:B------:R-:W-:Y:S01]  /*06c0*/  IMAD.U32 R8, RZ, RZ, UR4 ;  /* 0x00000004ff087e24 */ /* 0x000fe2000f8e00ff */
[----:B------:R-:W-:-:S02]  /*06d0*/  ISETP.GT.U32.AND P0, PT, R6, R5, PT ;  /* 0x000000050600720c */ /* 0x000fc40003f04070 */
[----:B------:R-:W-:-:S11]  /*06e0*/  ISETP.GT.U32.AND P1, PT, R6, R9, PT ;  /* 0x000000090600720c */ /* 0x000fd60003f24070 */
[--C-:B------:R-:W-:Y:S01]  /*06f0*/  @!P0 IMAD.IADD R5, R5, 0x1, -R6.reuse ;  /* 0x0000000105058824 */ /* 0x100fe200078e0a06 */
[----:B------:R-:W-:Y:S01]  /*0700*/  ISETP.GE.AND P0, PT, R7, RZ, PT ;  /* 0x000000ff0700720c */ /* 0x000fe20003f06270 */
[----:B------:R-:W-:Y:S01]  /*0710*/  @!P1 IMAD.IADD R9, R9, 0x1, -R6 ;  /* 0x0000000109099824 */ /* 0x000fe200078e0a06 */
[----:B------:R-:W-:Y:S02]  /*0720*/  ISETP.GE.AND P1, PT, R0, RZ, PT ;  /* 0x000000ff0000720c */ /* 0x000fe40003f26270 */
[C---:B------:R-:W-:Y:S02]  /*0730*/  ISETP.GT.U32.AND P2, PT, R6.reuse, R5, PT ;  /* 0x000000050600720c */ /* 0x040fe40003f44070 */
[----:B------:R-:W-:-:S11]  /*0740*/  ISETP.GT.U32.AND P3, PT, R6, R9, PT ;  /* 0x000000090600720c */ /* 0x000fd60003f64070 */
[----:B------:R-:W-:Y:S01]  /*0750*/  @!P2 IMAD.IADD R5, R5, 0x1, -R6 ;  /* 0x000000010505a824 */ /* 0x000fe200078e0a06 */
[----:B------:R-:W-:Y:S02]  /*0760*/  ISETP.NE.AND P2, PT, R3, RZ, PT ;  /* 0x000000ff0300720c */ /* 0x000fe40003f45270 */
[----:B------:R-:W-:Y:S01]  /*0770*/  @!P3 IADD3 R9, PT, PT, R9, -R6, RZ ;  /* 0x800000060909b210 */ /* 0x000fe20007ffe0ff */
[----:B------:R-:W-:Y:S01]  /*0780*/  @!P0 IMAD.MOV R5, RZ, RZ, -R5 ;  /* 0x000000ffff058224 */ /* 0x000fe200078e0a05 */
[----:B------:R0:W1:Y:S03]  /*0790*/  LDC.64 R6, c[0x4][R2] ;  /* 0x0100000002067b82 */ /* 0x0000660000000a00 */
[----:B------:R-:W-:Y:S01]  /*07a0*/  @!P1 IMAD.MOV R9, RZ, RZ, -R9 ;  /* 0x000000ffff099224 */ /* 0x000fe200078e0a09 */
[----:B------:R-:W-:Y:S01]  /*07b0*/  SEL R3, R4, R5, !P2 ;  /* 0x0000000504037207 */ /* 0x000fe20005000000 */
[----:B------:R-:W-:-:S03]  /*07c0*/  IMAD.U32 R5, RZ, RZ, UR5 ;  /* 0x00000005ff057e24 */ /* 0x000fc6000f8e00ff */
[----:B------:R-:W-:Y:S01]  /*07d0*/  SEL R35, R4, R9, !P2 ;  /* 0x0000000904237207 */ /* 0x000fe20005000000 */
[----:B------:R-:W-:Y:S01]  /*07e0*/  IMAD.U32 R9, RZ, RZ, UR5 ;  /* 0x00000005ff097e24 */ /* 0x000fe2000f8e00ff */
[----:B------:R-:W-:Y:S01]  /*07f0*/  MOV R4, UR4 ;  /* 0x0000000400047c02 */ /* 0x000fe20008000f00 */
[----:B------:R-:W-:Y:S01]  /*0800*/  IMAD.MOV.U32 R4, RZ, RZ, R8 ;  /* 0x000000ffff047224 */ /* 0x000fe200078e0008 */
[----:B0-----:R-:W-:-:S07]  /*0810*/  IADD3 R35, PT, PT, -R35, R3, R0 ;  /* 0x0000000323237210 */ /* 0x001fce0007ffe100 */
[----:B------:R-:W-:-:S07]  /*0820*/  LEPC R20, `(.L_x_39) ;  /* 0x000000001014794e */ /* 0x000fce0000000000 */
[----:B-1----:R-:W-:Y:S05]  /*0830*/  CALL.ABS.NOINC R6 ;  /* 0x0000000006007343 */ /* 0x002fea0003c00000 */
.L_x_39:
[----:B------:R-:W-:Y:S01]  /*0840*/  ISETP.NE.U32.AND P0, PT, R4, RZ, PT ;  /* 0x000000ff0400720c */ /* 0x000fe20003f05070 */
[----:B------:R-:W-:Y:S02]  /*0850*/  IMAD.MOV.U32 R36, RZ, RZ, R4 ;  /* 0x000000ffff247224 */ /* 0x000fe400078e0004 */
[----:B------:R-:W-:Y:S01]  /*0860*/  IMAD.MOV.U32 R37, RZ, RZ, R5 ;  /* 0x000000ffff257224 */ /* 0x000fe200078e0005 */
[----:B------:R-:W-:-:S13]  /*0870*/  ISETP.NE.AND.EX P0, PT, R5, RZ, PT, P0 ;  /* 0x000000ff0500720c */ /* 0x000fda0003f05300 */
[----:B------:R-:W-:Y:S05]  /*0880*/  @!P0 EXIT ;  /* 0x000000000000894d */ /* 0x000fea0003800000 */
[----:B------:R-:W0:Y:S01]  /*0890*/  LDCU UR4, c[0x0][0x39c] ;  /* 0x00007380ff0477ac */ /* 0x000e220008000800 */
[----:B------:R-:W1:Y:S01]  /*08a0*/  LDC.64 R2, c[0x4][R2] ;  /* 0x0100000002027b82 */ /* 0x000e620000000a00 */
[----:B------:R-:W2:Y:S01]  /*08b0*/  LDCU UR5, c[0x0][0x39c] ;  /* 0x00007380ff0577ac */ /* 0x000ea20008000800 */
[----:B0-----:R-:W-:Y:S01]  /*08c0*/  USHF.R.S32.HI UR4, URZ, 0x1f, UR4 ;  /* 0x0000001fff047899 */ /* 0x001fe20008011404 */
[----:B--2---:R-:W-:-:S05]  /*08d0*/  MOV R4, UR5 ;  /* 0x0000000500047c02 */ /* 0x004fca0008000f00 */
[----:B------:R-:W-:-:S07]  /*08e0*/  IMAD.U32 R5, RZ, RZ, UR4 ;  /* 0x00000004ff057e24 */ /* 0x000fce000f8e00ff */
[----:B------:R-:W-:-:S07]  /*08f0*/  LEPC R20, `(.L_x_40) ;  /* 0x000000001014794e */ /* 0x000fce0000000000 */
[----:B-1----:R-:W-:Y:S05]  /*0900*/  CALL.ABS.NOINC R2 ;  /* 0x0000000002007343 */ /* 0x002fea0003c00000 */
.L_x_40:
[----:B------:R-:W-:-:S04]  /*0910*/  ISETP.NE.U32.AND P0, PT, R4, RZ, PT ;  /* 0x000000ff0400720c */ /* 0x000fc80003f05070 */
[----:B------:R-:W-:-:S13]  /*0920*/  ISETP.NE.AND.EX P0, PT, R5, RZ, PT, P0 ;  /* 0x000000ff0500720c */ /* 0x000fda0003f05300 */
[----:B------:R-:W-:Y:S05]  /*0930*/  @!P0 BRA `(.L_x_41) ;  /* 0x0000001800248947 */ /* 0x000fea0003800000 */
[----:B------:R-:W0:Y:S01]  /*0940*/  LDCU UR4, c[0x0][0x39c] ;  /* 0x00007380ff0477ac */ /* 0x000e220008000800 */
[----:B------:R-:W-:Y:S01]  /*0950*/  IMAD.MOV.U32 R2, RZ, RZ, R4 ;  /* 0x000000ffff027224 */ /* 0x000fe200078e0004 */
[----:B------:R-:W-:Y:S01]  /*0960*/  MOV R26, R5 ;  /* 0x00000005001a7202 */ /* 0x000fe20000000f00 */
[----:B0-----:R-:W-:-:S05]  /*0970*/  IMAD.U32 R0, RZ, RZ, UR4 ;  /* 0x00000004ff007e24 */ /* 0x001fca000f8e00ff */
[----:B------:R-:W-:-:S13]  /*0980*/  ISETP.GE.AND P0, PT, R0, 0x1, PT ;  /* 0x000000010000780c */ /* 0x000fda0003f06270 */
[----:B------:R-:W-:Y:S05]  /*0990*/  @!P0 BRA `(.L_x_42) ;  /* 0x0000000400248947 */ /* 0x000fea0003800000 */
[C---:B------:R-:W-:Y:S01]  /*09a0*/  ISETP.GE.U32.AND P2, PT, R0.reuse, 0x10, PT ;  /* 0x000000100000780c */ /* 0x040fe20003f46070 */
[----:B------:R-:W-:Y:S01]  /*09b0*/  IMAD.MOV.U32 R3, RZ, RZ, RZ ;  /* 0x000000ffff037224 */ /* 0x000fe200078e00ff */
[----:B------:R-:W-:-:S11]  /*09c0*/  LOP3.LUT P1, R9, R0, 0xf, RZ, 0xc0, !PT ;  /* 0x0000000f00097812 */ /* 0x000fd6000782c0ff */
[----:B------:R-:W-:Y:S05]  /*09d0*/  @!P2 BRA `(.L_x_43) ;  /* 0x000000000074a947 */ /* 0x000fea0003800000 */
[----:B------:R-:W-:Y:S01]  /*09e0*/  IADD3 R7, P2, PT, R2, 0x7, RZ ;  /* 0x0000000702077810 */ /* 0x000fe20007f5e0ff */
[----:B------:R-:W-:Y:S01]  /*09f0*/  BSSY.RECONVERGENT B0, `(.L_x_43) ;  /* 0x000001b000007945 */ /* 0x000fe20003800200 */
[----:B------:R-:W-:-:S03]  /*0a00*/  LOP3.LUT R3, R0, 0x7ffffff0, RZ, 0xc0, !PT ;  /* 0x7ffffff000037812 */ /* 0x000fc600078ec0ff */
[----:B------:R-:W-:Y:S02]  /*0a10*/  IMAD.X R8, RZ, RZ, R26, P2 ;  /* 0x000000ffff087224 */ /* 0x000fe400010e061a */
[----:B------:R-:W-:-:S07]  /*0a20*/  IMAD.MOV R6, RZ, RZ, -R3 ;  /* 0x000000ffff067224 */ /* 0x000fce00078e0a03 */
.L_x_44:
[----:B0-----:R-:W-:Y:S01]  /*0a30*/  MOV R4, R7 ;  /* 0x0000000700047202 */ /* 0x001fe20000000f00 */
[----:B------:R-:W-:Y:S02]  /*0a40*/  IMAD.MOV.U32 R5, RZ, RZ, R8 ;  /* 0x000000ffff057224 */ /* 0x000fe400078e0008 */
[----:B------:R-:W-:Y:S01]  /*0a50*/  VIADD R6, R6, 0x10 ;  /* 0x0000001006067836 */ /* 0x000fe20000000000 */
[----:B------:R-:W-:Y:S02]  /*0a60*/  IADD3 R7, P3, PT, R4, 0x10, RZ ;  /* 0x0000001004077810 */ /* 0x000fe40007f7e0ff */
[----:B------:R0:W-:Y:S02]  /*0a70*/  ST.E.U8 desc[UR36][R4.64+-0x7], RZ ;  /* 0xfffff9ff04007985 */ /* 0x0001e4000c101124 */
[----:B------:R-:W-:Y:S01]  /*0a80*/  ISETP.NE.AND P2, PT, R6, RZ, PT ;  /* 0x000000ff0600720c */ /* 0x000fe20003f45270 */
[----:B------:R-:W-:Y:S01]  /*0a90*/  IMAD.X R8, RZ, RZ, R5, P3 ;  /* 0x000000ffff087224 */ /* 0x000fe200018e0605 */
[----:B------:R0:W-:Y:S04]  /*0aa0*/  ST.E.U8 desc[UR36][R4.64+-0x6], RZ ;  /* 0xfffffaff04007985 */ /* 0x0001e8000c101124 */
        /* <DEDUP_REMOVED lines=13> */
[----:B------:R0:W-:Y:S01]  /*0b80*/  ST.E.U8 desc[UR36][R4.64+0x8], RZ ;  /* 0x000008ff04007985 */ /* 0x0001e2000c101124 */
[----:B------:R-:W-:Y:S05]  /*0b90*/  @P2 BRA `(.L_x_44) ;  /* 0xfffffffc00a42947 */ /* 0x000fea000383ffff */
[----:B------:R-:W-:Y:S05]  /*0ba0*/  BSYNC.RECONVERGENT B0 ;  /* 0x0000000000007941 */ /* 0x000fea0003800200 */
.L_x_43:
[----:B------:R-:W-:Y:S04]  /*0bb0*/  BSSY.RECONVERGENT B0, `(.L_x_42) ;  /* 0x0000027000007945 */ /* 0x000fe80003800200 */
[----:B------:R-:W-:Y:S05]  /*0bc0*/  @!P1 BRA `(.L_x_45) ;  /* 0x0000000000949947 */ /* 0x000fea0003800000 */
[----:B------:R-:W-:Y:S02]  /*0bd0*/  ISETP.GE.U32.AND P1, PT, R9, 0x8, PT ;  /* 0x000000080900780c */ /* 0x000fe40003f26070 */
[----:B------:R-:W-:-:S11]  /*0be0*/  LOP3.LUT P2, R6, R0, 0x7, RZ, 0xc0, !PT ;  /* 0x0000000700067812 */ /* 0x000fd6000784c0ff */
[----:B------:R-:W-:Y:S05]  /*0bf0*/  @!P1 BRA `(.L_x_46) ;  /* 0x00000000002c9947 */ /* 0x000fea0003800000 */
[C---:B0-----:R-:W-:Y:S01]  /*0c00*/  IADD3 R4, P1, PT, R3.reuse, R2, RZ ;  /* 0x0000000203047210 */ /* 0x041fe20007f3e0ff */
[----:B------:R-:W-:-:S03]  /*0c10*/  VIADD R3, R3, 0x8 ;  /* 0x0000000803037836 */ /* 0x000fc60000000000 */
[----:B------:R-:W-:-:S05]  /*0c20*/  IADD3.X R5, PT, PT, RZ, R26, RZ, P1, !PT ;  /* 0x0000001aff057210 */ /* 0x000fca0000ffe4ff */
[----:B------:R1:W-:Y:S04]  /*0c30*/  ST.E.U8 desc[UR36][R4.64], RZ ;  /* 0x000000ff04007985 */ /* 0x0003e8000c101124 */
[----:B------:R1:W-:Y:S04]  /*0c40*/  ST.E.U8 desc[UR36][R4.64+0x1], RZ ;  /* 0x000001ff04007985 */ /* 0x0003e8000c101124 */
[----:B------:R1:W-:Y:S04]  /*0c50*/  ST.E.U8 desc[UR36][R4.64+0x2], RZ ;  /* 0x000002ff04007985 */ /* 0x0003e8000c101124 */
[----:B------:R1:W-:Y:S04]  /*0c60*/  ST.E.U8 desc[UR36][R4.64+0x3], RZ ;  /* 0x000003ff04007985 */ /* 0x0003e8000c101124 */
[----:B------:R1:W-:Y:S04]  /*0c70*/  ST.E.U8 desc[UR36][R4.64+0x4], RZ ;  /* 0x000004ff04007985 */ /* 0x0003e8000c101124 */
[----:B------:R1:W-:Y:S04]  /*0c80*/  ST.E.U8 desc[UR36][R4.64+0x5], RZ ;  /* 0x000005ff04007985 */ /* 0x0003e8000c101124 */
[----:B------:R1:W-:Y:S04]  /*0c90*/  ST.E.U8 desc[UR36][R4.64+0x6], RZ ;  /* 0x000006ff04007985 */ /* 0x0003e8000c101124 */
[----:B------:R1:W-:Y:S02]  /*0ca0*/  ST.E.U8 desc[UR36][R4.64+0x7], RZ ;  /* 0x000007ff04007985 */ /* 0x0003e4000c101124 */
.L_x_46:
[----:B------:R-:W-:Y:S05]  /*0cb0*/  @!P2 BRA `(.L_x_45) ;  /* 0x000000000058a947 */ /* 0x000fea0003800000 */
[----:B------:R-:W-:Y:S02]  /*0cc0*/  ISETP.GE.U32.AND P1, PT, R6, 0x4, PT ;  /* 0x000000040600780c */ /* 0x000fe40003f26070 */
[----:B------:R-:W-:-:S11]  /*0cd0*/  LOP3.LUT P2, R6, R0, 0x3, RZ, 0xc0, !PT ;  /* 0x0000000300067812 */ /* 0x000fd6000784c0ff */
[----:B------:R-:W-:Y:S05]  /*0ce0*/  @!P1 BRA `(.L_x_47) ;  /* 0x00000000001c9947 */ /* 0x000fea0003800000 */
[C---:B01----:R-:W-:Y:S01]  /*0cf0*/  IADD3 R4, P1, PT, R3.reuse, R2, RZ ;  /* 0x0000000203047210 */ /* 0x043fe20007f3e0ff */
[----:B------:R-:W-:-:S04]  /*0d00*/  VIADD R3, R3, 0x4 ;  /* 0x0000000403037836 */ /* 0x000fc80000000000 */
[----:B------:R-:W-:-:S05]  /*0d10*/  IMAD.X R5, RZ, RZ, R26, P1 ;  /* 0x000000ffff057224 */ /* 0x000fca00008e061a */
[----:B------:R2:W-:Y:S04]  /*0d20*/  ST.E.U8 desc[UR36][R4.64], RZ ;  /* 0x000000ff04007985 */ /* 0x0005e8000c101124 */
[----:B------:R2:W-:Y:S04]  /*0d30*/  ST.E.U8 desc[UR36][R4.64+0x1], RZ ;  /* 0x000001ff04007985 */ /* 0x0005e8000c101124 */
[----:B------:R2:W-:Y:S04]  /*0d40*/  ST.E.U8 desc[UR36][R4.64+0x2], RZ ;  /* 0x000002ff04007985 */ /* 0x0005e8000c101124 */
[----:B------:R2:W-:Y:S02]  /*0d50*/  ST.E.U8 desc[UR36][R4.64+0x3], RZ ;  /* 0x000003ff04007985 */ /* 0x0005e4000c101124 */
.L_x_47:
[----:B------:R-:W-:Y:S05]  /*0d60*/  @!P2 BRA `(.L_x_45) ;  /* 0x00000000002ca947 */ /* 0x000fea0003800000 */
[----:B------:R-:W-:Y:S02]  /*0d70*/  IADD3 R3, P1, PT, R3, R2, RZ ;  /* 0x0000000203037210 */ /* 0x000fe40007f3e0ff */
[----:B------:R-:W-:-:S03]  /*0d80*/  IADD3 R6, PT, PT, -R6, RZ, RZ ;  /* 0x000000ff06067210 */ /* 0x000fc60007ffe1ff */
[----:B------:R-:W-:-:S08]  /*0d90*/  IMAD.X R8, RZ, RZ, R26, P1 ;  /* 0x000000ffff087224 */ /* 0x000fd000008e061a */
.L_x_48:
[----:B012---:R-:W-:Y:S01]  /*0da0*/  IMAD.MOV.U32 R4, RZ, RZ, R3 ;  /* 0x000000ffff047224 */ /* 0x007fe200078e0003 */
[----:B------:R-:W-:Y:S01]  /*0db0*/  IADD3 R6, PT, PT, R6, 0x1, RZ ;  /* 0x0000000106067810 */ /* 0x000fe20007ffe0ff */
[--C-:B------:R-:W-:Y:S01]  /*0dc0*/  IMAD.MOV.U32 R5, RZ, RZ, R8.reuse ;  /* 0x000000ffff057224 */ /* 0x100fe200078e0008 */
[----:B------:R-:W-:Y:S02]  /*0dd0*/  IADD3 R3, P2, PT, R3, 0x1, RZ ;  /* 0x0000000103037810 */ /* 0x000fe40007f5e0ff */
[----:B------:R-:W-:Y:S02]  /*0de0*/  ISETP.NE.AND P1, PT, R6, RZ, PT ;  /* 0x000000ff0600720c */ /* 0x000fe40003f25270 */
[----:B------:R3:W-:Y:S01]  /*0df0*/  ST.E.U8 desc[UR36][R4.64], RZ ;  /* 0x000000ff04007985 */ /* 0x0007e2000c101124 */
[----:B------:R-:W-:-:S10]  /*0e00*/  IMAD.X R8, RZ, RZ, R8, P2 ;  /* 0x000000ffff087224 */ /* 0x000fd400010e0608 */
[----:B---3--:R-:W-:Y:S05]  /*0e10*/  @P1 BRA `(.L_x_48) ;  /* 0xfffffffc00e01947 */ /* 0x008fea000383ffff */
.L_x_45:
[----:B------:R-:W-:Y:S05]  /*0e20*/  BSYNC.RECONVERGENT B0 ;  /* 0x0000000000007941 */ /* 0x000fea0003800200 */
.L_x_42:
[----:B012---:R-:W-:Y:S01]  /*0e30*/  IMAD.IADD R4, R34, 0x1, -R23 ;  /* 0x0000000122047824 */ /* 0x007fe200078e0a17 */
[----:B------:R-:W-:Y:S01]  /*0e40*/  BSSY.RECONVERGENT B0, `(.L_x_49) ;  /* 0x0000016000007945 */ /* 0x000fe20003800200 */
[----:B------:R-:W-:Y:S02]  /*0e50*/  MOV R14, R23 ;  /* 0x00000017000e7202 */ /* 0x000fe40000000f00 */
[C---:B------:R-:W-:Y:S01]  /*0e60*/  VIADD R3, R4.reuse, 0x1 ;  /* 0x0000000104037836 */ /* 0x040fe20000000000 */
[----:B------:R-:W-:-:S04]  /*0e70*/  ISETP.GE.U32.AND P1, PT, R4, 0x3, PT ;  /* 0x000000030400780c */ /* 0x000fc80003f26070 */
[----:B------:R-:W-:-:S13]  /*0e80*/  LOP3.LUT P2, R3, R3, 0x3, RZ, 0xc0, !PT ;  /* 0x0000000303037812 */ /* 0x000fda000784c0ff */
[----:B------:R-:W-:Y:S05]  /*0e90*/  @!P2 BRA `(.L_x_50) ;  /* 0x000000000040a947 */ /* 0x000fea0003800000 */
[----:B------:R-:W-:Y:S02]  /*0ea0*/  IMAD.MOV R3, RZ, RZ, -R3 ;  /* 0x000000ffff037224 */ /* 0x000fe400078e0a03 */
[----:B------:R-:W-:-:S07]  /*0eb0*/  IMAD.MOV.U32 R14, RZ, RZ, R23 ;  /* 0x000000ffff0e7224 */ /* 0x000fce00078e0017 */
.L_x_51:
[----:B0-----:R-:W0:Y:S01]  /*0ec0*/  LDC.64 R4, c[0x0][0x380] ;  /* 0x0000e000ff047b82 */ /* 0x001e220000000a00 */
[----:B------:R-:W-:-:S04]  /*0ed0*/  IMAD.IADD R9, R31, 0x1, R14 ;  /* 0x000000011f097824 */ /* 0x000fc800078e020e */
[----:B0-----:R-:W-:-:S06]  /*0ee0*/  IMAD.WIDE R8, R9, 0x4, R4 ;  /* 0x0000000409087825 */ /* 0x001fcc00078e0204 */
[----:B------:R-:W2:Y:S01]  /*0ef0*/  LDG.E R9, desc[UR36][R8.64] ;  /* 0x0000002408097981 */ /* 0x000ea2000c1e1900 */
[----:B------:R-:W-:Y:S02]  /*0f00*/  HFMA2 R10, -RZ, RZ, 0, 5.9604644775390625e-08 ;  /* 0x00000001ff0a7431 */ /* 0x000fe400000001ff */
[----:B------:R-:W-:-:S04]  /*0f10*/  IMAD.WIDE R6, R14, 0x4, R36 ;  /* 0x000000040e067825 */ /* 0x000fc800078e0224 */
[----:B------:R-:W-:Y:S02]  /*0f20*/  VIADD R3, R3, 0x1 ;  /* 0x0000000103037836 */ /* 0x000fe40000000000 */
[----:B------:R-:W-:Y:S01]  /*0f30*/  VIADD R14, R14, 0x1 ;  /* 0x000000010e0e7836 */ /* 0x000fe20000000000 */
[C---:B--2---:R-:W-:Y:S01]  /*0f40*/  IADD3 R4, P2, PT, R9.reuse, R2, RZ ;  /* 0x0000000209047210 */ /* 0x044fe20007f5e0ff */
[----:B------:R0:W-:Y:S03]  /*0f50*/  ST.E desc[UR36][R6.64], R9 ;  /* 0x0000000906007985 */ /* 0x0001e6000c101924 */
[----:B------:R-:W-:Y:S02]  /*0f60*/  LEA.HI.X.SX32 R5, R9, R26, 0x1, P2 ;  /* 0x0000001a09057211 */ /* 0x000fe400010f0eff */
[----:B------:R-:W-:-:S03]  /*0f70*/  ISETP.NE.AND P2, PT, R3, RZ, PT ;  /* 0x000000ff0300720c */ /* 0x000fc60003f45270 */
[----:B------:R0:W-:Y:S10]  /*0f80*/  ST.E.U8 desc[UR36][R4.64], R10 ;  /* 0x0000000a04007985 */ /* 0x0001f4000c101124 */
[----:B------:R-:W-:Y:S05]  /*0f90*/  @P2 BRA `(.L_x_51) ;  /* 0xfffffffc00c82947 */ /* 0x000fea000383ffff */
.L_x_50:
[----:B------:R-:W-:Y:S05]  /*0fa0*/  BSYNC.RECONVERGENT B0 ;  /* 0x0000000000007941 */ /* 0x000fea0003800200 */
.L_x_49:
[----:B------:R-:W-:Y:S04]  /*0fb0*/  BSSY.RECONVERGENT B0, `(.L_x_52) ;  /* 0x0000020000007945 */ /* 0x000fe80003800200 */
[----:B------:R-:W-:Y:S05]  /*0fc0*/  @!P1 BRA `(.L_x_53) ;  /* 0x0000000000789947 */ /* 0x000fea0003800000 */
[----:B------:R-:W-:-:S07]  /*0fd0*/  IMAD.IADD R3, R31, 0x1, R14 ;  /* 0x000000011f037824 */ /* 0x000fce00078e020e */
.L_x_54:
[----:B0-----:R-:W0:Y:S02]  /*0fe0*/  LDC.64 R8, c[0x0][0x380] ;  /* 0x0000e000ff087b82 */ /* 0x001e240000000a00 */
[----:B0-----:R-:W-:-:S05]  /*0ff0*/  IMAD.WIDE R8, R3, 0x4, R8 ;  /* 0x0000000403087825 */ /* 0x001fca00078e0208 */
[----:B-1----:R-:W2:Y:S01]  /*1000*/  LDG.E R21, desc[UR36][R8.64] ;  /* 0x0000002408157981 */ /* 0x002ea2000c1e1900 */
[----:B------:R-:W-:Y:S01]  /*1010*/  IMAD.WIDE R4, R14, 0x4, R36 ;  /* 0x000000040e047825 */ /* 0x000fe200078e0224 */
[----:B------:R-:W-:Y:S02]  /*1020*/  MOV R15, 0x1 ;  /* 0x00000001000f7802 */ /* 0x000fe40000000f00 */
[C---:B--2---:R-:W-:Y:S02]  /*1030*/  IADD3 R12, P1, PT, R21.reuse, R2, RZ ;  /* 0x00000002150c7210 */ /* 0x044fe40007f3e0ff */
[----:B------:R-:W-:Y:S02]  /*1040*/  ST.E desc[UR36][R4.64], R21 ;  /* 0x0000001504007985 */ /* 0x000fe4000c101924 */
[----:B------:R-:W-:-:S05]  /*1050*/  LEA.HI.X.SX32 R13, R21, R26, 0x1, P1 ;  /* 0x0000001a150d7211 */ /* 0x000fca00008f0eff */
[----:B------:R-:W-:Y:S04]  /*1060*/  ST.E.U8 desc[UR36][R12.64], R15 ;  /* 0x0000000f0c007985 */ /* 0x000fe8000c101124 */
[----:B------:R-:W2:Y:S02]  /*1070*/  LDG.E R20, desc[UR36][R8.64+0x4] ;  /* 0x0000042408147981 */ /* 0x000ea4000c1e1900 */
[C---:B--2---:R-:W-:Y:S02]  /*1080*/  IADD3 R10, P1, PT, R20.reuse, R2, RZ ;  /* 0x00000002140a7210 */ /* 0x044fe40007f3e0ff */
[----:B------:R-:W-:Y:S02]  /*1090*/  ST.E desc[UR36][R4.64+0x4], R20 ;  /* 0x0000041404007985 */ /* 0x000fe4000c101924 */
[----:B------:R-:W-:-:S05]  /*10a0*/  LEA.HI.X.SX32 R11, R20, R26, 0x1, P1 ;  /* 0x0000001a140b7211 */ /* 0x000fca00008f0eff */
[----:B------:R0:W-:Y:S04]  /*10b0*/  ST.E.U8 desc[UR36][R10.64], R15 ;  /* 0x0000000f0a007985 */ /* 0x0001e8000c101124 */
[----:B0-----:R-:W2:Y:S02]  /*10c0*/  LDG.E R11, desc[UR36][R8.64+0x8] ;  /* 0x00000824080b7981 */ /* 0x001ea4000c1e1900 */
[C---:B--2---:R-:W-:Y:S02]  /*10d0*/  IADD3 R6, P1, PT, R11.reuse, R2, RZ ;  /* 0x000000020b067210 */ /* 0x044fe40007f3e0ff */
[----:B------:R1:W-:Y:S02]  /*10e0*/  ST.E desc[UR36][R4.64+0x8], R11 ;  /* 0x0000080b04007985 */ /* 0x0003e4000c101924 */
[----:B------:R-:W-:-:S05]  /*10f0*/  LEA.HI.X.SX32 R7, R11, R26, 0x1, P1 ;  /* 0x0000001a0b077211 */ /* 0x000fca00008f0eff */
[----:B------:R1:W-:Y:S04]  /*1100*/  ST.E.U8 desc[UR36][R6.64], R15 ;  /* 0x0000000f06007985 */ /* 0x0003e8000c101124 */
[----:B------:R-:W2:Y:S01]  /*1110*/  LDG.E R21, desc[UR36][R8.64+0xc] ;  /* 0x00000c2408157981 */ /* 0x000ea2000c1e1900 */
[C---:B------:R-:W-:Y:S02]  /*1120*/  VIADD R10, R14.reuse, 0x3 ;  /* 0x000000030e0a7836 */ /* 0x040fe40000000000 */
[----:B------:R-:W-:Y:S02]  /*1130*/  VIADD R14, R14, 0x4 ;  /* 0x000000040e0e7836 */ /* 0x000fe40000000000 */
[----:B------:R-:W-:Y:S01]  /*1140*/  VIADD R3, R3, 0x4 ;  /* 0x0000000403037836 */ /* 0x000fe20000000000 */
[C---:B--2---:R-:W-:Y:S01]  /*1150*/  IADD3 R12, P1, PT, R21.reuse, R2, RZ ;  /* 0x00000002150c7210 */ /* 0x044fe20007f3e0ff */
[----:B------:R1:W-:Y:S03]  /*1160*/  ST.E desc[UR36][R4.64+0xc], R21 ;  /* 0x00000c1504007985 */ /* 0x0003e6000c101924 */
[----:B------:R-:W-:-:S02]  /*1170*/  LEA.HI.X.SX32 R13, R21, R26, 0x1, P1 ;  /* 0x0000001a150d7211 */ /* 0x000fc400008f0eff */
[----:B------:R-:W-:-:S03]  /*1180*/  ISETP.GE.AND P1, PT, R10, R34, PT ;  /* 0x000000220a00720c */ /* 0x000fc60003f26270 */
[----:B------:R1:W-:Y:S10]  /*1190*/  ST.E.U8 desc[UR36][R12.64], R15 ;  /* 0x0000000f0c007985 */ /* 0x0003f4000c101124 */
[----:B------:R-:W-:Y:S05]  /*11a0*/  @!P1 BRA `(.L_x_54) ;  /* 0xfffffffc008c9947 */ /* 0x000fea000383ffff */
.L_x_53:
[----:B------:R-:W-:Y:S05]  /*11b0*/  BSYNC.RECONVERGENT B0 ;  /* 0x0000000000007941 */ /* 0x000fea0003800200 */
.L_x_52:
[----:B------:R-:W-:Y:S05]  /*11c0*/  @!P0 BRA `(.L_x_55) ;  /* 0x0000000000848947 */ /* 0x000fea0003800000 */
[----:B------:R-:W-:Y:S01]  /*11d0*/  HFMA2 R8, -RZ, RZ, 0, 0 ;  /* 0x00000000ff087431 */ /* 0x000fe200000001ff */
[----:B------:R-:W-:Y:S01]  /*11e0*/  BSSY.RECONVERGENT B0, `(.L_x_55) ;  /* 0x000001f000007945 */ /* 0x000fe20003800200 */
[----:B------:R-:W-:-:S07]  /*11f0*/  IMAD.MOV.U32 R3, RZ, RZ, RZ ;  /* 0x000000ffff037224 */ /* 0x000fce00078e00ff */
.L_x_60:
[C---:B------:R-:W-:Y:S01]  /*1200*/  ISETP.GT.AND P0, PT, R3.reuse, R34, PT ;  /* 0x000000220300720c */ /* 0x040fe20003f04270 */
[----:B------:R-:W-:Y:S01]  /*1210*/  BSSY.RECONVERGENT B1, `(.L_x_56) ;  /* 0x0000016000017945 */ /* 0x000fe20003800200 */
[----:B------:R-:W-:-:S13]  /*1220*/  ISETP.GE.AND P1, PT, R3, R23, PT ;  /* 0x000000170300720c */ /* 0x000fda0003f26270 */
[----:B--2---:R-:W-:Y:S05]  /*1230*/  @!P0 BRA P1, `(.L_x_57) ;  /* 0x00000000004c8947 */ /* 0x004fea0000800000 */
[----:B------:R-:W-:Y:S01]  /*1240*/  BSSY.RECONVERGENT B2, `(.L_x_58) ;  /* 0x000000d000027945 */ /* 0x000fe20003800200 */
.L_x_59:
[----:B01----:R-:W0:Y:S01]  /*1250*/  LDC.64 R4, c[0x0][0x380] ;  /* 0x0000e000ff047b82 */ /* 0x003e220000000a00 */
[----:B------:R-:W1:Y:S02]  /*1260*/  LDCU UR4, c[0x0][0x39c] ;  /* 0x00007380ff0477ac */ /* 0x000e640008000800 */
[----:B-1----:R-:W-:-:S04]  /*1270*/  IMAD R7, R35, UR4, R8 ;  /* 0x0000000423077c24 */ /* 0x002fc8000f8e0208 */
[----:B0-----:R-:W-:-:S05]  /*1280*/  IMAD.WIDE R6, R7, 0x4, R4 ;  /* 0x0000000407067825 */ /* 0x001fca00078e0204 */
[----:B------:R-:W2:Y:S02]  /*1290*/  LDG.E R9, desc[UR36][R6.64] ;  /* 0x0000002406097981 */ /* 0x000ea4000c1e1900 */
[----:B--2---:R-:W-:-:S04]  /*12a0*/  IADD3 R4, P0, PT, R9, R2, RZ ;  /* 0x0000000209047210 */ /* 0x004fc80007f1e0ff */
[----:B------:R-:W-:-:S05]  /*12b0*/  LEA.HI.X.SX32 R5, R9, R26, 0x1, P0 ;  /* 0x0000001a09057211 */ /* 0x000fca00000f0eff */
[----:B------:R-:W2:Y:S02]  /*12c0*/  LD.E.U8 R0, desc[UR36][R4.64] ;  /* 0x0000002404007980 */ /* 0x000ea4000c101100 */
[----:B--2---:R-:W-:Y:S01]  /*12d0*/  ISETP.NE.AND P0, PT, R0, RZ, PT ;  /* 0x000000ff0000720c */ /* 0x004fe20003f05270 */
[----:B------:R-:W-:Y:S02]  /*12e0*/  IMAD.MOV.U32 R0, RZ, RZ, R8 ;  /* 0x000000ffff007224 */ /* 0x000fe400078e0008 */
[----:B------:R-:W-:-:S10]  /*12f0*/  VIADD R8, R8, 0x1 ;  /* 0x0000000108087836 */ /* 0x000fd40000000000 */
[----:B------:R-:W-:Y:S05]  /*1300*/  @P0 BRA `(.L_x_59) ;  /* 0xfffffffc00d00947 */ /* 0x000fea000383ffff */
[----:B------:R-:W-:Y:S05]  /*1310*/  BSYNC.RECONVERGENT B2 ;  /* 0x0000000000027941 */ /* 0x000fea0003800200 */
.L_x_58:
[----:B------:R-:W-:Y:S01]  /*1320*/  IMAD.WIDE.U32 R6, R3, 0x4, R36 ;  /* 0x0000000403067825 */ /* 0x000fe200078e0024 */
[----:B------:R-:W-:-:S03]  /*1330*/  MOV R10, 0x1 ;  /* 0x00000001000a7802 */ /* 0x000fc60000000f00 */
[----:B------:R-:W-:Y:S01]  /*1340*/  IMAD.MOV.U32 R8, RZ, RZ, R0 ;  /* 0x000000ffff087224 */ /* 0x000fe200078e0000 */
[----:B------:R2:W-:Y:S04]  /*1350*/  ST.E desc[UR36][R6.64], R9 ;  /* 0x0000000906007985 */ /* 0x0005e8000c101924 */
[----:B------:R2:W-:Y:S02]  /*1360*/  ST.E.U8 desc[UR36][R4.64], R10 ;  /* 0x0000000a04007985 */ /* 0x0005e4000c101124 */
.L_x_57:
[----:B------:R-:W-:Y:S05]  /*1370*/  BSYNC.RECONVERGENT B1 ;  /* 0x0000000000017941 */ /* 0x000fea0003800200 */
.L_x_56:
[----:B------:R-:W3:Y:S01]  /*1380*/  LDCU UR4, c[0x0][0x39c] ;  /* 0x00007380ff0477ac */ /* 0x000ee20008000800 */
[----:B------:R-:W-:Y:S02]  /*1390*/  VIADD R3, R3, 0x1 ;  /* 0x0000000103037836 */ /* 0x000fe40000000000 */
[----:B---3--:R-:W-:-:S05]  /*13a0*/  IMAD.U32 R0, RZ, RZ, UR4 ;  /* 0x00000004ff007e24 */ /* 0x008fca000f8e00ff */
[----:B------:R-:W-:-:S13]  /*13b0*/  ISETP.NE.AND P0, PT, R3, R0, PT ;  /* 0x000000000300720c */ /* 0x000fda0003f05270 */
[----:B------:R-:W-:Y:S05]  /*13c0*/  @P0 BRA `(.L_x_60) ;  /* 0xfffffffc008c0947 */ /* 0x000fea000383ffff */
[----:B------:R-:W-:Y:S05]  /*13d0*/  BSYNC.RECONVERGENT B0 ;  /* 0x0000000000007941 */ /* 0x000fea0003800200 */
.L_x_55:
[----:B------:R-:W-:Y:S01]  /*13e0*/  SHF.R.U32.HI R3, RZ, 0x2, R32 ;  /* 0x00000002ff037819 */ /* 0x000fe20000011620 */
[----:B------:R-:W3:Y:S01]  /*13f0*/  LDCU UR4, c[0x0][0x3a4] ;  /* 0x00007480ff0477ac */ /* 0x000ee20008000800 */
[----:B012---:R-:W-:Y:S01]  /*1400*/  SHF.L.U32 R4, R22, 0x4, RZ ;  /* 0x0000000416047819 */ /* 0x007fe200000006ff */
[----:B------:R-:W-:Y:S01]  /*1410*/  BSSY.RECONVERGENT B0, `(.L_x_61) ;  /* 0x000004f000007945 */ /* 0x000fe20003800200 */
[----:B------:R-:W-:Y:S01]  /*1420*/  LOP3.LUT R3, R3, R32, RZ, 0x3c, !PT ;  /* 0x0000002003037212 */ /* 0x000fe200078e3cff */
[----:B------:R-:W-:-:S04]  /*1430*/  VIADD R32, R30, 0x587c5 ;  /* 0x000587c51e207836 */ /* 0x000fc80000000000 */
[----:B------:R-:W-:-:S05]  /*1440*/  IMAD.SHL.U32 R5, R3, 0x2, RZ ;  /* 0x0000000203057824 */ /* 0x000fca00078e00ff */
[----:B------:R-:W-:Y:S01]  /*1450*/  LOP3.LUT R5, R3, R5, R4, 0x96, !PT ;  /* 0x0000000503057212 */ /* 0x000fe200078e9604 */
[----:B------:R-:W-:-:S03]  /*1460*/  HFMA2 R4, -RZ, RZ, 0.1171875, 0 ;  /* 0x2f800000ff047431 */ /* 0x000fc600000001ff */
[----:B------:R-:W-:-:S05]  /*1470*/  LOP3.LUT R23, R5, R22, RZ, 0x3c, !PT ;  /* 0x0000001605177212 */ /* 0x000fca00078e3cff */
[----:B------:R-:W-:-:S05]  /*1480*/  IMAD.IADD R3, R23, 0x1, R32 ;  /* 0x0000000117037824 */ /* 0x000fca00078e0220 */
[----:B------:R-:W-:-:S05]  /*1490*/  I2FP.F32.U32 R3, R3 ;  /* 0x0000000300037245 */ /* 0x000fca0000201000 */
[----:B------:R-:W-:-:S05]  /*14a0*/  FFMA R3, R3, R4, 1.1641532182693481445e-10 ;  /* 0x2f00000003037423 */ /* 0x000fca0000000004 */
[----:B---3--:R-:W-:-:S13]  /*14b0*/  FSETP.GEU.AND P0, PT, R3, UR4, PT ;  /* 0x0000000403007c0b */ /* 0x008fda000bf0e000 */
[----:B------:R-:W-:Y:S05]  /*14c0*/  @P0 BRA `(.L_x_62) ;  /* 0x00000004000c0947 */ /* 0x000fea0003800000 */
[----:B------:R-:W0:Y:S01]  /*14d0*/  I2F.U32.RP R7, R0 ;  /* 0x0000000000077306 */ /* 0x000e220000209000 */
[----:B------:R-:W-:Y:S01]  /*14e0*/  SHF.R.U32.HI R4, RZ, 0x2, R33 ;  /* 0x00000002ff047819 */ /* 0x000fe20000011621 */
[----:B------:R-:W-:Y:S01]  /*14f0*/  IMAD.SHL.U32 R3, R23, 0x10, RZ ;  /* 0x0000001017037824 */ /* 0x000fe200078e00ff */
[----:B------:R-:W-:Y:S01]  /*1500*/  LOP3.LUT R8, RZ, R0, RZ, 0x33, !PT ;  /* 0x00000000ff087212 */ /* 0x000fe200078e33ff */
[----:B------:R-:W-:Y:S01]  /*1510*/  BSSY.RECONVERGENT B1, `(.L_x_63) ;  /* 0x0000032000017945 */ /* 0x000fe20003800200 */
[----:B------:R-:W-:Y:S02]  /*1520*/  LOP3.LUT R4, R4, R33, RZ, 0x3c, !PT ;  /* 0x0000002104047212 */ /* 0x000fe400078e3cff */
[----:B------:R-:W-:Y:S02]  /*1530*/  MOV R11, 0x10974f ;  /* 0x0010974f000b7802 */ /* 0x000fe40000000f00 */
[----:B------:R-:W-:-:S04]  /*1540*/  SHF.L.U32 R6, R4, 0x1, RZ ;  /* 0x0000000104067819 */ /* 0x000fc800000006ff */
[----:B------:R-:W-:Y:S01]  /*1550*/  LOP3.LUT R6, R4, R6, R3, 0x96, !PT ;  /* 0x0000000604067212 */ /* 0x000fe200078e9603 */
[----:B------:R-:W-:Y:S01]  /*1560*/  IMAD.MOV.U32 R4, RZ, RZ, RZ ;  /* 0x000000ffff047224 */ /* 0x000fe200078e00ff */
[----:B0-----:R-:W0:Y:S02]  /*1570*/  MUFU.RCP R7, R7 ;  /* 0x0000000700077308 */ /* 0x001e240000001000 */
[-C--:B------:R-:W-:Y:S02]  /*1580*/  LOP3.LUT R3, R6, R23.reuse, RZ, 0x3c, !PT ;  /* 0x0000001706037212 */ /* 0x080fe400078e3cff */
[----:B------:R-:W-:Y:S01]  /*1590*/  MOV R6, R23 ;  /* 0x0000001700067202 */ /* 0x000fe20000000f00 */
[----:B0-----:R-:W-:-:S06]  /*15a0*/  VIADD R5, R7, 0xffffffe ;  /* 0x0ffffffe07057836 */ /* 0x001fcc0000000000 */
[----:B------:R-:W0:Y:S02]  /*15b0*/  F2I.FTZ.U32.TRUNC.NTZ R5, R5 ;  /* 0x0000000500057305 */ /* 0x000e24000021f000 */
[----:B0-----:R-:W-:-:S04]  /*15c0*/  IMAD.MOV R9, RZ, RZ, -R5 ;  /* 0x000000ffff097224 */ /* 0x001fc800078e0a05 */
[----:B------:R-:W-:-:S04]  /*15d0*/  IMAD R9, R9, R0, RZ ;  /* 0x0000000009097224 */ /* 0x000fc800078e02ff */
[----:B------:R-:W-:Y:S01]  /*15e0*/  IMAD.HI.U32 R7, R5, R9, R4 ;  /* 0x0000000905077227 */ /* 0x000fe200078e0004 */
[----:B------:R-:W-:-:S05]  /*15f0*/  IADD3 R4, PT, PT, R30, 0xb0f8a, R3 ;  /* 0x000b0f8a1e047810 */ /* 0x000fca0007ffe003 */
[----:B------:R-:W-:-:S04]  /*1600*/  IMAD.HI.U32 R5, R7, R4, RZ ;  /* 0x0000000407057227 */ /* 0x000fc800078e00ff */
[----:B------:R-:W-:-:S04]  /*1610*/  IMAD.MOV R5, RZ, RZ, -R5 ;  /* 0x000000ffff057224 */ /* 0x000fc800078e0a05 */
[----:B------:R-:W-:Y:S02]  /*1620*/  IMAD R9, R0, R5, R4 ;  /* 0x0000000500097224 */ /* 0x000fe400078e0204 */
[----:B------:R-:W-:Y:S02]  /*1630*/  IMAD.MOV.U32 R4, RZ, RZ, R22 ;  /* 0x000000ffff047224 */ /* 0x000fe400078e0016 */
[----:B------:R-:W-:Y:S01]  /*1640*/  IMAD.MOV.U32 R5, RZ, RZ, R29 ;  /* 0x000000ffff057224 */ /* 0x000fe200078e001d */
[----:B------:R-:W-:-:S13]  /*1650*/  ISETP.GE.U32.AND P0, PT, R9, R0, PT ;  /* 0x000000000900720c */ /* 0x000fda0003f06070 */
[----:B------:R-:W-:Y:S01]  /*1660*/  @P0 IMAD.IADD R9, R9, 0x1, -R0 ;  /* 0x0000000109090824 */ /* 0x000fe200078e0a00 */
[----:B------:R-:W-:-:S04]  /*1670*/  ISETP.NE.U32.AND P0, PT, R0, RZ, PT ;  /* 0x000000ff0000720c */ /* 0x000fc80003f05070 */
[----:B------:R-:W-:-:S13]  /*1680*/  ISETP.GE.U32.AND P1, PT, R9, R0, PT ;  /* 0x000000000900720c */ /* 0x000fda0003f26070 */
[----:B------:R-:W-:-:S05]  /*1690*/  @P1 IMAD.IADD R9, R9, 0x1, -R0 ;  /* 0x0000000109091824 */ /* 0x000fca00078e0a00 */
[----:B------:R-:W-:-:S07]  /*16a0*/  SEL R13, R8, R9, !P0 ;  /* 0x00000009080d7207 */ /* 0x000fce0004000000 */
.L_x_64:
[----:B------:R-:W-:Y:S01]  /*16b0*/  SHF.R.U32.HI R9, RZ, 0x2, R28 ;  /* 0x00000002ff097819 */ /* 0x000fe2000001161c */
[----:B------:R-:W-:Y:S02]  /*16c0*/  IMAD.SHL.U32 R10, R3, 0x10, RZ ;  /* 0x00000010030a7824 */ /* 0x000fe400078e00ff */
[----:B------:R-:W-:Y:S01]  /*16d0*/  IMAD.IADD R30, R11, 0x1, R30 ;  /* 0x000000010b1e7824 */ /* 0x000fe200078e021e */
[----:B------:R-:W-:Y:S02]  /*16e0*/  LOP3.LUT R9, R9, R28, RZ, 0x3c, !PT ;  /* 0x0000001c09097212 */ /* 0x000fe400078e3cff */
[----:B------:R-:W-:Y:S01]  /*16f0*/  MOV R28, R5 ;  /* 0x00000005001c7202 */ /* 0x000fe20000000f00 */
[----:B------:R-:W-:Y:S02]  /*1700*/  IMAD.MOV.U32 R5, RZ, RZ, R4 ;  /* 0x000000ffff057224 */ /* 0x000fe400078e0004 */
[----:B------:R-:W-:Y:S02]  /*1710*/  IMAD.SHL.U32 R12, R9, 0x2, RZ ;  /* 0x00000002090c7824 */ /* 0x000fe400078e00ff */
[----:B------:R-:W-:Y:S01]  /*1720*/  IMAD.MOV.U32 R4, RZ, RZ, R6 ;  /* 0x000000ffff047224 */ /* 0x000fe200078e0006 */
[----:B------:R-:W-:-:S02]  /*1730*/  MOV R6, R3 ;  /* 0x0000000300067202 */ /* 0x000fc40000000f00 */
[----:B------:R-:W-:-:S04]  /*1740*/  LOP3.LUT R10, R3, R10, R12, 0x96, !PT ;  /* 0x0000000a030a7212 */ /* 0x000fc800078e960c */
[----:B------:R-:W-:-:S04]  /*1750*/  LOP3.LUT R9, R10, R9, RZ, 0x3c, !PT ;  /* 0x000000090a097212 */ /* 0x000fc800078e3cff */
[----:B------:R-:W-:Y:S01]  /*1760*/  IADD3 R10, PT, PT, R9, R30, RZ ;  /* 0x0000001e090a7210 */ /* 0x000fe20007ffe0ff */
[----:B------:R-:W-:-:S04]  /*1770*/  IMAD.MOV.U32 R3, RZ, RZ, R9 ;  /* 0x000000ffff037224 */ /* 0x000fc800078e0009 */
[----:B------:R-:W-:-:S04]  /*1780*/  IMAD.HI.U32 R11, R7, R10, RZ ;  /* 0x0000000a070b7227 */ /* 0x000fc800078e00ff */
[----:B------:R-:W-:-:S04]  /*1790*/  IMAD.MOV R11, RZ, RZ, -R11 ;  /* 0x000000ffff0b7224 */ /* 0x000fc800078e0a0b */
[----:B------:R-:W-:-:S05]  /*17a0*/  IMAD R11, R0, R11, R10 ;  /* 0x0000000b000b7224 */ /* 0x000fca00078e020a */
[----:B------:R-:W-:-:S13]  /*17b0*/  ISETP.GE.U32.AND P1, PT, R11, R0, PT ;  /* 0x000000000b00720c */ /* 0x000fda0003f26070 */
[----:B------:R-:W-:-:S05]  /*17c0*/  @P1 IMAD.IADD R11, R11, 0x1, -R0 ;  /* 0x000000010b0b1824 */ /* 0x000fca00078e0a00 */
[----:B------:R-:W-:-:S13]  /*17d0*/  ISETP.GE.U32.AND P1, PT, R11, R0, PT ;  /* 0x000000000b00720c */ /* 0x000fda0003f26070 */
[----:B------:R-:W-:-:S05]  /*17e0*/  @P1 IMAD.IADD R11, R11, 0x1, -R0 ;  /* 0x000000010b0b1824 */ /* 0x000fca00078e0a00 */
[----:B------:R-:W-:Y:S01]  /*17f0*/  SEL R10, R8, R11, !P0 ;  /* 0x0000000b080a7207 */ /* 0x000fe20004000000 */
[----:B------:R-:W-:-:S03]  /*1800*/  IMAD.MOV.U32 R11, RZ, RZ, 0x587c5 ;  /* 0x000587c5ff0b7424 */ /* 0x000fc600078e00ff */
[----:B------:R-:W-:-:S13]  /*1810*/  ISETP.NE.AND P1, PT, R13, R10, PT ;  /* 0x0000000a0d00720c */ /* 0x000fda0003f25270 */
[----:B------:R-:W-:Y:S05]  /*1820*/  @!P1 BRA `(.L_x_64) ;  /* 0xfffffffc00a09947 */ /* 0x000fea000383ffff */
[----:B------:R-:W-:Y:S05]  /*1830*/  BSYNC.RECONVERGENT B1 ;  /* 0x0000000000017941 */ /* 0x000fea0003800200 */
.L_x_63:
[----:B------:R-:W-:-:S04]  /*1840*/  IMAD.WIDE R8, R10, 0x4, R36 ;  /* 0x000000040a087825 */ /* 0x000fc800078e0224 */
[----:B------:R-:W-:Y:S02]  /*1850*/  IMAD.WIDE R10, R13, 0x4, R36 ;  /* 0x000000040d0a7825 */ /* 0x000fe400078e0224 */
[----:B------:R-:W2:Y:S04]  /*1860*/  LD.E R13, desc[UR36][R8.64] ;  /* 0x00000024080d7980 */ /* 0x000ea8000c101900 */
[----:B------:R-:W3:Y:S01]  /*1870*/  LD.E R7, desc[UR36][R10.64] ;  /* 0x000000240a077980 */ /* 0x000ee2000c101900 */
[----:B------:R-:W-:Y:S01]  /*1880*/  IMAD.MOV.U32 R33, RZ, RZ, R28 ;  /* 0x000000ffff217224 */ /* 0x000fe200078e001c */
[----:B------:R-:W-:Y:S01]  /*1890*/  MOV R22, R6 ;  /* 0x0000000600167202 */ /* 0x000fe20000000f00 */
[----:B------:R-:W-:Y:S02]  /*18a0*/  IMAD.MOV.U32 R23, RZ, RZ, R3 ;  /* 0x000000ffff177224 */ /* 0x000fe400078e0003 */
[----:B------:R-:W-:-:S02]  /*18b0*/  IMAD.MOV.U32 R29, RZ, RZ, R4 ;  /* 0x000000ffff1d7224 */ /* 0x000fc400078e0004 */
[----:B------:R-:W-:Y:S02]  /*18c0*/  IMAD.MOV.U32 R28, RZ, RZ, R5 ;  /* 0x000000ffff1c7224 */ /* 0x000fe400078e0005 */
[----:B------:R-:W-:Y:S01]  /*18d0*/  IMAD.MOV.U32 R32, RZ, RZ, R30 ;  /* 0x000000ffff207224 */ /* 0x000fe200078e001e */
[----:B--2---:R0:W-:Y:S04]  /*18e0*/  ST.E desc[UR36][R10.64], R13 ;  /* 0x0000000d0a007985 */ /* 0x0041e8000c101924 */
[----:B---3--:R0:W-:Y:S02]  /*18f0*/  ST.E desc[UR36][R8.64], R7 ;  /* 0x0000000708007985 */ /* 0x0081e4000c101924 */
.L_x_62:
[----:B------:R-:W-:Y:S05]  /*1900*/  BSYNC.RECONVERGENT B0 ;  /* 0x0000000000007941 */ /* 0x000fea0003800200 */
.L_x_61:
[----:B------:R-:W-:Y:S01]  /*1910*/  ISETP.GE.AND P0, PT, R0, 0x1, PT ;  /* 0x000000010000780c */ /* 0x000fe20003f06270 */
[----:B------:R-:W-:-:S12]  /*1920*/  BSSY.RECONVERGENT B0, `(.L_x_65) ;  /* 0x0000078000007945 */ /* 0x000fd80003800200 */
[----:B------:R-:W-:Y:S05]  /*1930*/  @!P0 BRA `(.L_x_66) ;  /* 0x0000000400d88947 */ /* 0x000fea0003800000 */
[C---:B------:R-:W-:Y:S01]  /*1940*/  ISETP.GE.U32.AND P1, PT, R0.reuse, 0x10, PT ;  /* 0x000000100000780c */ /* 0x040fe20003f26070 */
[----:B------:R-:W-:Y:S01]  /*1950*/  BSSY.RECONVERGENT B1, `(.L_x_67) ;  /* 0x0000033000017945 */ /* 0x000fe20003800200 */
[----:B------:R-:W-:Y:S01]  /*1960*/  HFMA2 R3, -RZ, RZ, 0, 0 ;  /* 0x00000000ff037431 */ /* 0x000fe200000001ff */
[----:B------:R-:W-:-:S10]  /*1970*/  LOP3.LUT P0, R12, R0, 0xf, RZ, 0xc0, !PT ;  /* 0x0000000f000c7812 */ /* 0x000fd4000780c0ff */
[----:B------:R-:W-:Y:S05]  /*1980*/  @!P1 BRA `(.L_x_68) ;  /* 0x0000000000bc9947 */ /* 0x000fea0003800000 */
[----:B0-----:R-:W-:Y:S01]  /*1990*/  IADD3 R10, P1, PT, R36, 0x20, RZ ;  /* 0x00000020240a7810 */ /* 0x001fe20007f3e0ff */
[----:B------:R-:W-:Y:S01]  /*19a0*/  IMAD.MOV.U32 R9, RZ, RZ, R31 ;  /* 0x000000ffff097224 */ /* 0x000fe200078e001f */
[----:B------:R-:W-:-:S03]  /*19b0*/  LOP3.LUT R3, R0, 0x7ffffff0, RZ, 0xc0, !PT ;  /* 0x7ffffff000037812 */ /* 0x000fc600078ec0ff */
[----:B------:R-:W-:Y:S02]  /*19c0*/  IMAD.X R35, RZ, RZ, R37, P1 ;  /* 0x000000ffff237224 */ /* 0x000fe400008e0625 */
[----:B------:R-:W-:-:S07]  /*19d0*/  IMAD.MOV R8, RZ, RZ, -R3 ;  /* 0x000000ffff087224 */ /* 0x000fce00078e0a03 */
.L_x_69:
[----:B------:R-:W-:Y:S01]  /*19e0*/  MOV R4, R10 ;  /* 0x0000000a00047202 */ /* 0x000fe20000000f00 */
[----:B------:R-:W-:Y:S01]  /*19f0*/  IMAD.MOV.U32 R5, RZ, RZ, R35 ;  /* 0x000000ffff057224 */ /* 0x000fe200078e0023 */
[----:B0-----:R-:W0:Y:S04]  /*1a00*/  LDC.64 R6, c[0x0][0x388] ;  /* 0x0000e200ff067b82 */ /* 0x001e280000000a00 */
[----:B------:R-:W2:Y:S01]  /*1a10*/  LD.E R11, desc[UR36][R4.64+-0x20] ;  /* 0xffffe024040b7980 */ /* 0x000ea2000c101900 */
[----:B0-----:R-:W-:-:S05]  /*1a20*/  IMAD.WIDE R6, R9, 0x4, R6 ;  /* 0x0000000409067825 */ /* 0x001fca00078e0206 */
[----:B--2---:R0:W-:Y:S04]  /*1a30*/  STG.E desc[UR36][R6.64], R11 ;  /* 0x0000000b06007986 */ /* 0x0041e8000c101924 */
[----:B------:R-:W2:Y:S04]  /*1a40*/  LD.E R13, desc[UR36][R4.64+-0x1c] ;  /* 0xffffe424040d7980 */ /* 0x000ea8000c101900 */
[----:B--2---:R1:W-:Y:S04]  /*1a50*/  STG.E desc[UR36][R6.64+0x4], R13 ;  /* 0x0000040d06007986 */ /* 0x0043e8000c101924 */
[----:B------:R-:W2:Y:S04]  /*1a60*/  LD.E R15, desc[UR36][R4.64+-0x18] ;  /* 0xffffe824040f7980 */ /* 0x000ea8000c101900 */
[----:B--2---:R2:W-:Y:S04]  /*1a70*/  STG.E desc[UR36][R6.64+0x8], R15 ;  /* 0x0000080f06007986 */ /* 0x0045e8000c101924 */
[----:B------:R-:W3:Y:S04]  /*1a80*/  LD.E R21, desc[UR36][R4.64+-0x14] ;  /* 0xffffec2404157980 */ /* 0x000ee8000c101900 */
[----:B---3--:R3:W-:Y:S04]  /*1a90*/  STG.E desc[UR36][R6.64+0xc], R21 ;  /* 0x00000c1506007986 */ /* 0x0087e8000c101924 */
[----:B------:R-:W4:Y:S04]  /*1aa0*/  LD.E R35, desc[UR36][R4.64+-0x10] ;  /* 0xfffff02404237980 */ /* 0x000f28000c101900 */
[----:B----4-:R4:W-:Y:S04]  /*1ab0*/  STG.E desc[UR36][R6.64+0x10], R35 ;  /* 0x0000102306007986 */ /* 0x0109e8000c101924 */
[----:B------:R-:W5:Y:S04]  /*1ac0*/  LD.E R10, desc[UR36][R4.64+-0xc] ;  /* 0xfffff424040a7980 */ /* 0x000f68000c101900 */
[----:B-----5:R5:W-:Y:S04]  /*1ad0*/  STG.E desc[UR36][R6.64+0x14], R10 ;  /* 0x0000140a06007986 */ /* 0x020be8000c101924 */
[----:B0-----:R-:W2:Y:S04]  /*1ae0*/  LD.E R11, desc[UR36][R4.64+-0x8] ;  /* 0xfffff824040b7980 */ /* 0x001ea8000c101900 */
[----:B--2---:R0:W-:Y:S04]  /*1af0*/  STG.E desc[UR36][R6.64+0x18], R11 ;  /* 0x0000180b06007986 */ /* 0x0041e8000c101924 */
[----:B-1----:R-:W2:Y:S04]  /*1b00*/  LD.E R13, desc[UR36][R4.64+-0x4] ;  /* 0xfffffc24040d7980 */ /* 0x002ea8000c101900 */
[----:B--2---:R1:W-:Y:S04]  /*1b10*/  STG.E desc[UR36][R6.64+0x1c], R13 ;  /* 0x00001c0d06007986 */ /* 0x0043e8000c101924 */
[----:B------:R-:W2:Y:S04]  /*1b20*/  LD.E R15, desc[UR36][R4.64] ;  /* 0x00000024040f7980 */ /* 0x000ea8000c101900 */
[----:B--2---:R2:W-:Y:S04]  /*1b30*/  STG.E desc[UR36][R6.64+0x20], R15 ;  /* 0x0000200f06007986 */ /* 0x0045e8000c101924 */
[----:B---3--:R-:W3:Y:S04]  /*1b40*/  LD.E R21, desc[UR36][R4.64+0x4] ;  /* 0x0000042404157980 */ /* 0x008ee8000c101900 */
[----:B---3--:R3:W-:Y:S04]  /*1b50*/  STG.E desc[UR36][R6.64+0x24], R21 ;  /* 0x0000241506007986 */ /* 0x0087e8000c101924 */
[----:B----4-:R-:W4:Y:S04]  /*1b60*/  LD.E R35, desc[UR36][R4.64+0x8] ;  /* 0x0000082404237980 */ /* 0x010f28000c101900 */
[----:B----4-:R-:W-:Y:S04]  /*1b70*/  STG.E desc[UR36][R6.64+0x28], R35 ;  /* 0x0000282306007986 */ /* 0x010fe8000c101924 */
[----:B-----5:R-:W4:Y:S04]  /*1b80*/  LD.E R10, desc[UR36][R4.64+0xc] ;  /* 0x00000c24040a7980 */ /* 0x020f28000c101900 */
[----:B----4-:R4:W-:Y:S04]  /*1b90*/  STG.E desc[UR36][R6.64+0x2c], R10 ;  /* 0x00002c0a06007986 */ /* 0x0109e8000c101924 */
[----:B0-----:R-:W5:Y:S04]  /*1ba0*/  LD.E R11, desc[UR36][R4.64+0x10] ;  /* 0x00001024040b7980 */ /* 0x001f68000c101900 */
[----:B-----5:R0:W-:Y:S04]  /*1bb0*/  STG.E desc[UR36][R6.64+0x30], R11 ;  /* 0x0000300b06007986 */ /* 0x0201e8000c101924 */
[----:B-1----:R-:W5:Y:S04]  /*1bc0*/  LD.E R13, desc[UR36][R4.64+0x14] ;  /* 0x00001424040d7980 */ /* 0x002f68000c101900 */
[----:B-----5:R0:W-:Y:S04]  /*1bd0*/  STG.E desc[UR36][R6.64+0x34], R13 ;  /* 0x0000340d06007986 */ /* 0x0201e8000c101924 */
[----:B--2---:R-:W2:Y:S04]  /*1be0*/  LD.E R15, desc[UR36][R4.64+0x18] ;  /* 0x00001824040f7980 */ /* 0x004ea8000c101900 */
[----:B--2---:R0:W-:Y:S04]  /*1bf0*/  STG.E desc[UR36][R6.64+0x38], R15 ;  /* 0x0000380f06007986 */ /* 0x0041e8000c101924 */
[----:B---3--:R-:W2:Y:S01]  /*1c00*/  LD.E R21, desc[UR36][R4.64+0x1c] ;  /* 0x00001c2404157980 */ /* 0x008ea2000c101900 */
[----:B------:R-:W-:Y:S01]  /*1c10*/  VIADD R8, R8, 0x10 ;  /* 0x0000001008087836 */ /* 0x000fe20000000000 */
[----:B----4-:R-:W-:-:S02]  /*1c20*/  IADD3 R10, P2, PT, R4, 0x40, RZ ;  /* 0x00000040040a7810 */ /* 0x010fc40007f5e0ff */
[----:B------:R-:W-:Y:S02]  /*1c30*/  IADD3 R9, PT, PT, R9, 0x10, RZ ;  /* 0x0000001009097810 */ /* 0x000fe40007ffe0ff */
[----:B------:R-:W-:Y:S01]  /*1c40*/  ISETP.NE.AND P1, PT, R8, RZ, PT ;  /* 0x000000ff0800720c */ /* 0x000fe20003f25270 */
[----:B------:R-:W-:Y:S01]  /*1c50*/  IMAD.X R35, RZ, RZ, R5, P2 ;  /* 0x000000ffff237224 */ /* 0x000fe200010e0605 */
[----:B--2---:R0:W-:Y:S11]  /*1c60*/  STG.E desc[UR36][R6.64+0x3c], R21 ;  /* 0x00003c1506007986 */ /* 0x0041f6000c101924 */
[----:B------:R-:W-:Y:S05]  /*1c70*/  @P1 BRA `(.L_x_69) ;  /* 0xfffffffc00581947 */ /* 0x000fea000383ffff */
.L_x_68:
[----:B------:R-:W-:Y:S05]  /*1c80*/  BSYNC.RECONVERGENT B1 ;  /* 0x0000000000017941 */ /* 0x000fea0003800200 */
.L_x_67:
[----:B------:R-:W-:Y:S05]  /*1c90*/  @!P0 BRA `(.L_x_66) ;  /* 0x0000000400008947 */ /* 0x000fea0003800000 */
[----:B------:R-:W-:Y:S01]  /*1ca0*/  ISETP.GE.U32.AND P1, PT, R12, 0x8, PT ;  /* 0x000000080c00780c */ /* 0x000fe20003f26070 */
[----:B------:R-:W-:Y:S01]  /*1cb0*/  BSSY.RECONVERGENT B1, `(.L_x_70) ;  /* 0x0000019000017945 */ /* 0x000fe20003800200 */
[----:B0-----:R-:W-:-:S04]  /*1cc0*/  LOP3.LUT R8, R0, 0x7, RZ, 0xc0, !PT ;  /* 0x0000000700087812 */ /* 0x001fc800078ec0ff */
[----:B------:R-:W-:-:S07]  /*1cd0*/  ISETP.NE.AND P0, PT, R8, RZ, PT ;  /* 0x000000ff0800720c */ /* 0x000fce0003f05270 */
[----:B------:R-:W-:Y:S06]  /*1ce0*/  @!P1 BRA `(.L_x_71) ;  /* 0x0000000000549947 */ /* 0x000fec0003800000 */
[----:B------:R-:W-:Y:S01]  /*1cf0*/  IMAD.WIDE.U32 R4, R3, 0x4, R36 ;  /* 0x0000000403047825 */ /* 0x000fe200078e0024 */
[----:B------:R-:W0:Y:S04]  /*1d00*/  LDC.64 R6, c[0x0][0x388] ;  /* 0x0000e200ff067b82 */ /* 0x000e280000000a00 */
[----:B------:R-:W2:Y:S01]  /*1d10*/  LD.E R9, desc[UR36][R4.64] ;  /* 0x0000002404097980 */ /* 0x000ea2000c101900 */
[----:B------:R-:W-:-:S04]  /*1d20*/  IMAD.IADD R11, R31, 0x1, R3 ;  /* 0x000000011f0b7824 */ /* 0x000fc800078e0203 */
        /* <DEDUP_REMOVED lines=8> */
[----:B------:R-:W3:Y:S04]  /*1db0*/  LD.E R21, desc[UR36][R4.64+0x10] ;  /* 0x0000102404157980 */ /* 0x000ee8000c101900 */
[----:B---3--:R2:W-:Y:S04]  /*1dc0*/  STG.E desc[UR36][R6.64+0x10], R21 ;  /* 0x0000101506007986 */ /* 0x0085e8000c101924 */
[----:B------:R-:W3:Y:S04]  /*1dd0*/  LD.E R35, desc[UR36][R4.64+0x14] ;  /* 0x0000142404237980 */ /* 0x000ee8000c101900 */
[----:B---3--:R2:W-:Y:S04]  /*1de0*/  STG.E desc[UR36][R6.64+0x14], R35 ;  /* 0x0000142306007986 */ /* 0x0085e8000c101924 */
[----:B0-----:R-:W3:Y:S04]  /*1df0*/  LD.E R9, desc[UR36][R4.64+0x18] ;  /* 0x0000182404097980 */ /* 0x001ee8000c101900 */
[----:B---3--:R2:W-:Y:S04]  /*1e00*/  STG.E desc[UR36][R6.64+0x18], R9 ;  /* 0x0000180906007986 */ /* 0x0085e8000c101924 */
[----:B-1----:R-:W3:Y:S01]  /*1e10*/  LD.E R11, desc[UR36][R4.64+0x1c] ;  /* 0x00001c24040b7980 */ /* 0x002ee2000c101900 */
[----:B------:R-:W-:-:S03]  /*1e20*/  VIADD R3, R3, 0x8 ;  /* 0x0000000803037836 */ /* 0x000fc60000000000 */
[----:B---3--:R2:W-:Y:S04]  /*1e30*/  STG.E desc[UR36][R6.64+0x1c], R11 ;  /* 0x00001c0b06007986 */ /* 0x0085e8000c101924 */
.L_x_71:
[----:B------:R-:W-:Y:S05]  /*1e40*/  BSYNC.RECONVERGENT B1 ;  /* 0x0000000000017941 */ /* 0x000fea0003800200 */
.L_x_70:
[----:B------:R-:W-:Y:S05]  /*1e50*/  @!P0 BRA `(.L_x_66) ;  /* 0x0000000000908947 */ /* 0x000fea0003800000 */
[----:B------:R-:W-:Y:S01]  /*1e60*/  ISETP.GE.U32.AND P0, PT, R8, 0x4, PT ;  /* 0x000000040800780c */ /* 0x000fe20003f06070 */
[----:B------:R-:W-:Y:S01]  /*1e70*/  BSSY.RECONVERGENT B1, `(.L_x_72) ;  /* 0x0000011000017945 */ /* 0x000fe20003800200 */
[----:B------:R-:W-:-:S04]  /*1e80*/  LOP3.LUT R0, R0, 0x3, RZ, 0xc0, !PT ;  /* 0x0000000300007812 */ /* 0x000fc800078ec0ff */
[----:B------:R-:W-:-:S07]  /*1e90*/  ISETP.NE.AND P1, PT, R0, RZ, PT ;  /* 0x000000ff0000720c */ /* 0x000fce0003f25270 */
[----:B------:R-:W-:Y:S06]  /*1ea0*/  @!P0 BRA `(.L_x_73) ;  /* 0x0000000000348947 */ /* 0x000fec0003800000 */
[----:B------:R-:W-:Y:S01]  /*1eb0*/  IMAD.WIDE.U32 R4, R3, 0x4, R36 ;  /* 0x0000000403047825 */ /* 0x000fe200078e0024 */
[----:B--2---:R-:W0:Y:S04]  /*1ec0*/  LDC.64 R6, c[0x0][0x388] ;  /* 0x0000e200ff067b82 */ /* 0x004e280000000a00 */
        /* <DEDUP_REMOVED lines=8> */
[----:B------:R-:W2:Y:S01]  /*1f50*/  LD.E R15, desc[UR36][R4.64+0xc] ;  /* 0x00000c24040f7980 */ /* 0x000ea2000c101900 */
[----:B------:R-:W-:-:S03]  /*1f60*/  IADD3 R3, PT, PT, R3, 0x4, RZ ;  /* 0x0000000403037810 */ /* 0x000fc60007ffe0ff */
[----:B--2---:R0:W-:Y:S04]  /*1f70*/  STG.E desc[UR36][R6.64+0xc], R15 ;  /* 0x00000c0f06007986 */ /* 0x0041e8000c101924 */
.L_x_73:
[----:B------:R-:W-:Y:S05]  /*1f80*/  BSYNC.RECONVERGENT B1 ;  /* 0x0000000000017941 */ /* 0x000fea0003800200 */
.L_x_72:
[----:B------:R-:W-:Y:S05]  /*1f90*/  @!P1 BRA `(.L_x_66) ;  /* 0x0000000000409947 */ /* 0x000fea0003800000 */
[----:B------:R-:W-:Y:S01]  /*1fa0*/  IMAD.WIDE.U32 R4, R3, 0x4, R36 ;  /* 0x0000000403047825 */ /* 0x000fe200078e0024 */
[----:B------:R-:W-:-:S03]  /*1fb0*/  IADD3 R0, PT, PT, -R0, RZ, RZ ;  /* 0x000000ff00007210 */ /* 0x000fc60007ffe1ff */
[----:B------:R-:W-:Y:S02]  /*1fc0*/  IMAD.IADD R3, R31, 0x1, R3 ;  /* 0x000000011f037824 */ /* 0x000fe400078e0203 */
[----:B0-2---:R-:W-:Y:S02]  /*1fd0*/  IMAD.MOV.U32 R6, RZ, RZ, R4 ;  /* 0x000000ffff067224 */ /* 0x005fe400078e0004 */
[----:B------:R-:W-:-:S07]  /*1fe0*/  IMAD.MOV.U32 R9, RZ, RZ, R5 ;  /* 0x000000ffff097224 */ /* 0x000fce00078e0005 */
.L_x_74:
[----:B-1----:R-:W-:Y:S01]  /*1ff0*/  IMAD.MOV.U32 R7, RZ, RZ, R9 ;  /* 0x000000ffff077224 */ /* 0x002fe200078e0009 */
[----:B------:R-:W0:Y:S05]  /*2000*/  LDC.64 R4, c[0x0][0x388] ;  /* 0x0000e200ff047b82 */ /* 0x000e2a0000000a00 */
[----:B------:R1:W2:Y:S01]  /*2010*/  LD.E R7, desc[UR36][R6.64] ;  /* 0x0000002406077980 */ /* 0x0002a2000c101900 */
[----:B------:R-:W-:-:S05]  /*2020*/  VIADD R0, R0, 0x1 ;  /* 0x0000000100007836 */ /* 0x000fca0000000000 */
[----:B------:R-:W-:Y:S02]  /*2030*/  ISETP.NE.AND P0, PT, R0, RZ, PT ;  /* 0x000000ff0000720c */ /* 0x000fe40003f05270 */
[----:B-1----:R-:W-:-:S05]  /*2040*/  IADD3 R6, P1, PT, R6, 0x4, RZ ;  /* 0x0000000406067810 */ /* 0x002fca0007f3e0ff */
[----:B------:R-:W-:Y:S02]  /*2050*/  IMAD.X R9, RZ, RZ, R9, P1 ;  /* 0x000000ffff097224 */ /* 0x000fe400008e0609 */
[C---:B0-----:R-:W-:Y:S01]  /*2060*/  IMAD.WIDE R4, R3.reuse, 0x4, R4 ;  /* 0x0000000403047825 */ /* 0x041fe200078e0204 */
[----:B------:R-:W-:-:S04]  /*2070*/  IADD3 R3, PT, PT, R3, 0x1, RZ ;  /* 0x0000000103037810 */ /* 0x000fc80007ffe0ff */
[----:B--2---:R1:W-:Y:S01]  /*2080*/  STG.E desc[UR36][R4.64], R7 ;  /* 0x0000000704007986 */ /* 0x0043e2000c101924 */
[----:B------:R-:W-:Y:S05]  /*2090*/  @P0 BRA `(.L_x_74) ;  /* 0xfffffffc00d40947 */ /* 0x000fea000383ffff */
.L_x_66:
[----:B------:R-:W-:Y:S05]  /*20a0*/  BSYNC.RECONVERGENT B0 ;  /* 0x0000000000007941 */ /* 0x000fea0003800200 */
.L_x_65:
[----:B------:R-:W-:Y:S01]  /*20b0*/  MOV R30, 0x48 ;  /* 0x00000048001e7802 */ /* 0x000fe20000000f00 */
[----:B-1----:R-:W-:Y:S02]  /*20c0*/  IMAD.MOV.U32 R4, RZ, RZ, R36 ;  /* 0x000000ffff047224 */ /* 0x002fe400078e0024 */
[----:B------:R-:W-:Y:S01]  /*20d0*/  IMAD.MOV.U32 R5, RZ, RZ, R37 ;  /* 0x000000ffff057224 */ /* 0x000fe200078e0025 */
[----:B0-2---:R0:W1:Y:S06]  /*20e0*/  LDC.64 R6, c[0x4][R30] ;  /* 0x010000001e067b82 */ /* 0x00506c0000000a00 */
[----:B------:R-:W-:-:S07]  /*20f0*/  LEPC R20, `(.L_x_75) ;  /* 0x000000001014794e */ /* 0x000fce0000000000 */
[----:B01----:R-:W-:Y:S05]  /*2100*/  CALL.ABS.NOINC R6 ;  /* 0x0000000006007343 */ /* 0x003fea0003c00000 */
.L_x_75:
[----:B------:R-:W0:Y:S01]  /*2110*/  LDC.64 R30, c[0x4][R30] ;  /* 0x010000001e1e7b82 */ /* 0x000e220000000a00 */
[----:B------:R-:W-:Y:S01]  /*2120*/  IMAD.MOV.U32 R4, RZ, RZ, R2 ;  /* 0x000000ffff047224 */ /* 0x000fe200078e0002 */
[----:B------:R-:W-:-:S07]  /*2130*/  MOV R5, R26 ;  /* 0x0000001a00057202 */ /* 0x000fce0000000f00 */
[----:B------:R-:W-:-:S07]  /*2140*/  LEPC R20, `(.L_x_76) ;  /* 0x000000001014794e */ /* 0x000fce0000000000 */
[----:B0-----:R-:W-:Y:S05]  /*2150*/  CALL.ABS.NOINC R30 ;  /* 0x000000001e007343 */ /* 0x001fea0003c00000 */
.L_x_76:
[----:B------:R-:W-:Y:S04]  /*2160*/  STG.E.64 desc[UR36][R18.64+0x8], R28 ;  /* 0x0000081c12007986 */ /* 0x000fe8000c101b24 */
[----:B------:R-:W-:Y:S04]  /*2170*/  STG.E.64 desc[UR36][R18.64+0x10], R22 ;  /* 0x0000101612007986 */ /* 0x000fe8000c101b24 */
[----:B------:R-:W-:Y:S04]  /*2180*/  STG.E.64 desc[UR36][R18.64+0x18], R24 ;  /* 0x0000181812007986 */ /* 0x000fe8000c101b24 */
[----:B------:R-:W-:Y:S04]  /*2190*/  STG.E.64 desc[UR36][R18.64+0x28], R16 ;  /* 0x0000281012007986 */ /* 0x000fe8000c101b24 */
[----:B------:R-:W-:Y:S04]  /*21a0*/  STG.E desc[UR36][R18.64+0x20], R27 ;  /* 0x0000201b12007986 */ /* 0x000fe8000c101924 */
[----:B------:R-:W-:Y:S01]  /*21b0*/  STG.E.64 desc[UR36][R18.64], R32 ;  /* 0x0000002012007986 */ /* 0x000fe2000c101b24 */
[----:B------:R-:W-:Y:S05]  /*21c0*/  EXIT ;  /* 0x000000000000794d */ /* 0x000fea0003800000 */
.L_x_41:
[----:B------:R-:W-:Y:S01]  /*21d0*/  MOV R0, 0x48 ;  /* 0x0000004800007802 */ /* 0x000fe20000000f00 */
[----:B------:R-:W-:Y:S02]  /*21e0*/  IMAD.MOV.U32 R4, RZ, RZ, R36 ;  /* 0x000000ffff047224 */ /* 0x000fe400078e0024 */
[----:B------:R-:W-:Y:S01]  /*21f0*/  IMAD.MOV.U32 R5, RZ, RZ, R37 ;  /* 0x000000ffff057224 */ /* 0x000fe200078e0025 */
[----:B------:R0:W1:Y:S06]  /*2200*/  LDC.64 R2, c[0x4][R0] ;  /* 0x0100000000027b82 */ /* 0x00006c0000000a00 */
[----:B------:R-:W-:-:S07]  /*2210*/  LEPC R20, `(.L_x_77) ;  /* 0x000000001014794e */ /* 0x000fce0000000000 */
[----:B01----:R-:W-:Y:S05]  /*2220*/  CALL.ABS.NOINC R2 ;  /* 0x0000000002007343 */ /* 0x003fea0003c00000 */
.L_x_77:
[----:B------:R-:W-:Y:S05]  /*2230*/  EXIT ;  /* 0x000000000000794d */ /* 0x000fea0003800000 */
.L_x_78:
        /* <DEDUP_REMOVED lines=12> */
.L_x_140:


//--------------------- .text._Z20pmx_crossover_kernelPiP17curandStateXORWOWiii --------------------------
	.section	.text._Z20pmx_crossover_kernelPiP17curandStateXORWOWiii,"ax",@progbits
	.align	128
        .global         _Z20pmx_crossover_kernelPiP17curandStateXORWOWiii
        .type           _Z20pmx_crossover_kernelPiP17curandStateXORWOWiii,@function
        .size           _Z20pmx_crossover_kernelPiP17curandStateXORWOWiii,(.L_x_141 - _Z20pmx_crossover_kernelPiP17curandStateXORWOWiii)
        .other          _Z20pmx_crossover_kernelPiP17curandStateXORWOWiii,@"STO_CUDA_ENTRY STV_DEFAULT"
_Z20pmx_crossover_kernelPiP17curandStateXORWOWiii:
.text._Z20pmx_crossover_kernelPiP17curandStateXORWOWiii:
        /* <DEDUP_REMOVED lines=57> */
.L_x_80:
[----:B-----5:R-:W-:Y:S01]  /*0390*/  SHF.R.U32.HI R7, RZ, 0x2, R24 ;  /* 0x00000002ff077819 */ /* 0x020fe20000011618 */
[----:B------:R-:W-:Y:S01]  /*03a0*/  IMAD.SHL.U32 R2, R31, 0x10, RZ ;  /* 0x000000101f027824 */ /* 0x000fe200078e00ff */
[----:B------:R-:W-:Y:S02]  /*03b0*/  IADD3 R28, PT, PT, R5, R28, RZ ;  /* 0x0000001c051c7210 */ /* 0x000fe40007ffe0ff */
[----:B------:R-:W-:Y:S02]  /*03c0*/  LOP3.LUT R7, R7, R24, RZ, 0x3c, !PT ;  /* 0x0000001807077212 */ /* 0x000fe400078e3cff */
[----:B------:R-:W-:Y:S01]  /*03d0*/  MOV R29, R25 ;  /* 0x00000019001d7202 */ /* 0x000fe20000000f00 */
[----:B------:R-:W-:Y:S02]  /*03e0*/  IMAD.MOV.U32 R25, RZ, RZ, R22 ;  /* 0x000000ffff197224 */ /* 0x000fe400078e0016 */
[----:B------:R-:W-:Y:S02]  /*03f0*/  IMAD.SHL.U32 R4, R7, 0x2, RZ ;  /* 0x0000000207047824 */ /* 0x000fe400078e00ff */
[----:B------:R-:W-:Y:S01]  /*0400*/  IMAD.MOV.U32 R22, RZ, RZ, R23 ;  /* 0x000000ffff167224 */ /* 0x000fe200078e0017 */
[----:B------:R-:W-:Y:S01]  /*0410*/  MOV R23, R31 ;  /* 0x0000001f00177202 */ /* 0x000fe20000000f00 */
[----:B------:R-:W-:Y:S01]  /*0420*/  IMAD.MOV.U32 R24, RZ, RZ, R29 ;  /* 0x000000ffff187224 */ /* 0x000fe200078e001d */
[----:B------:R-:W-:-:S04]  /*0430*/  LOP3.LUT R2, R31, R2, R4, 0x96, !PT ;  /* 0x000000021f027212 */ /* 0x000fc800078e9604 */
[----:B------:R-:W-:-:S05]  /*0440*/  LOP3.LUT R7, R2, R7, RZ, 0x3c, !PT ;  /* 0x0000000702077212 */ /* 0x000fca00078e3cff */
[----:B------:R-:W-:Y:S02]  /*0450*/  IMAD.IADD R2, R7, 0x1, R28 ;  /* 0x0000000107027824 */ /* 0x000fe400078e021c */
[----:B------:R-:W-:Y:S02]  /*0460*/  IMAD.MOV.U32 R31, RZ, RZ, R7 ;  /* 0x000000ffff1f7224 */ /* 0x000fe400078e0007 */
        /* <DEDUP_REMOVED lines=12> */
.L_x_79:
        /* <DEDUP_REMOVED lines=16> */
[----:B------:R-:W-:Y:S01]  /*0630*/  IMAD.HI.U32 R5, R5, R9, R4 ;  /* 0x0000000905057227 */ /* 0x000fe200078e0004 */
[----:B------:R-:W-:-:S05]  /*0640*/  MOV R4, R10 ;  /* 0x0000000a00047202 */ /* 0x000fca0000000f00 */
[----:B------:R-:W-:-:S04]  /*0650*/  IMAD.HI.U32 R2, R5, R8, RZ ;  /* 0x0000000805027227 */ /* 0x000fc800078e00ff */
[----:B------:R-:W-:-:S04]  /*0660*/  IMAD.HI.U32 R5, R5, R4, RZ ;  /* 0x0000000405057227 */ /* 0x000fc800078e00ff */
[----:B------:R-:W-:Y:S01]  /*0670*/  IMAD.MOV R9, RZ, RZ, -R2 ;  /* 0x000000ffff097224 */ /* 0x000fe200078e0a02 */
[----:B------:R-:W-:Y:S01]  /*0680*/  MOV R2, 0x40 ;  /* 0x0000004000027802 */ /* 0x000fe20000000f00 */
[----:B------:R-:W-:Y:S02]  /*0690*/  IMAD.MOV R13, RZ, RZ, -R5 ;  /* 0x000000ffff0d7224 */ /* 0x000fe400078e0a05 */
[C---:B------:R-:W-:Y:S02]  /*06a0*/  IMAD R5, R6.reuse, R9, R8 ;  /* 0x0000000906057224 */ /* 0x040fe400078e0208 */
[C---:B------:R-:W-:Y:S01]  /*06b0*/  IMAD R9, R6.reuse, R13, R4 ;  /* 0x0000000d06097224 */ /* 0x040fe200078e0204 */
[----:B------:R-:W-:Y:S01]  /*06c0*/  LOP3.LUT R4, RZ, R3, RZ, 0x33, !PT ;  /* 0x00000003ff047212 */ /* 0x000fe200078e33ff */
[----:B------:R-:W-:Y:S01]  /*06d0*/  IMAD.U32 R8, RZ, RZ, UR4 ;  /* 0x00000004ff087e24 */ /* 0x000fe2000f8e00ff */
[C---:B------:R-:W-:Y:S02]  /*06e0*/  ISETP.GT.U32.AND P0, PT, R6.reuse, R5, PT ;  /* 0x000000050600720c */ /* 0x040fe40003f04070 */
[----:B------:R-:W-:-:S11]  /*06f0*/  ISETP.GT.U32.AND P1, PT, R6, R9, PT ;  /* 0x000000090600720c */ /* 0x000fd60003f24070 */
[--C-:B------:R-:W-:Y:S01]  /*0700*/  @!P0 IMAD.IADD R5, R5, 0x1, -R6.reuse ;  /* 0x0000000105058824 */ /* 0x100fe200078e0a06 */
[----:B------:R-:W-:Y:S01]  /*0710*/  ISETP.GE.AND P0, PT, R7, RZ, PT ;  /* 0x000000ff0700720c */ /* 0x000fe20003f06270 */
[----:B------:R-:W-:Y:S01]  /*0720*/  @!P1 IMAD.IADD R9, R9, 0x1, -R6 ;  /* 0x0000000109099824 */ /* 0x000fe200078e0a06 */
[----:B------:R-:W-:Y:S02]  /*0730*/  ISETP.GE.AND P1, PT, R0, RZ, PT ;  /* 0x000000ff0000720c */ /* 0x000fe40003f26270 */
[C---:B------:R-:W-:Y:S02]  /*0740*/  ISETP.GT.U32.AND P2, PT, R6.reuse, R5, PT ;  /* 0x000000050600720c */ /* 0x040fe40003f44070 */
[----:B------:R-:W-:-:S11]  /*0750*/  ISETP.GT.U32.AND P3, PT, R6, R9, PT ;  /* 0x000000090600720c */ /* 0x000fd60003f64070 */
[----:B------:R-:W-:Y:S02]  /*0760*/  @!P2 IADD3 R5, PT, PT, R5, -R6, RZ ;  /* 0x800000060505a210 */ /* 0x000fe40007ffe0ff */
[----:B------:R-:W-:Y:S01]  /*0770*/  @!P3 IMAD.IADD R9, R9, 0x1, -R6 ;  /* 0x000000010909b824 */ /* 0x000fe200078e0a06 */
[----:B------:R-:W-:Y:S01]  /*0780*/  ISETP.NE.AND P2, PT, R3, RZ, PT ;  /* 0x000000ff0300720c */ /* 0x000fe20003f45270 */
[----:B------:R0:W1:Y:S01]  /*0790*/  LDC.64 R6, c[0x4][R2] ;  /* 0x0100000002067b82 */ /* 0x0000620000000a00 */
[----:B------:R-:W-:Y:S02]  /*07a0*/  @!P0 IMAD.MOV R5, RZ, RZ, -R5 ;  /* 0x000000ffff058224 */ /* 0x000fe400078e0a05 */
[----:B------:R-:W-:-:S03]  /*07b0*/  @!P1 IMAD.MOV R9, RZ, RZ, -R9 ;  /* 0x000000ffff099224 */ /* 0x000fc600078e0a09 */
[C---:B------:R-:W-:Y:S01]  /*07c0*/  SEL R30, R4.reuse, R5, !P2 ;  /* 0x00000005041e7207 */ /* 0x040fe20005000000 */
[----:B------:R-:W-:Y:S01]  /*07d0*/  IMAD.U32 R5, RZ, RZ, UR5 ;  /* 0x00000005ff057e24 */ /* 0x000fe2000f8e00ff */
[----:B------:R-:W-:Y:S01]  /*07e0*/  SEL R3, R4, R9, !P2 ;  /* 0x0000000904037207 */ /* 0x000fe20005000000 */
[----:B------:R-:W-:Y:S01]  /*07f0*/  IMAD.U32 R4, RZ, RZ, UR4 ;  /* 0x00000004ff047e24 */ /* 0x000fe2000f8e00ff */
[----:B------:R-:W-:Y:S01]  /*0800*/  MOV R9, UR5 ;  /* 0x0000000500097c02 */ /* 0x000fe20008000f00 */
[----:B------:R-:W-:Y:S01]  /*0810*/  IMAD.MOV.U32 R4, RZ, RZ, R8 ;  /* 0x000000ffff047224 */ /* 0x000fe200078e0008 */
[----:B0-----:R-:W-:-:S07]  /*0820*/  IADD3 R30, PT, PT, -R3, R30, R0 ;  /* 0x0000001e031e7210 */ /* 0x001fce0007ffe100 */
[----:B------:R-:W-:-:S07]  /*0830*/  LEPC R20, `(.L_x_81) ;  /* 0x000000001014794e */ /* 0x000fce0000000000 */
[----:B-1----:R-:W-:Y:S05]  /*0840*/  CALL.ABS.NOINC R6 ;  /* 0x0000000006007343 */ /* 0x002fea0003c00000 */
.L_x_81:
[----:B------:R-:W-:Y:S01]  /*0850*/  ISETP.NE.U32.AND P0, PT, R4, RZ, PT ;  /* 0x000000ff0400720c */ /* 0x000fe20003f05070 */
[----:B------:R-:W-:Y:S01]  /*0860*/  IMAD.MOV.U32 R36, RZ, RZ, R4 ;  /* 0x000000ffff247224 */ /* 0x000fe200078e0004 */
[----:B------:R-:W-:Y:S02]  /*0870*/  MOV R37, R5 ;  /* 0x0000000500257202 */ /* 0x000fe40000000f00 */
[----:B------:R-:W-:-:S13]  /*0880*/  ISETP.NE.AND.EX P0, PT, R5, RZ, PT, P0 ;  /* 0x000000ff0500720c */ /* 0x000fda0003f05300 */
[----:B------:R-:W-:Y:S05]  /*0890*/  @!P0 EXIT ;  /* 0x000000000000894d */ /* 0x000fea0003800000 */
[----:B------:R-:W0:Y:S01]  /*08a0*/  LDCU UR4, c[0x0][0x394] ;  /* 0x00007280ff0477ac */ /* 0x000e220008000800 */
[----:B------:R-:W1:Y:S01]  /*08b0*/  LDC.64 R2, c[0x4][R2] ;  /* 0x0100000002027b82 */ /* 0x000e620000000a00 */
[----:B------:R-:W2:Y:S01]  /*08c0*/  LDCU UR5, c[0x0][0x394] ;  /* 0x00007280ff0577ac */ /* 0x000ea20008000800 */
[----:B0-----:R-:W-:Y:S01]  /*08d0*/  USHF.R.S32.HI UR4, URZ, 0x1f, UR4 ;  /* 0x0000001fff047899 */ /* 0x001fe20008011404 */
[----:B--2---:R-:W-:-:S05]  /*08e0*/  IMAD.U32 R4, RZ, RZ, UR5 ;  /* 0x00000005ff047e24 */ /* 0x004fca000f8e00ff */
[----:B------:R-:W-:-:S07]  /*08f0*/  IMAD.U32 R5, RZ, RZ, UR4 ;  /* 0x00000004ff057e24 */ /* 0x000fce000f8e00ff */
[----:B------:R-:W-:-:S07]  /*0900*/  LEPC R20, `(.L_x_82) ;  /* 0x000000001014794e */ /* 0x000fce0000000000 */
[----:B-1----:R-:W-:Y:S05]  /*0910*/  CALL.ABS.NOINC R2 ;  /* 0x0000000002007343 */ /* 0x002fea0003c00000 */
.L_x_82:
[----:B------:R-:W-:-:S04]  /*0920*/  ISETP.NE.U32.AND P0, PT, R4, RZ, PT ;  /* 0x000000ff0400720c */ /* 0x000fc80003f05070 */
[----:B------:R-:W-:-:S13]  /*0930*/  ISETP.NE.AND.EX P0, PT, R5, RZ, PT, P0 ;  /* 0x000000ff0500720c */ /* 0x000fda0003f05300 */
[----:B------:R-:W-:Y:S05]  /*0940*/  @!P0 BRA `(.L_x_83) ;  /* 0x0000001000d08947 */ /* 0x000fea0003800000 */
[----:B------:R-:W0:Y:S01]  /*0950*/  LDC R8, c[0x0][0x394] ;  /* 0x0000e500ff087b82 */ /* 0x000e220000000800 */
[----:B------:R-:W-:Y:S02]  /*0960*/  IMAD.MOV.U32 R2, RZ, RZ, R4 ;  /* 0x000000ffff027224 */ /* 0x000fe400078e0004 */
[----:B------:R-:W-:Y:S01]  /*0970*/  IMAD.MOV.U32 R34, RZ, RZ, R5 ;  /* 0x000000ffff227224 */ /* 0x000fe200078e0005 */
[----:B0-----:R-:W-:-:S13]  /*0980*/  ISETP.GE.AND P0, PT, R8, 0x1, PT ;  /* 0x000000010800780c */ /* 0x001fda0003f06270 */
[----:B------:R-:W-:Y:S05]  /*0990*/  @!P0 BRA `(.L_x_84) ;  /* 0x0000000400308947 */ /* 0x000fea0003800000 */
[C---:B------:R-:W-:Y:S01]  /*09a0*/  ISETP.GE.U32.AND P2, PT, R8.reuse, 0x10, PT ;  /* 0x000000100800780c */ /* 0x040fe20003f46070 */
[----:B------:R-:W-:Y:S01]  /*09b0*/  HFMA2 R3, -RZ, RZ, 0, 0 ;  /* 0x00000000ff037431 */ /* 0x000fe200000001ff */
[----:B------:R-:W-:-:S04]  /*09c0*/  LOP3.LUT R9, R8, 0xf, RZ, 0xc0, !PT ;  /* 0x0000000f08097812 */ /* 0x000fc800078ec0ff */
[----:B------:R-:W-:-:S07]  /*09d0*/  ISETP.NE.AND P1, PT, R9, RZ, PT ;  /* 0x000000ff0900720c */ /* 0x000fce0003f25270 */
[----:B------:R-:W-:Y:S06]  /*09e0*/  @!P2 BRA `(.L_x_85) ;  /* 0x000000000074a947 */ /* 0x000fec0003800000 */
[----:B------:R-:W-:Y:S01]  /*09f0*/  IADD3 R6, P2, PT, R2, 0x7, RZ ;  /* 0x0000000702067810 */ /* 0x000fe20007f5e0ff */
[----:B------:R-:W-:Y:S01]  /*0a00*/  BSSY.RECONVERGENT B0, `(.L_x_85) ;  /* 0x000001b000007945 */ /* 0x000fe20003800200 */
[----:B------:R-:W-:-:S03]  /*0a10*/  LOP3.LUT R3, R8, 0x7ffffff0, RZ, 0xc0, !PT ;  /* 0x7ffffff008037812 */ /* 0x000fc600078ec0ff */
[----:B------:R-:W-:Y:S02]  /*0a20*/  IMAD.X R7, RZ, RZ, R34, P2 ;  /* 0x000000ffff077224 */ /* 0x000fe400010e0622 */
[----:B------:R-:W-:-:S07]  /*0a30*/  IMAD.MOV R0, RZ, RZ, -R3 ;  /* 0x000000ffff007224 */ /* 0x000fce00078e0a03 */
.L_x_86:
[----:B0-----:R-:W-:Y:S01]  /*0a40*/  IMAD.MOV.U32 R4, RZ, RZ, R6 ;  /* 0x000000ffff047224 */ /* 0x001fe200078e0006 */
[----:B------:R-:W-:Y:S01]  /*0a50*/  IADD3 R0, PT, PT, R0, 0x10, RZ ;  /* 0x0000001000007810 */ /* 0x000fe20007ffe0ff */
[----:B------:R-:W-:-:S03]  /*0a60*/  IMAD.MOV.U32 R5, RZ, RZ, R7 ;  /* 0x000000ffff057224 */ /* 0x000fc600078e0007 */
[----:B------:R-:W-:Y:S02]  /*0a70*/  ISETP.NE.AND P2, PT, R0, RZ, PT ;  /* 0x000000ff0000720c */ /* 0x000fe40003f45270 */
[----:B------:R0:W-:Y:S01]  /*0a80*/  ST.E.U8 desc[UR36][R4.64+-0x7], RZ ;  /* 0xfffff9ff04007985 */ /* 0x0001e2000c101124 */
[----:B------:R-:W-:-:S03]  /*0a90*/  IADD3 R6, P3, PT, R4, 0x10, RZ ;  /* 0x0000001004067810 */ /* 0x000fc60007f7e0ff */
[----:B------:R0:W-:Y:S02]  /*0aa0*/  ST.E.U8 desc[UR36][R4.64+-0x6], RZ ;  /* 0xfffffaff04007985 */ /* 0x0001e4000c101124 */
[----:B------:R-:W-:Y:S02]  /*0ab0*/  IMAD.X R7, RZ, RZ, R5, P3 ;  /* 0x000000ffff077224 */ /* 0x000fe400018e0605 */
        /* <DEDUP_REMOVED lines=16> */
.L_x_85:
[----:B------:R-:W-:Y:S04]  /*0bc0*/  BSSY.RECONVERGENT B0, `(.L_x_84) ;  /* 0x0000029000007945 */ /* 0x000fe80003800200 */
[----:B------:R-:W-:Y:S05]  /*0bd0*/  @!P1 BRA `(.L_x_87) ;  /* 0x00000000009c9947 */ /* 0x000fea0003800000 */
[----:B------:R-:W-:Y:S02]  /*0be0*/  ISETP.GE.U32.AND P1, PT, R9, 0x8, PT ;  /* 0x000000080900780c */ /* 0x000fe40003f26070 */
[----:B------:R-:W-:-:S04]  /*0bf0*/  LOP3.LUT R6, R8, 0x7, RZ, 0xc0, !PT ;  /* 0x0000000708067812 */ /* 0x000fc800078ec0ff */
[----:B------:R-:W-:-:S07]  /*0c00*/  ISETP.NE.AND P2, PT, R6, RZ, PT ;  /* 0x000000ff0600720c */ /* 0x000fce0003f45270 */
[----:B------:R-:W-:Y:S06]  /*0c10*/  @!P1 BRA `(.L_x_88) ;  /* 0x00000000002c9947 */ /* 0x000fec0003800000 */
[C---:B0-----:R-:W-:Y:S01]  /*0c20*/  IADD3 R4, P1, PT, R3.reuse, R2, RZ ;  /* 0x0000000203047210 */ /* 0x041fe20007f3e0ff */
[----:B------:R-:W-:-:S04]  /*0c30*/  VIADD R3, R3, 0x8 ;  /* 0x0000000803037836 */ /* 0x000fc80000000000 */
[----:B------:R-:W-:-:S05]  /*0c40*/  IMAD.X R5, RZ, RZ, R34, P1 ;  /* 0x000000ffff057224 */ /* 0x000fca00008e0622 */
        /* <DEDUP_REMOVED lines=8> */
.L_x_88:
[----:B------:R-:W-:Y:S05]  /*0cd0*/  @!P2 BRA `(.L_x_87) ;  /* 0x00000000005ca947 */ /* 0x000fea0003800000 */
[----:B------:R-:W-:Y:S02]  /*0ce0*/  ISETP.GE.U32.AND P1, PT, R6, 0x4, PT ;  /* 0x000000040600780c */ /* 0x000fe40003f26070 */
[----:B------:R-:W-:-:S04]  /*0cf0*/  LOP3.LUT R0, R8, 0x3, RZ, 0xc0, !PT ;  /* 0x0000000308007812 */ /* 0x000fc800078ec0ff */
[----:B------:R-:W-:-:S07]  /*0d00*/  ISETP.NE.AND P2, PT, R0, RZ, PT ;  /* 0x000000ff0000720c */ /* 0x000fce0003f45270 */
[----:B------:R-:W-:Y:S06]  /*0d10*/  @!P1 BRA `(.L_x_89) ;  /* 0x00000000001c9947 */ /* 0x000fec0003800000 */
[C---:B01----:R-:W-:Y:S02]  /*0d20*/  IADD3 R4, P1, PT, R3.reuse, R2, RZ ;  /* 0x0000000203047210 */ /* 0x043fe40007f3e0ff */
[----:B------:R-:W-:-:S03]  /*0d30*/  IADD3 R3, PT, PT, R3, 0x4, RZ ;  /* 0x0000000403037810 */ /* 0x000fc60007ffe0ff */
[----:B------:R-:W-:-:S05]  /*0d40*/  IMAD.X R5, RZ, RZ, R34, P1 ;  /* 0x000000ffff057224 */ /* 0x000fca00008e0622 */
[----:B------:R2:W-:Y:S04]  /*0d50*/  ST.E.U8 desc[UR36][R4.64], RZ ;  /* 0x000000ff04007985 */ /* 0x0005e8000c101124 */
[----:B------:R2:W-:Y:S04]  /*0d60*/  ST.E.U8 desc[UR36][R4.64+0x1], RZ ;  /* 0x000001ff04007985 */ /* 0x0005e8000c101124 */
[----:B------:R2:W-:Y:S04]  /*0d70*/  ST.E.U8 desc[UR36][R4.64+0x2], RZ ;  /* 0x000002ff04007985 */ /* 0x0005e8000c101124 */
[----:B------:R2:W-:Y:S02]  /*0d80*/  ST.E.U8 desc[UR36][R4.64+0x3], RZ ;  /* 0x000003ff04007985 */ /* 0x0005e4000c101124 */
.L_x_89:
[----:B------:R-:W-:Y:S05]  /*0d90*/  @!P2 BRA `(.L_x_87) ;  /* 0x00000000002ca947 */ /* 0x000fea0003800000 */
[----:B------:R-:W-:Y:S01]  /*0da0*/  IADD3 R3, P1, PT, R3, R2, RZ ;  /* 0x0000000203037210 */ /* 0x000fe20007f3e0ff */
[----:B------:R-:W-:-:S04]  /*0db0*/  IMAD.MOV R0, RZ, RZ, -R0 ;  /* 0x000000ffff007224 */ /* 0x000fc800078e0a00 */
[----:B------:R-:W-:-:S08]  /*0dc0*/  IMAD.X R6, RZ, RZ, R34, P1 ;  /* 0x000000ffff067224 */ /* 0x000fd000008e0622 */
.L_x_90:
        /* <DEDUP_REMOVED lines=8> */
.L_x_87:
[----:B------:R-:W-:Y:S05]  /*0e50*/  BSYNC.RECONVERGENT B0 ;  /* 0x0000000000007941 */ /* 0x000fea0003800200 */
.L_x_84:
[--C-:B------:R-:W-:Y:S01]  /*0e60*/  IMAD.IADD R3, R32, 0x1, -R35.reuse ;  /* 0x0000000120037824 */ /* 0x100fe200078e0a23 */
[----:B------:R-:W-:Y:S03]  /*0e70*/  BSSY.RECONVERGENT B0, `(.L_x_91) ;  /* 0x0000016000007945 */ /* 0x000fe60003800200 */
[C---:B------:R-:W-:Y:S01]  /*0e80*/  VIADD R0, R3.reuse, 0x1 ;  /* 0x0000000103007836 */ /* 0x040fe20000000000 */
[----:B------:R-:W-:Y:S01]  /*0e90*/  ISETP.GE.U32.AND P1, PT, R3, 0x3, PT ;  /* 0x000000030300780c */ /* 0x000fe20003f26070 */
[----:B------:R-:W-:-:S03]  /*0ea0*/  IMAD.MOV.U32 R3, RZ, RZ, R35 ;  /* 0x000000ffff037224 */ /* 0x000fc600078e0023 */
[----:B------:R-:W-:-:S13]  /*0eb0*/  LOP3.LUT P2, R0, R0, 0x3, RZ, 0xc0, !PT ;  /* 0x0000000300007812 */ /* 0x000fda000784c0ff */
[----:B------:R-:W-:Y:S05]  /*0ec0*/  @!P2 BRA `(.L_x_92) ;  /* 0x000000000040a947 */ /* 0x000fea0003800000 */
[----:B------:R-:W-:Y:S01]  /*0ed0*/  IADD3 R0, PT, PT, -R0, RZ, RZ ;  /* 0x000000ff00007210 */ /* 0x000fe20007ffe1ff */
[----:B------:R-:W-:-:S07]  /*0ee0*/  IMAD.MOV.U32 R3, RZ, RZ, R35 ;  /* 0x000000ffff037224 */ /* 0x000fce00078e0023 */
.L_x_93:
[----:B0123--:R-:W0:Y:S01]  /*0ef0*/  LDC.64 R4, c[0x0][0x380] ;  /* 0x0000e000ff047b82 */ /* 0x00fe220000000a00 */
[----:B------:R-:W-:-:S04]  /*0f00*/  IMAD.IADD R9, R24, 0x1, R3 ;  /* 0x0000000118097824 */ /* 0x000fc800078e0203 */
[----:B0-----:R-:W-:-:S06]  /*0f10*/  IMAD.WIDE R8, R9, 0x4, R4 ;  /* 0x0000000409087825 */ /* 0x001fcc00078e0204 */
[----:B------:R-:W2:Y:S01]  /*0f20*/  LDG.E R9, desc[UR36][R8.64] ;  /* 0x0000002408097981 */ /* 0x000ea2000c1e1900 */
[C---:B------:R-:W-:Y:S01]  /*0f30*/  IMAD.WIDE R6, R3.reuse, 0x4, R36 ;  /* 0x0000000403067825 */ /* 0x040fe200078e0224 */
[----:B------:R-:W-:-:S03]  /*0f40*/  IADD3 R3, PT, PT, R3, 0x1, RZ ;  /* 0x0000000103037810 */ /* 0x000fc60007ffe0ff */
[----:B------:R-:W-:Y:S02]  /*0f50*/  IMAD.MOV.U32 R10, RZ, RZ, 0x1 ;  /* 0x00000001ff0a7424 */ /* 0x000fe400078e00ff */
[----:B------:R-:W-:Y:S01]  /*0f60*/  VIADD R0, R0, 0x1 ;  /* 0x0000000100007836 */ /* 0x000fe20000000000 */
[C---:B--2---:R-:W-:Y:S01]  /*0f70*/  IADD3 R4, P2, PT, R9.reuse, R2, RZ ;  /* 0x0000000209047210 */ /* 0x044fe20007f5e0ff */
[----:B------:R3:W-:Y:S03]  /*0f80*/  ST.E desc[UR36][R6.64], R9 ;  /* 0x0000000906007985 */ /* 0x0007e6000c101924 */
[----:B------:R-:W-:Y:S02]  /*0f90*/  LEA.HI.X.SX32 R5, R9, R34, 0x1, P2 ;  /* 0x0000002209057211 */ /* 0x000fe400010f0eff */
[----:B------:R-:W-:-:S03]  /*0fa0*/  ISETP.NE.AND P2, PT, R0, RZ, PT ;  /* 0x000000ff0000720c */ /* 0x000fc60003f45270 */
[----:B------:R3:W-:Y:S10]  /*0fb0*/  ST.E.U8 desc[UR36][R4.64], R10 ;  /* 0x0000000a04007985 */ /* 0x0007f4000c101124 */
[----:B------:R-:W-:Y:S05]  /*0fc0*/  @P2 BRA `(.L_x_93) ;  /* 0xfffffffc00c82947 */ /* 0x000fea000383ffff */
.L_x_92:
[----:B------:R-:W-:Y:S05]  /*0fd0*/  BSYNC.RECONVERGENT B0 ;  /* 0x0000000000007941 */ /* 0x000fea0003800200 */
.L_x_91:
[----:B------:R-:W-:Y:S04]  /*0fe0*/  BSSY.RECONVERGENT B0, `(.L_x_94) ;  /* 0x0000020000007945 */ /* 0x000fe80003800200 */
[----:B------:R-:W-:Y:S05]  /*0ff0*/  @!P1 BRA `(.L_x_95) ;  /* 0x0000000000789947 */ /* 0x000fea0003800000 */
[----:B------:R-:W-:-:S07]  /*1000*/  IMAD.IADD R15, R24, 0x1, R3 ;  /* 0x00000001180f7824 */ /* 0x000fce00078e0203 */
.L_x_96:
[----:B---3--:R-:W3:Y:S02]  /*1010*/  LDC.64 R8, c[0x0][0x380] ;  /* 0x0000e000ff087b82 */ /* 0x008ee40000000a00 */
[----:B---3--:R-:W-:-:S05]  /*1020*/  IMAD.WIDE R8, R15, 0x4, R8 ;  /* 0x000000040f087825 */ /* 0x008fca00078e0208 */
[----:B----4-:R-:W3:Y:S01]  /*1030*/  LDG.E R21, desc[UR36][R8.64] ;  /* 0x0000002408157981 */ /* 0x010ee2000c1e1900 */
[----:B012---:R-:W-:-:S04]  /*1040*/  IMAD.WIDE R4, R3, 0x4, R36 ;  /* 0x0000000403047825 */ /* 0x007fc800078e0224 */
[----:B------:R-:W-:Y:S01]  /*1050*/  IMAD.MOV.U32 R0, RZ, RZ, 0x1 ;  /* 0x00000001ff007424 */ /* 0x000fe200078e00ff */
[C---:B---3--:R-:W-:Y:S01]  /*1060*/  IADD3 R12, P1, PT, R21.reuse, R2, RZ ;  /* 0x00000002150c7210 */ /* 0x048fe20007f3e0ff */
[----:B------:R0:W-:Y:S03]  /*1070*/  ST.E desc[UR36][R4.64], R21 ;  /* 0x0000001504007985 */ /* 0x0001e6000c101924 */
[----:B------:R-:W-:-:S05]  /*1080*/  LEA.HI.X.SX32 R13, R21, R34, 0x1, P1 ;  /* 0x00000022150d7211 */ /* 0x000fca00008f0eff */
[----:B------:R-:W-:Y:S04]  /*1090*/  ST.E.U8 desc[UR36][R12.64], R0 ;  /* 0x000000000c007985 */ /* 0x000fe8000c101124 */
[----:B------:R-:W2:Y:S02]  /*10a0*/  LDG.E R14, desc[UR36][R8.64+0x4] ;  /* 0x00000424080e7981 */ /* 0x000ea4000c1e1900 */
[C---:B--2---:R-:W-:Y:S02]  /*10b0*/  IADD3 R10, P1, PT, R14.reuse, R2, RZ ;  /* 0x000000020e0a7210 */ /* 0x044fe40007f3e0ff */
[----:B------:R-:W-:Y:S02]  /*10c0*/  ST.E desc[UR36][R4.64+0x4], R14 ;  /* 0x0000040e04007985 */ /* 0x000fe4000c101924 */
[----:B------:R-:W-:-:S05]  /*10d0*/  LEA.HI.X.SX32 R11, R14, R34, 0x1, P1 ;  /* 0x000000220e0b7211 */ /* 0x000fca00008f0eff */
[----:B------:R1:W-:Y:S04]  /*10e0*/  ST.E.U8 desc[UR36][R10.64], R0 ;  /* 0x000000000a007985 */ /* 0x0003e8000c101124 */
[----:B------:R-:W2:Y:S02]  /*10f0*/  LDG.E R20, desc[UR36][R8.64+0x8] ;  /* 0x0000082408147981 */ /* 0x000ea4000c1e1900 */
[C---:B--2---:R-:W-:Y:S02]  /*1100*/  IADD3 R6, P1, PT, R20.reuse, R2, RZ ;  /* 0x0000000214067210 */ /* 0x044fe40007f3e0ff */
[----:B------:R4:W-:Y:S02]  /*1110*/  ST.E desc[UR36][R4.64+0x8], R20 ;  /* 0x0000081404007985 */ /* 0x0009e4000c101924 */
[----:B------:R-:W-:-:S05]  /*1120*/  LEA.HI.X.SX32 R7, R20, R34, 0x1, P1 ;  /* 0x0000002214077211 */ /* 0x000fca00008f0eff */
[----:B------:R4:W-:Y:S04]  /*1130*/  ST.E.U8 desc[UR36][R6.64], R0 ;  /* 0x0000000006007985 */ /* 0x0009e8000c101124 */
[----:B0-----:R-:W2:Y:S01]  /*1140*/  LDG.E R21, desc[UR36][R8.64+0xc] ;  /* 0x00000c2408157981 */ /* 0x001ea2000c1e1900 */
[----:B-1----:R-:W-:Y:S01]  /*1150*/  VIADD R11, R3, 0x3 ;  /* 0x00000003030b7836 */ /* 0x002fe20000000000 */
[----:B------:R-:W-:Y:S01]  /*1160*/  IADD3 R15, PT, PT, R15, 0x4, RZ ;  /* 0x000000040f0f7810 */ /* 0x000fe20007ffe0ff */
[----:B------:R-:W-:Y:S01]  /*1170*/  VIADD R3, R3, 0x4 ;  /* 0x0000000403037836 */ /* 0x000fe20000000000 */
[C---:B--2---:R-:W-:Y:S01]  /*1180*/  IADD3 R12, P1, PT, R21.reuse, R2, RZ ;  /* 0x00000002150c7210 */ /* 0x044fe20007f3e0ff */
[----:B------:R4:W-:Y:S03]  /*1190*/  ST.E desc[UR36][R4.64+0xc], R21 ;  /* 0x00000c1504007985 */ /* 0x0009e6000c101924 */
[----:B------:R-:W-:-:S02]  /*11a0*/  LEA.HI.X.SX32 R13, R21, R34, 0x1, P1 ;  /* 0x00000022150d7211 */ /* 0x000fc400008f0eff */
[----:B------:R-:W-:-:S03]  /*11b0*/  ISETP.GE.AND P1, PT, R11, R32, PT ;  /* 0x000000200b00720c */ /* 0x000fc60003f26270 */
[----:B------:R4:W-:Y:S10]  /*11c0*/  ST.E.U8 desc[UR36][R12.64], R0 ;  /* 0x000000000c007985 */ /* 0x0009f4000c101124 */
[----:B------:R-:W-:Y:S05]  /*11d0*/  @!P1 BRA `(.L_x_96) ;  /* 0xfffffffc008c9947 */ /* 0x000fea000383ffff */
.L_x_95:
[----:B------:R-:W-:Y:S05]  /*11e0*/  BSYNC.RECONVERGENT B0 ;  /* 0x0000000000007941 */ /* 0x000fea0003800200 */
.L_x_94:
[----:B------:R-:W-:Y:S05]  /*11f0*/  @!P0 BRA `(.L_x_97) ;  /* 0x0000000800508947 */ /* 0x000fea0003800000 */
[----:B------:R-:W-:Y:S01]  /*1200*/  BSSY.RECONVERGENT B0, `(.L_x_98) ;  /* 0x000001f000007945 */ /* 0x000fe20003800200 */
[----:B---3--:R-:W-:Y:S02]  /*1210*/  IMAD.MOV.U32 R9, RZ, RZ, RZ ;  /* 0x000000ffff097224 */ /* 0x008fe400078e00ff */
[----:B------:R-:W-:-:S07]  /*1220*/  IMAD.MOV.U32 R3, RZ, RZ, RZ ;  /* 0x000000ffff037224 */ /* 0x000fce00078e00ff */
.L_x_103:
[----:B----4-:R-:W3:Y:S01]  /*1230*/  LDC R0, c[0x0][0x394] ;  /* 0x0000e500ff007b82 */ /* 0x010ee20000000800 */
[C---:B------:R-:W-:Y:S01]  /*1240*/  ISETP.GT.AND P0, PT, R3.reuse, R32, PT ;  /* 0x000000200300720c */ /* 0x040fe20003f04270 */
[----:B------:R-:W-:Y:S01]  /*1250*/  BSSY.RECONVERGENT B1, `(.L_x_99) ;  /* 0x0000016000017945 */ /* 0x000fe20003800200 */
[----:B------:R-:W-:-:S13]  /*1260*/  ISETP.GE.AND P1, PT, R3, R35, PT ;  /* 0x000000230300720c */ /* 0x000fda0003f26270 */
[----:B------:R-:W-:Y:S05]  /*1270*/  @!P0 BRA P1, `(.L_x_100) ;  /* 0x00000000004c8947 */ /* 0x000fea0000800000 */
[----:B------:R-:W-:Y:S01]  /*1280*/  BSSY.RECONVERGENT B2, `(.L_x_101) ;  /* 0x000000d000027945 */ /* 0x000fe20003800200 */
.L_x_102:
[----:B012---:R-:W0:Y:S01]  /*1290*/  LDC.64 R4, c[0x0][0x380] ;  /* 0x0000e000ff047b82 */ /* 0x007e220000000a00 */
        /* <DEDUP_REMOVED lines=12> */
.L_x_101:
[----:B------:R-:W-:Y:S01]  /*1360*/  IMAD.WIDE.U32 R6, R3, 0x4, R36 ;  /* 0x0000000403067825 */ /* 0x000fe200078e0024 */
[----:B------:R-:W-:-:S03]  /*1370*/  MOV R10, 0x1 ;  /* 0x00000001000a7802 */ /* 0x000fc60000000f00 */
[----:B------:R-:W-:Y:S01]  /*1380*/  IMAD.MOV.U32 R9, RZ, RZ, R8 ;  /* 0x000000ffff097224 */ /* 0x000fe200078e0008 */
[----:B------:R4:W-:Y:S04]  /*1390*/  ST.E desc[UR36][R6.64], R11 ;  /* 0x0000000b06007985 */ /* 0x0009e8000c101924 */
[----:B------:R4:W-:Y:S02]  /*13a0*/  ST.E.U8 desc[UR36][R4.64], R10 ;  /* 0x0000000a04007985 */ /* 0x0009e4000c101124 */
.L_x_100:
[----:B------:R-:W-:Y:S05]  /*13b0*/  BSYNC.RECONVERGENT B1 ;  /* 0x0000000000017941 */ /* 0x000fea0003800200 */
.L_x_99:
[----:B------:R-:W-:-:S05]  /*13c0*/  VIADD R3, R3, 0x1 ;  /* 0x0000000103037836 */ /* 0x000fca0000000000 */
[----:B---3--:R-:W-:-:S13]  /*13d0*/  ISETP.NE.AND P0, PT, R3, R0, PT ;  /* 0x000000000300720c */ /* 0x008fda0003f05270 */
[----:B------:R-:W-:Y:S05]  /*13e0*/  @P0 BRA `(.L_x_103) ;  /* 0xfffffffc00900947 */ /* 0x000fea000383ffff */
[----:B------:R-:W-:Y:S05]  /*13f0*/  BSYNC.RECONVERGENT B0 ;  /* 0x0000000000007941 */ /* 0x000fea0003800200 */
.L_x_98:
[C---:B------:R-:W-:Y:S01]  /*1400*/  ISETP.GE.U32.AND P1, PT, R0.reuse, 0x10, PT ;  /* 0x000000100000780c */ /* 0x040fe20003f26070 */
[----:B------:R-:W-:Y:S01]  /*1410*/  IMAD.MOV.U32 R3, RZ, RZ, RZ ;  /* 0x000000ffff037224 */ /* 0x000fe200078e00ff */
[----:B------:R-:W-:-:S11]  /*1420*/  LOP3.LUT P0, R12, R0, 0xf, RZ, 0xc0, !PT ;  /* 0x0000000f000c7812 */ /* 0x000fd6000780c0ff */
[----:B------:R-:W-:Y:S05]  /*1430*/  @!P1 BRA `(.L_x_104) ;  /* 0x0000000000c49947 */ /* 0x000fea0003800000 */
[----:B------:R-:W-:Y:S01]  /*1440*/  LOP3.LUT R3, R0, 0x7ffffff0, RZ, 0xc0, !PT ;  /* 0x7ffffff000037812 */ /* 0x000fe200078ec0ff */
[----:B------:R-:W-:Y:S01]  /*1450*/  BSSY.RECONVERGENT B0, `(.L_x_104) ;  /* 0x000002f000007945 */ /* 0x000fe20003800200 */
[----:B----4-:R-:W-:Y:S01]  /*1460*/  IADD3 R10, P1, PT, R36, 0x20, RZ ;  /* 0x00000020240a7810 */ /* 0x010fe20007f3e0ff */
[----:B------:R-:W-:Y:S02]  /*1470*/  IMAD.MOV.U32 R9, RZ, RZ, R24 ;  /* 0x000000ffff097224 */ /* 0x000fe400078e0018 */
[----:B------:R-:W-:Y:S01]  /*1480*/  IMAD.MOV R8, RZ, RZ, -R3 ;  /* 0x000000ffff087224 */ /* 0x000fe200078e0a03 */
[----:B------:R-:W-:-:S09]  /*1490*/  IADD3.X R35, PT, PT, RZ, R37, RZ, P1, !PT ;  /* 0x00000025ff237210 */ /* 0x000fd20000ffe4ff */
.L_x_105:
[----:B012---:R-:W-:Y:S01]  /*14a0*/  IMAD.MOV.U32 R4, RZ, RZ, R10 ;  /* 0x000000ffff047224 */ /* 0x007fe200078e000a */
[----:B------:R-:W0:Y:S01]  /*14b0*/  LDC.64 R6, c[0x0][0x380] ;  /* 0x0000e000ff067b82 */ /* 0x000e220000000a00 */
[----:B------:R-:W-:-:S05]  /*14c0*/  IMAD.MOV.U32 R5, RZ, RZ, R35 ;  /* 0x000000ffff057224 */ /* 0x000fca00078e0023 */
        /* <DEDUP_REMOVED lines=33> */
[----:B----4-:R-:W-:Y:S01]  /*16e0*/  IADD3 R10, P2, PT, R4, 0x40, RZ ;  /* 0x00000040040a7810 */ /* 0x010fe20007f5e0ff */
[----:B------:R-:W-:-:S03]  /*16f0*/  VIADD R9, R9, 0x10 ;  /* 0x0000001009097836 */ /* 0x000fc60000000000 */
[----:B------:R-:W-:Y:S02]  /*1700*/  ISETP.NE.AND P1, PT, R8, RZ, PT ;  /* 0x000000ff0800720c */ /* 0x000fe40003f25270 */
[----:B------:R-:W-:Y:S01]  /*1710*/  IADD3.X R35, PT, PT, RZ, R5, RZ, P2, !PT ;  /* 0x00000005ff237210 */ /* 0x000fe200017fe4ff */
[----:B--2---:R0:W-:Y:S10]  /*1720*/  STG.E desc[UR36][R6.64+0x3c], R21 ;  /* 0x00003c1506007986 */ /* 0x0041f4000c101924 */
[----:B------:R-:W-:Y:S05]  /*1730*/  @P1 BRA `(.L_x_105) ;  /* 0xfffffffc00581947 */ /* 0x000fea000383ffff */
[----:B------:R-:W-:Y:S05]  /*1740*/  BSYNC.RECONVERGENT B0 ;  /* 0x0000000000007941 */ /* 0x000fea0003800200 */
.L_x_104:
[----:B------:R-:W-:Y:S04]  /*1750*/  BSSY.RECONVERGENT B0, `(.L_x_97) ;  /* 0x000003e000007945 */ /* 0x000fe80003800200 */
[----:B------:R-:W-:Y:S05]  /*1760*/  @!P0 BRA `(.L_x_106) ;  /* 0x0000000000f08947 */ /* 0x000fea0003800000 */
[----:B------:R-:W-:Y:S02]  /*1770*/  ISETP.GE.U32.AND P0, PT, R12, 0x8, PT ;  /* 0x000000080c00780c */ /* 0x000fe40003f06070 */
[----:B------:R-:W-:-:S04]  /*1780*/  LOP3.LUT R8, R0, 0x7, RZ, 0xc0, !PT ;  /* 0x0000000700087812 */ /* 0x000fc800078ec0ff */
[----:B------:R-:W-:-:S07]  /*1790*/  ISETP.NE.AND P1, PT, R8, RZ, PT ;  /* 0x000000ff0800720c */ /* 0x000fce0003f25270 */
[----:B------:R-:W-:Y:S06]  /*17a0*/  @!P0 BRA `(.L_x_107) ;  /* 0x0000000000548947 */ /* 0x000fec0003800000 */
[----:B012-4-:R-:W-:Y:S01]  /*17b0*/  IMAD.WIDE.U32 R4, R3, 0x4, R36 ;  /* 0x0000000403047825 */ /* 0x017fe200078e0024 */
        /* <DEDUP_REMOVED lines=15> */
[----:B0-----:R-:W2:Y:S04]  /*18b0*/  LD.E R9, desc[UR36][R4.64+0x18] ;  /* 0x0000182404097980 */ /* 0x001ea8000c101900 */
[----:B--2---:R3:W-:Y:S04]  /*18c0*/  STG.E desc[UR36][R6.64+0x18], R9 ;  /* 0x0000180906007986 */ /* 0x0047e8000c101924 */
[----:B-1----:R-:W2:Y:S01]  /*18d0*/  LD.E R11, desc[UR36][R4.64+0x1c] ;  /* 0x00001c24040b7980 */ /* 0x002ea2000c101900 */
[----:B------:R-:W-:-:S03]  /*18e0*/  VIADD R3, R3, 0x8 ;  /* 0x0000000803037836 */ /* 0x000fc60000000000 */
[----:B--2---:R3:W-:Y:S04]  /*18f0*/  STG.E desc[UR36][R6.64+0x1c], R11 ;  /* 0x00001c0b06007986 */ /* 0x0047e8000c101924 */
.L_x_107:
[----:B------:R-:W-:Y:S05]  /*1900*/  @!P1 BRA `(.L_x_106) ;  /* 0x0000000000889947 */ /* 0x000fea0003800000 */
[----:B------:R-:W-:Y:S02]  /*1910*/  ISETP.GE.U32.AND P0, PT, R8, 0x4, PT ;  /* 0x000000040800780c */ /* 0x000fe40003f06070 */
[----:B------:R-:W-:-:S04]  /*1920*/  LOP3.LUT R0, R0, 0x3, RZ, 0xc0, !PT ;  /* 0x0000000300007812 */ /* 0x000fc800078ec0ff */
[----:B------:R-:W-:-:S07]  /*1930*/  ISETP.NE.AND P1, PT, R0, RZ, PT ;  /* 0x000000ff0000720c */ /* 0x000fce0003f25270 */
[----:B------:R-:W-:Y:S06]  /*1940*/  @!P0 BRA `(.L_x_108) ;  /* 0x0000000000348947 */ /* 0x000fec0003800000 */
[----:B012-4-:R-:W-:Y:S01]  /*1950*/  IMAD.WIDE.U32 R4, R3, 0x4, R36 ;  /* 0x0000000403047825 */ /* 0x017fe200078e0024 */
[----:B---3--:R-:W0:Y:S04]  /*1960*/  LDC.64 R6, c[0x0][0x380] ;  /* 0x0000e000ff067b82 */ /* 0x008e280000000a00 */
[----:B------:R-:W2:Y:S01]  /*1970*/  LD.E R9, desc[UR36][R4.64] ;  /* 0x0000002404097980 */ /* 0x000ea2000c101900 */
[----:B------:R-:W-:-:S05]  /*1980*/  IADD3 R11, PT, PT, R24, R3, RZ ;  /* 0x00000003180b7210 */ /* 0x000fca0007ffe0ff */
[----:B0-----:R-:W-:-:S05]  /*1990*/  IMAD.WIDE R6, R11, 0x4, R6 ;  /* 0x000000040b067825 */ /* 0x001fca00078e0206 */
[----:B--2---:R0:W-:Y:S04]  /*19a0*/  STG.E desc[UR36][R6.64], R9 ;  /* 0x0000000906007986 */ /* 0x0041e8000c101924 */
[----:B------:R-:W2:Y:S04]  /*19b0*/  LD.E R11, desc[UR36][R4.64+0x4] ;  /* 0x00000424040b7980 */ /* 0x000ea8000c101900 */
[----:B--2---:R0:W-:Y:S04]  /*19c0*/  STG.E desc[UR36][R6.64+0x4], R11 ;  /* 0x0000040b06007986 */ /* 0x0041e8000c101924 */
[----:B------:R-:W2:Y:S04]  /*19d0*/  LD.E R13, desc[UR36][R4.64+0x8] ;  /* 0x00000824040d7980 */ /* 0x000ea8000c101900 */
[----:B--2---:R0:W-:Y:S04]  /*19e0*/  STG.E desc[UR36][R6.64+0x8], R13 ;  /* 0x0000080d06007986 */ /* 0x0041e8000c101924 */
[----:B------:R-:W2:Y:S01]  /*19f0*/  LD.E R15, desc[UR36][R4.64+0xc] ;  /* 0x00000c24040f7980 */ /* 0x000ea2000c101900 */
[----:B------:R-:W-:-:S03]  /*1a00*/  VIADD R3, R3, 0x4 ;  /* 0x0000000403037836 */ /* 0x000fc60000000000 */
[----:B--2---:R0:W-:Y:S04]  /*1a10*/  STG.E desc[UR36][R6.64+0xc], R15 ;  /* 0x00000c0f06007986 */ /* 0x0041e8000c101924 */
.L_x_108:
[----:B------:R-:W-:Y:S05]  /*1a20*/  @!P1 BRA `(.L_x_106) ;  /* 0x0000000000409947 */ /* 0x000fea0003800000 */
[----:B012-4-:R-:W-:-:S04]  /*1a30*/  IMAD.WIDE.U32 R4, R3, 0x4, R36 ;  /* 0x0000000403047825 */ /* 0x017fc800078e0024 */
[----:B------:R-:W-:Y:S01]  /*1a40*/  IMAD.IADD R3, R24, 0x1, R3 ;  /* 0x0000000118037824 */ /* 0x000fe200078e0203 */
[----:B---3--:R-:W-:Y:S01]  /*1a50*/  MOV R9, R5 ;  /* 0x0000000500097202 */ /* 0x008fe20000000f00 */
[----:B------:R-:W-:Y:S02]  /*1a60*/  IMAD.MOV.U32 R6, RZ, RZ, R4 ;  /* 0x000000ffff067224 */ /* 0x000fe400078e0004 */
[----:B------:R-:W-:-:S07]  /*1a70*/  IMAD.MOV R0, RZ, RZ, -R0 ;  /* 0x000000ffff007224 */ /* 0x000fce00078e0a00 */
.L_x_109:
[----:B0-----:R-:W-:Y:S01]  /*1a80*/  IMAD.MOV.U32 R7, RZ, RZ, R9 ;  /* 0x000000ffff077224 */ /* 0x001fe200078e0009 */
[----:B------:R-:W0:Y:S05]  /*1a90*/  LDC.64 R4, c[0x0][0x380] ;  /* 0x0000e000ff047b82 */ /* 0x000e2a0000000a00 */
[----:B------:R1:W2:Y:S01]  /*1aa0*/  LD.E R7, desc[UR36][R6.64] ;  /* 0x0000002406077980 */ /* 0x0002a2000c101900 */
[----:B------:R-:W-:-:S05]  /*1ab0*/  VIADD R0, R0, 0x1 ;  /* 0x0000000100007836 */ /* 0x000fca0000000000 */
[----:B------:R-:W-:Y:S02]  /*1ac0*/  ISETP.NE.AND P0, PT, R0, RZ, PT ;  /* 0x000000ff0000720c */ /* 0x000fe40003f05270 */
[----:B-1----:R-:W-:-:S04]  /*1ad0*/  IADD3 R6, P1, PT, R6, 0x4, RZ ;  /* 0x0000000406067810 */ /* 0x002fc80007f3e0ff */
[----:B------:R-:W-:Y:S01]  /*1ae0*/  IADD3.X R9, PT, PT, RZ, R9, RZ, P1, !PT ;  /* 0x00000009ff097210 */ /* 0x000fe20000ffe4ff */
[----:B0-----:R-:W-:-:S04]  /*1af0*/  IMAD.WIDE R4, R3, 0x4, R4 ;  /* 0x0000000403047825 */ /* 0x001fc800078e0204 */
[----:B------:R-:W-:Y:S01]  /*1b00*/  VIADD R3, R3, 0x1 ;  /* 0x0000000103037836 */ /* 0x000fe20000000000 */
[----:B--2---:R0:W-:Y:S01]  /*1b10*/  STG.E desc[UR36][R4.64], R7 ;  /* 0x0000000704007986 */ /* 0x0041e2000c101924 */
[----:B------:R-:W-:Y:S05]  /*1b20*/  @P0 BRA `(.L_x_109) ;  /* 0xfffffffc00d40947 */ /* 0x000fea000383ffff */
.L_x_106:
[----:B------:R-:W-:Y:S05]  /*1b30*/  BSYNC.RECONVERGENT B0 ;  /* 0x0000000000007941 */ /* 0x000fea0003800200 */
.L_x_97:
[----:B------:R-:W-:Y:S01]  /*1b40*/  MOV R24, 0x48 ;  /* 0x0000004800187802 */ /* 0x000fe20000000f00 */
[----:B01234-:R-:W-:Y:S02]  /*1b50*/  IMAD.MOV.U32 R4, RZ, RZ, R36 ;  /* 0x000000ffff047224 */ /* 0x01ffe400078e0024 */
[----:B------:R-:W-:Y:S01]  /*1b60*/  IMAD.MOV.U32 R5, RZ, RZ, R37 ;  /* 0x000000ffff057224 */ /* 0x000fe200078e0025 */
[----:B------:R0:W1:Y:S06]  /*1b70*/  LDC.64 R6, c[0x4][R24] ;  /* 0x0100000018067b82 */ /* 0x00006c0000000a00 */
[----:B------:R-:W-:-:S07]  /*1b80*/  LEPC R20, `(.L_x_110) ;  /* 0x000000001014794e */ /* 0x000fce0000000000 */
[----:B01----:R-:W-:Y:S05]  /*1b90*/  CALL.ABS.NOINC R6 ;  /* 0x0000000006007343 */ /* 0x003fea0003c00000 */
.L_x_110:
[----:B------:R0:W1:Y:S01]  /*1ba0*/  LDC.64 R6, c[0x4][R24] ;  /* 0x0100000018067b82 */ /* 0x0000620000000a00 */
[----:B------:R-:W-:Y:S01]  /*1bb0*/  MOV R4, R2 ;  /* 0x0000000200047202 */ /* 0x000fe20000000f00 */
[----:B------:R-:W-:-:S07]  /*1bc0*/  IMAD.MOV.U32 R5, RZ, RZ, R34 ;  /* 0x000000ffff057224 */ /* 0x000fce00078e0022 */
[----:B------:R-:W-:-:S07]  /*1bd0*/  LEPC R20, `(.L_x_111) ;  /* 0x000000001014794e */ /* 0x000fce0000000000 */
[----:B01----:R-:W-:Y:S05]  /*1be0*/  CALL.ABS.NOINC R6 ;  /* 0x0000000006007343 */ /* 0x003fea0003c00000 */
.L_x_111:
[----:B------:R-:W-:Y:S01]  /*1bf0*/  IMAD.MOV.U32 R2, RZ, RZ, R25 ;  /* 0x000000ffff027224 */ /* 0x000fe200078e0019 */
[----:B------:R-:W-:Y:S01]  /*1c00*/  MOV R30, R23 ;  /* 0x00000017001e7202 */ /* 0x000fe20000000f00 */
[----:B------:R-:W-:Y:S01]  /*1c10*/  IMAD.MOV.U32 R3, RZ, RZ, R22 ;  /* 0x000000ffff037224 */ /* 0x000fe200078e0016 */
[----:B------:R-:W-:Y:S04]  /*1c20*/  STG.E.64 desc[UR36][R18.64+0x18], R26 ;  /* 0x0000181a12007986 */ /* 0x000fe8000c101b24 */
[----:B------:R-:W-:Y:S04]  /*1c30*/  STG.E.64 desc[UR36][R18.64+0x28], R16 ;  /* 0x0000281012007986 */ /* 0x000fe8000c101b24 */
[----:B------:R-:W-:Y:S04]  /*1c40*/  STG.E desc[UR36][R18.64+0x20], R33 ;  /* 0x0000202112007986 */ /* 0x000fe8000c101924 */
[----:B------:R-:W-:Y:S04]  /*1c50*/  STG.E.64 desc[UR36][R18.64], R28 ;  /* 0x0000001c12007986 */ /* 0x000fe8000c101b24 */
[----:B------:R-:W-:Y:S04]  /*1c60*/  STG.E.64 desc[UR36][R18.64+0x8], R2 ;  /* 0x0000080212007986 */ /* 0x000fe8000c101b24 */
[----:B------:R-:W-:Y:S01]  /*1c70*/  STG.E.64 desc[UR36][R18.64+0x10], R30 ;  /* 0x0000101e12007986 */ /* 0x000fe2000c101b24 */
[----:B------:R-:W-:Y:S05]  /*1c80*/  EXIT ;  /* 0x000000000000794d */ /* 0x000fea0003800000 */
.L_x_83:
[----:B------:R-:W-:Y:S01]  /*1c90*/  MOV R0, 0x48 ;  /* 0x0000004800007802 */ /* 0x000fe20000000f00 */
[----:B------:R-:W-:Y:S02]  /*1ca0*/  IMAD.MOV.U32 R4, RZ, RZ, R36 ;  /* 0x000000ffff047224 */ /* 0x000fe400078e0024 */
[----:B------:R-:W-:Y:S01]  /*1cb0*/  IMAD.MOV.U32 R5, RZ, RZ, R37 ;  /* 0x000000ffff057224 */ /* 0x000fe200078e0025 */
[----:B------:R0:W1:Y:S06]  /*1cc0*/  LDC.64 R2, c[0x4][R0] ;  /* 0x0100000000027b82 */ /* 0x00006c0000000a00 */
[----:B------:R-:W-:-:S07]  /*1cd0*/  LEPC R20, `(.L_x_112) ;  /* 0x000000001014794e */ /* 0x000fce0000000000 */
[----:B01----:R-:W-:Y:S05]  /*1ce0*/  CALL.ABS.NOINC R2 ;  /* 0x0000000002007343 */ /* 0x003fea0003c00000 */
.L_x_112:
[----:B------:R-:W-:Y:S05]  /*1cf0*/  EXIT ;  /* 0x000000000000794d */ /* 0x000fea0003800000 */
.L_x_113:
        /* <DEDUP_REMOVED lines=16> */
.L_x_141:


//--------------------- .text._Z28initialize_population_kernelPiP17curandStateXORWOWiii --------------------------
	.section	.text._Z28initialize_population_kernelPiP17curandStateXORWOWiii,"ax",@progbits
	.align	128
        .global         _Z28initialize_population_kernelPiP17curandStateXORWOWiii
        .type           _Z28initialize_population_kernelPiP17curandStateXORWOWiii,@function
        .size           _Z28initialize_population_kernelPiP17curandStateXORWOWiii,(.L_x_142 - _Z28initialize_population_kernelPiP17curandStateXORWOWiii)
        .other          _Z28initialize_population_kernelPiP17curandStateXORWOWiii,@"STO_CUDA_ENTRY STV_DEFAULT"
_Z28initialize_population_kernelPiP17curandStateXORWOWiii:
.text._Z28initialize_population_kernelPiP17curandStateXORWOWiii:
        /* <DEDUP_REMOVED lines=8> */
[----:B------:R-:W-:-:S05]  /*0080*/  ISETP.GE.AND P0, PT, R13, UR4, PT ;  /* 0x000000040d007c0c */ /* 0x000fca000bf06270 */
[----:B------:R-:W0:Y:S08]  /*0090*/  LDCU UR4, c[0x0][0x394] ;  /* 0x00007280ff0477ac */ /* 0x000e300008000800 */
[----:B0-----:R-:W-:Y:S05]  /*00a0*/  @P0 EXIT ;  /* 0x000000000000094d */ /* 0x001fea0003800000 */
[----:B------:R-:W0:Y:S01]  /*00b0*/  LDC.64 R4, c[0x0][0x388] ;  /* 0x0000e200ff047b82 */ /* 0x000e220000000a00 */
[----:B------:R-:W1:Y:S01]  /*00c0*/  LDCU.64 UR10, c[0x0][0x358] ;  /* 0x00006b00ff0a77ac */ /* 0x000e620008000a00 */
[----:B------:R-:W2:Y:S01]  /*00d0*/  LDCU UR5, c[0x0][0x394] ;  /* 0x00007280ff0577ac */ /* 0x000ea20008000800 */
[----:B0-----:R-:W-:-:S05]  /*00e0*/  IMAD.WIDE R4, R13, 0x30, R4 ;  /* 0x000000300d047825 */ /* 0x001fca00078e0204 */
[----:B-1----:R0:W5:Y:S04]  /*00f0*/  LDG.E R23, desc[UR10][R4.64+0x20] ;  /* 0x0000200a04177981 */ /* 0x002168000c1e1900 */
[----:B------:R0:W5:Y:S04]  /*0100*/  LDG.E.64 R6, desc[UR10][R4.64+0x28] ;  /* 0x0000280a04067981 */ /* 0x000168000c1e1b00 */
[----:B------:R0:W5:Y:S04]  /*0110*/  LDG.E.64 R2, desc[UR10][R4.64] ;  /* 0x0000000a04027981 */ /* 0x000168000c1e1b00 */
[----:B------:R0:W5:Y:S04]  /*0120*/  LDG.E.64 R18, desc[UR10][R4.64+0x8] ;  /* 0x0000080a04127981 */ /* 0x000168000c1e1b00 */
[----:B------:R0:W5:Y:S04]  /*0130*/  LDG.E.64 R10, desc[UR10][R4.64+0x10] ;  /* 0x0000100a040a7981 */ /* 0x000168000c1e1b00 */
[----:B------:R0:W5:Y:S01]  /*0140*/  LDG.E.64 R8, desc[UR10][R4.64+0x18] ;  /* 0x0000180a04087981 */ /* 0x000162000c1e1b00 */
[----:B--2---:R-:W-:-:S02]  /*0150*/  UISETP.GE.AND UP0, UPT, UR5, 0x1, UPT ;  /* 0x000000010500788c */ /* 0x004fc4000bf06270 */
[----:B------:R-:W-:-:S07]  /*0160*/  IMAD R0, R13, UR5, RZ ;  /* 0x000000050d007c24 */ /* 0x000fce000f8e02ff */
[----:B0-----:R-:W-:Y:S05]  /*0170*/  BRA.U !UP0, `(.L_x_114) ;  /* 0x00000005080c7547 */ /* 0x001fea000b800000 */
[----:B------:R-:W-:Y:S01]  /*0180*/  UISETP.GE.U32.AND UP1, UPT, UR5, 0x8, UPT ;  /* 0x000000080500788c */ /* 0x000fe2000bf26070 */
[----:B------:R-:W-:Y:S01]  /*0190*/  IMAD.MOV.U32 R13, RZ, RZ, RZ ;  /* 0x000000ffff0d7224 */ /* 0x000fe200078e00ff */
[----:B------:R-:W-:-:S04]  /*01a0*/  ULOP3.LUT UR8, UR5, 0x7, URZ, 0xc0, !UPT ;  /* 0x0000000705087892 */ /* 0x000fc8000f8ec0ff */
[----:B------:R-:W-:-:S03]  /*01b0*/  UISETP.NE.AND UP0, UPT, UR8, URZ, UPT ;  /* 0x000000ff0800728c */ /* 0x000fc6000bf05270 */
[----:B------:R-:W-:Y:S08]  /*01c0*/  BRA.U !UP1, `(.L_x_115) ;  /* 0x0000000109747547 */ /* 0x000ff0000b800000 */
[----:B------:R-:W0:Y:S01]  /*01d0*/  LDCU.64 UR6, c[0x0][0x380] ;  /* 0x00007000ff0677ac */ /* 0x000e220008000a00 */
[----:B------:R-:W-:Y:S02]  /*01e0*/  IMAD.MOV.U32 R12, RZ, RZ, RZ ;  /* 0x000000ffff0c7224 */ /* 0x000fe400078e00ff */
[----:B------:R-:W-:Y:S01]  /*01f0*/  IMAD.MOV.U32 R17, RZ, RZ, R0 ;  /* 0x000000ffff117224 */ /* 0x000fe200078e0000 */
[----:B------:R-:W-:-:S06]  /*0200*/  ULOP3.LUT UR5, UR5, 0x7ffffff8, URZ, 0xc0, !UPT ;  /* 0x7ffffff805057892 */ /* 0x000fcc000f8ec0ff */
[----:B------:R-:W-:Y:S01]  /*0210*/  MOV R13, UR5 ;  /* 0x00000005000d7c02 */ /* 0x000fe20008000f00 */
[----:B0-----:R-:W-:-:S04]  /*0220*/  UIADD3 UR6, UP1, UPT, UR6, 0x10, URZ ;  /* 0x0000001006067890 */ /* 0x001fc8000ff3e0ff */
[----:B------:R-:W-:-:S12]  /*0230*/  UIADD3.X UR7, UPT, UPT, URZ, UR7, URZ, UP1, !UPT ;  /* 0x00000007ff077290 */ /* 0x000fd80008ffe4ff */
.L_x_116:
[----:B-1----:R-:W-:Y:S01]  /*0240*/  IMAD.U32 R14, RZ, RZ, UR6 ;  /* 0x00000006ff0e7e24 */ /* 0x002fe2000f8e00ff */
[C---:B------:R-:W-:Y:S01]  /*0250*/  IADD3 R21, PT, PT, R12.reuse, 0x1, RZ ;  /* 0x000000010c157810 */ /* 0x040fe20007ffe0ff */
[----:B------:R-:W-:Y:S01]  /*0260*/  IMAD.U32 R15, RZ, RZ, UR7 ;  /* 0x00000007ff0f7e24 */ /* 0x000fe2000f8e00ff */
[C---:B------:R-:W-:Y:S01]  /*0270*/  IADD3 R29, PT, PT, R12.reuse, 0x4, RZ ;  /* 0x000000040c1d7810 */ /* 0x040fe20007ffe0ff */
[C---:B------:R-:W-:Y:S01]  /*0280*/  VIADD R25, R12.reuse, 0x2 ;  /* 0x000000020c197836 */ /* 0x040fe20000000000 */
[----:B------:R-:W-:Y:S01]  /*0290*/  IADD3 R22, PT, PT, R12, 0x7, RZ ;  /* 0x000000070c167810 */ /* 0x000fe20007ffe0ff */
[----:B------:R-:W-:-:S04]  /*02a0*/  IMAD.WIDE R14, R17, 0x4, R14 ;  /* 0x00000004110e7825 */ /* 0x000fc800078e020e */
[C---:B------:R-:W-:Y:S01]  /*02b0*/  VIADD R27, R12.reuse, 0x3 ;  /* 0x000000030c1b7836 */ /* 0x040fe20000000000 */
[----:B------:R0:W-:Y:S01]  /*02c0*/  STG.E desc[UR10][R14.64+-0x10], R12 ;  /* 0xfffff00c0e007986 */ /* 0x0001e2000c10190a */
[C---:B------:R-:W-:Y:S02]  /*02d0*/  VIADD R16, R12.reuse, 0x5 ;  /* 0x000000050c107836 */ /* 0x040fe40000000000 */
[----:B------:R-:W-:Y:S01]  /*02e0*/  VIADD R20, R12, 0x6 ;  /* 0x000000060c147836 */ /* 0x000fe20000000000 */
[----:B------:R1:W-:Y:S01]  /*02f0*/  STG.E desc[UR10][R14.64+-0xc], R21 ;  /* 0xfffff4150e007986 */ /* 0x0003e2000c10190a */
[----:B------:R-:W-:-:S03]  /*0300*/  VIADD R17, R17, 0x8 ;  /* 0x0000000811117836 */ /* 0x000fc60000000000 */
[----:B------:R1:W-:Y:S01]  /*0310*/  STG.E desc[UR10][R14.64+-0x8], R25 ;  /* 0xfffff8190e007986 */ /* 0x0003e2000c10190a */
[----:B0-----:R-:W-:-:S03]  /*0320*/  VIADD R12, R12, 0x8 ;  /* 0x000000080c0c7836 */ /* 0x001fc60000000000 */
[----:B------:R1:W-:Y:S02]  /*0330*/  STG.E desc[UR10][R14.64+-0x4], R27 ;  /* 0xfffffc1b0e007986 */ /* 0x0003e4000c10190a */
[----:B------:R-:W-:Y:S02]  /*0340*/  ISETP.NE.AND P0, PT, R12, R13, PT ;  /* 0x0000000d0c00720c */ /* 0x000fe40003f05270 */
[----:B------:R1:W-:Y:S04]  /*0350*/  STG.E desc[UR10][R14.64], R29 ;  /* 0x0000001d0e007986 */ /* 0x0003e8000c10190a */
[----:B------:R1:W-:Y:S04]  /*0360*/  STG.E desc[UR10][R14.64+0x4], R16 ;  /* 0x000004100e007986 */ /* 0x0003e8000c10190a */
[----:B------:R1:W-:Y:S04]  /*0370*/  STG.E desc[UR10][R14.64+0x8], R20 ;  /* 0x000008140e007986 */ /* 0x0003e8000c10190a */
[----:B------:R1:W-:Y:S01]  /*0380*/  STG.E desc[UR10][R14.64+0xc], R22 ;  /* 0x00000c160e007986 */ /* 0x0003e2000c10190a */
[----:B------:R-:W-:Y:S05]  /*0390*/  @P0 BRA `(.L_x_116) ;  /* 0xfffffffc00a80947 */ /* 0x000fea000383ffff */
.L_x_115:
[----:B------:R-:W-:Y:S05]  /*03a0*/  BRA.U !UP0, `(.L_x_114) ;  /* 0x0000000108807547 */ /* 0x000fea000b800000 */
[----:B------:R-:W1:Y:S01]  /*03b0*/  LDC R12, c[0x0][0x394] ;  /* 0x0000e500ff0c7b82 */ /* 0x000e620000000800 */
[----:B------:R-:W-:Y:S01]  /*03c0*/  UISETP.GE.U32.AND UP0, UPT, UR8, 0x4, UPT ;  /* 0x000000040800788c */ /* 0x000fe2000bf06070 */
[----:B-1----:R-:W-:-:S04]  /*03d0*/  LOP3.LUT R16, R12, 0x3, RZ, 0xc0, !PT ;  /* 0x000000030c107812 */ /* 0x002fc800078ec0ff */
[----:B------:R-:W-:-:S04]  /*03e0*/  ISETP.NE.AND P0, PT, R16, RZ, PT ;  /* 0x000000ff1000720c */ /* 0x000fc80003f05270 */
[----:B------:R-:W-:Y:S09]  /*03f0*/  BRA.U !UP0, `(.L_x_117) ;  /* 0x00000001082c7547 */ /* 0x000ff2000b800000 */
[----:B------:R-:W0:Y:S01]  /*0400*/  LDC.64 R14, c[0x0][0x380] ;  /* 0x0000e000ff0e7b82 */ /* 0x000e220000000a00 */
[----:B------:R-:W-:Y:S01]  /*0410*/  IADD3 R17, PT, PT, R0, R13, RZ ;  /* 0x0000000d00117210 */ /* 0x000fe20007ffe0ff */
[C---:B------:R-:W-:Y:S01]  /*0420*/  VIADD R21, R13.reuse, 0x1 ;  /* 0x000000010d157836 */ /* 0x040fe20000000000 */
[----:B------:R-:W-:-:S03]  /*0430*/  IADD3 R25, PT, PT, R13, 0x3, RZ ;  /* 0x000000030d197810 */ /* 0x000fc60007ffe0ff */
[----:B0-----:R-:W-:-:S04]  /*0440*/  IMAD.WIDE R14, R17, 0x4, R14 ;  /* 0x00000004110e7825 */ /* 0x001fc800078e020e */
[C---:B------:R-:W-:Y:S01]  /*0450*/  VIADD R17, R13.reuse, 0x2 ;  /* 0x000000020d117836 */ /* 0x040fe20000000000 */
[----:B------:R-:W-:Y:S04]  /*0460*/  STG.E desc[UR10][R14.64+0x4], R21 ;  /* 0x000004150e007986 */ /* 0x000fe8000c10190a */
[----:B------:R-:W-:Y:S04]  /*0470*/  STG.E desc[UR10][R14.64+0x8], R17 ;  /* 0x000008110e007986 */ /* 0x000fe8000c10190a */
[----:B------:R-:W-:Y:S04]  /*0480*/  STG.E desc[UR10][R14.64+0xc], R25 ;  /* 0x00000c190e007986 */ /* 0x000fe8000c10190a */
[----:B------:R0:W-:Y:S02]  /*0490*/  STG.E desc[UR10][R14.64], R13 ;  /* 0x0000000d0e007986 */ /* 0x0001e4000c10190a */
[----:B0-----:R-:W-:-:S07]  /*04a0*/  VIADD R13, R13, 0x4 ;  /* 0x000000040d0d7836 */ /* 0x001fce0000000000 */
.L_x_117:
[----:B------:R-:W-:Y:S05]  /*04b0*/  @!P0 BRA `(.L_x_114) ;  /* 0x00000000003c8947 */ /* 0x000fea0003800000 */
[----:B------:R-:W-:Y:S02]  /*04c0*/  LOP3.LUT R12, R12, 0x1, RZ, 0xc0, !PT ;  /* 0x000000010c0c7812 */ /* 0x000fe400078ec0ff */
[----:B------:R-:W-:Y:S02]  /*04d0*/  ISETP.NE.AND P0, PT, R16, 0x1, PT ;  /* 0x000000011000780c */ /* 0x000fe40003f05270 */
[----:B------:R-:W-:-:S13]  /*04e0*/  ISETP.NE.U32.AND P1, PT, R12, 0x1, PT ;  /* 0x000000010c00780c */ /* 0x000fda0003f25070 */
[----:B------:R-:W0:Y:S01]  /*04f0*/  @!P1 LDC.64 R14, c[0x0][0x380] ;  /* 0x0000e000ff0e9b82 */ /* 0x000e220000000a00 */
[----:B------:R-:W-:Y:S05]  /*0500*/  @!P0 BRA `(.L_x_118) ;  /* 0x00000000001c8947 */ /* 0x000fea0003800000 */
[----:B------:R-:W1:Y:S01]  /*0510*/  LDC.64 R16, c[0x0][0x380] ;  /* 0x0000e000ff107b82 */ /* 0x000e620000000a00 */
[----:B------:R-:W-:Y:S01]  /*0520*/  IMAD.IADD R21, R0, 0x1, R13 ;  /* 0x0000000100157824 */ /* 0x000fe200078e020d */
[----:B------:R-:W-:-:S03]  /*0530*/  IADD3 R25, PT, PT, R13, 0x1, RZ ;  /* 0x000000010d197810 */ /* 0x000fc60007ffe0ff */
[----:B-1----:R-:W-:-:S05]  /*0540*/  IMAD.WIDE R16, R21, 0x4, R16 ;  /* 0x0000000415107825 */ /* 0x002fca00078e0210 */
[----:B------:R-:W-:Y:S04]  /*0550*/  STG.E desc[UR10][R16.64+0x4], R25 ;  /* 0x0000041910007986 */ /* 0x000fe8000c10190a */
[----:B------:R1:W-:Y:S02]  /*0560*/  STG.E desc[UR10][R16.64], R13 ;  /* 0x0000000d10007986 */ /* 0x0003e4000c10190a */
[----:B-1----:R-:W-:-:S07]  /*0570*/  VIADD R13, R13, 0x2 ;  /* 0x000000020d0d7836 */ /* 0x002fce0000000000 */
.L_x_118:
[----:B------:R-:W-:-:S04]  /*0580*/  @!P1 IMAD.IADD R17, R0, 0x1, R13 ;  /* 0x0000000100119824 */ /* 0x000fc800078e020d */
[----:B0-----:R-:W-:-:S05]  /*0590*/  @!P1 IMAD.WIDE R14, R17, 0x4, R14 ;  /* 0x00000004110e9825 */ /* 0x001fca00078e020e */
[----:B------:R0:W-:Y:S02]  /*05a0*/  @!P1 STG.E desc[UR10][R14.64], R13 ;  /* 0x0000000d0e009986 */ /* 0x0001e4000c10190a */
.L_x_114:
[----:B------:R-:W2:Y:S02]  /*05b0*/  LDCU UR6, c[0x0][0x394] ;  /* 0x00007280ff0677ac */ /* 0x000ea40008000800 */
[----:B--2---:R-:W-:-:S09]  /*05c0*/  UISETP.GE.AND UP0, UPT, UR6, 0x2, UPT ;  /* 0x000000020600788c */ /* 0x004fd2000bf06270 */
[----:B------:R-:W-:Y:S05]  /*05d0*/  BRA.U !UP0, `(.L_x_119) ;  /* 0x0000002108a87547 */ /* 0x000fea000b800000 */
[----:B------:R-:W-:Y:S01]  /*05e0*/  UIADD3 UR5, UPT, UPT, UR6, -0x1, URZ ;  /* 0xffffffff06057890 */ /* 0x000fe2000fffe0ff */
[----:B-1---5:R-:W-:Y:S01]  /*05f0*/  MOV R20, R11 ;  /* 0x0000000b00147202 */ /* 0x022fe20000000f00 */
[----:B------:R-:W-:Y:S02]  /*0600*/  UIADD3 UR6, UPT, UPT, UR6, -0x2, URZ ;  /* 0xfffffffe06067890 */ /* 0x000fe4000fffe0ff */
[----:B------:R-:W-:Y:S02]  /*0610*/  ULOP3.LUT UR7, UR5, 0x7, URZ, 0xc0, !UPT ;  /* 0x0000000705077892 */ /* 0x000fe4000f8ec0ff */
[----:B------:R-:W-:-:S09]  /*0620*/  UISETP.GE.U32.AND UP0, UPT, UR6, 0x7, UPT ;  /* 0x000000070600788c */ /* 0x000fd2000bf06070 */
[----:B------:R-:W-:Y:S05]  /*0630*/  BRA.U !UP0, `(.L_x_120) ;  /* 0x0000001108347547 */ /* 0x000fea000b800000 */
[----:B------:R-:W-:Y:S01]  /*0640*/  ULOP3.LUT UR6, UR5, 0xfffffff8, URZ, 0xc0, !UPT ;  /* 0xfffffff805067892 */ /* 0x000fe2000f8ec0ff */
[----:B------:R-:W-:Y:S01]  /*0650*/  VIADD R2, R2, 0x161f14 ;  /* 0x00161f1402027836 */ /* 0x000fe20000000000 */
[----:B------:R-:W1:Y:S02]  /*0660*/  LDCU.64 UR12, c[0x0][0x380] ;  /* 0x00007000ff0c77ac */ /* 0x000e640008000a00 */
[----:B------:R-:W-:-:S12]  /*0670*/  UIADD3 UR6, UPT, UPT, -UR6, URZ, URZ ;  /* 0x000000ff06067290 */ /* 0x000fd8000fffe1ff */
.L_x_121:
[----:B0-2---:R-:W0:Y:S01]  /*0680*/  I2F.U32.RP R15, UR4 ;  /* 0x00000004000f7d06 */ /* 0x005e220008209000 */
[----:B------:R-:W-:Y:S01]  /*0690*/  SHF.R.U32.HI R12, RZ, 0x2, R3 ;  /* 0x00000002ff0c7819 */ /* 0x000fe20000011603 */
[----:B------:R-:W-:Y:S01]  /*06a0*/  IMAD.SHL.U32 R14, R11, 0x10, RZ ;  /* 0x000000100b0e7824 */ /* 0x000fe200078e00ff */
[----:B------:R-:W-:Y:S02]  /*06b0*/  USHF.R.S32.HI UR8, URZ, 0x1f, UR4 ;  /* 0x0000001fff087899 */ /* 0x000fe40008011404 */
[----:B------:R-:W-:-:S05]  /*06c0*/  LOP3.LUT R12, R12, R3, RZ, 0x3c, !PT ;  /* 0x000000030c0c7212 */ /* 0x000fca00078e3cff */
[----:B------:R-:W-:Y:S01]  /*06d0*/  IMAD.SHL.U32 R3, R12, 0x2, RZ ;  /* 0x000000020c037824 */ /* 0x000fe200078e00ff */
[----:B0-----:R-:W0:Y:S04]  /*06e0*/  MUFU.RCP R15, R15 ;  /* 0x0000000f000f7308 */ /* 0x001e280000001000 */
[----:B------:R-:W-:-:S04]  /*06f0*/  LOP3.LUT R3, R11, R14, R3, 0x96, !PT ;  /* 0x0000000e0b037212 */ /* 0x000fc800078e9603 */
[----:B------:R-:W-:Y:S01]  /*0700*/  LOP3.LUT R25, R3, R12, RZ, 0x3c, !PT ;  /* 0x0000000c03197212 */ /* 0x000fe200078e3cff */
[----:B------:R-:W-:-:S03]  /*0710*/  HFMA2 R12, -RZ, RZ, 0, 0 ;  /* 0x00000000ff0c7431 */ /* 0x000fc600000001ff */
[----:B------:R-:W-:Y:S01]  /*0720*/  IADD3 R3, PT, PT, R2, -0x10974f, R25 ;  /* 0xffef68b102037810 */ /* 0x000fe20007ffe019 */
[----:B0-----:R-:W-:Y:S02]  /*0730*/  VIADD R13, R15, 0xffffffe ;  /* 0x0ffffffe0f0d7836 */ /* 0x001fe40000000000 */
[----:B------:R-:W0:Y:S04]  /*0740*/  LDC.64 R14, c[0x0][0x380] ;  /* 0x0000e000ff0e7b82 */ /* 0x000e280000000a00 */
[----:B------:R-:W2:Y:S02]  /*0750*/  F2I.FTZ.U32.TRUNC.NTZ R13, R13 ;  /* 0x0000000d000d7305 */ /* 0x000ea4000021f000 */
[----:B--2---:R-:W-:-:S05]  /*0760*/  IADD3 R17, PT, PT, RZ, -R13, RZ ;  /* 0x8000000dff117210 */ /* 0x004fca0007ffe0ff */
[----:B------:R-:W-:-:S04]  /*0770*/  IMAD R17, R17, UR4, RZ ;  /* 0x0000000411117c24 */ /* 0x000fc8000f8e02ff */
[----:B------:R-:W-:-:S06]  /*0780*/  IMAD.HI.U32 R12, R13, R17, R12 ;  /* 0x000000110d0c7227 */ /* 0x000fcc00078e000c */
[----:B------:R-:W-:-:S04]  /*0790*/  IMAD.HI.U32 R12, R12, R3, RZ ;  /* 0x000000030c0c7227 */ /* 0x000fc800078e00ff */
[----:B------:R-:W-:-:S04]  /*07a0*/  IMAD.MOV R12, RZ, RZ, -R12 ;  /* 0x000000ffff0c7224 */ /* 0x000fc800078e0a0c */
[----:B------:R-:W-:-:S05]  /*07b0*/  IMAD R3, R12, UR4, R3 ;  /* 0x000000040c037c24 */ /* 0x000fca000f8e0203 */
[----:B------:R-:W-:-:S13]  /*07c0*/  ISETP.GE.U32.AND P0, PT, R3, UR4, PT ;  /* 0x0000000403007c0c */ /* 0x000fda000bf06070 */
[----:B------:R-:W-:Y:S01]  /*07d0*/  @P0 VIADD R3, R3, -UR4 ;  /* 0x8000000403030c36 */ /* 0x000fe20008000000 */
[----:B------:R-:W-:-:S04]  /*07e0*/  ISETP.NE.U32.AND P0, PT, RZ, UR4, PT ;  /* 0x00000004ff007c0c */ /* 0x000fc8000bf05070 */
[----:B------:R-:W-:-:S13]  /*07f0*/  ISETP.GE.U32.AND P1, PT, R3, UR4, PT ;  /* 0x0000000403007c0c */ /* 0x000fda000bf26070 */
[----:B------:R-:W-:Y:S02]  /*0800*/  @P1 IADD3 R3, PT, PT, R3, -UR4, RZ ;  /* 0x8000000403031c10 */ /* 0x000fe4000fffe0ff */
[----:B------:R-:W-:Y:S02]  /*0810*/  @!P0 LOP3.LUT R3, RZ, UR4, RZ, 0x33, !PT ;  /* 0x00000004ff038c12 */ /* 0x000fe4000f8e33ff */
[----:B------:R-:W-:-:S03]  /*0820*/  IADD3 R13, P1, PT, R0, UR4, RZ ;  /* 0x00000004000d7c10 */ /* 0x000fc6000ff3e0ff */
[C---:B------:R-:W-:Y:S01]  /*0830*/  IMAD.IADD R21, R0.reuse, 0x1, R3 ;  /* 0x0000000100157824 */ /* 0x040fe200078e0203 */
[----:B------:R-:W-:Y:S02]  /*0840*/  LEA.HI.X.SX32 R16, R0, UR8, 0x1, P1 ;  /* 0x0000000800107c11 */ /* 0x000fe400088f0eff */
[----:B-1----:R-:W-:Y:S01]  /*0850*/  LEA R12, P0, R13, UR12, 0x2 ;  /* 0x0000000c0d0c7c11 */ /* 0x002fe2000f8010ff */
[----:B0-----:R-:W-:-:S03]  /*0860*/  IMAD.WIDE R20, R21, 0x4, R14 ;  /* 0x0000000415147825 */ /* 0x001fc600078e020e */
[----:B------:R-:W-:Y:S02]  /*0870*/  LEA.HI.X R13, R13, UR13, R16, 0x2, P0 ;  /* 0x0000000d0d0d7c11 */ /* 0x000fe400080f1410 */
[----:B------:R-:W2:Y:S04]  /*0880*/  LDG.E R3, desc[UR10][R20.64] ;  /* 0x0000000a14037981 */ /* 0x000ea8000c1e1900 */
[----:B------:R-:W3:Y:S01]  /*0890*/  LDG.E R22, desc[UR10][R12.64+-0x4] ;  /* 0xfffffc0a0c167981 */ /* 0x000ee2000c1e1900 */
[----:B------:R-:W-:Y:S01]  /*08a0*/  UIADD3 UR8, UPT, UPT, UR4, -0x1, URZ ;  /* 0xffffffff04087890 */ /* 0x000fe2000fffe0ff */
[----:B------:R-:W-:-:S05]  /*08b0*/  IMAD.MOV.U32 R16, RZ, RZ, RZ ;  /* 0x000000ffff107224 */ /* 0x000fca00078e00ff */
[----:B------:R-:W-:Y:S02]  /*08c0*/  IADD3 R29, PT, PT, RZ, -UR8, RZ ;  /* 0x80000008ff1d7c10 */ /* 0x000fe4000fffe0ff */
[----:B------:R-:W-:Y:S01]  /*08d0*/  ISETP.NE.U32.AND P1, PT, RZ, UR8, PT ;  /* 0x00000008ff007c0c */ /* 0x000fe2000bf25070 */
[----:B------:R-:W0:Y:S08]  /*08e0*/  I2F.U32.RP R26, UR8 ;  /* 0x00000008001a7d06 */ /* 0x000e300008209000 */
[----:B0-----:R-:W0:Y:S02]  /*08f0*/  MUFU.RCP R26, R26 ;  /* 0x0000001a001a7308 */ /* 0x001e240000001000 */
[----:B0-----:R-:W-:-:S06]  /*0900*/  VIADD R27, R26, 0xffffffe ;  /* 0x0ffffffe1a1b7836 */ /* 0x001fcc0000000000 */
[----:B------:R-:W0:Y:S02]  /*0910*/  F2I.FTZ.U32.TRUNC.NTZ R17, R27 ;  /* 0x0000001b00117305 */ /* 0x000e24000021f000 */
[----:B0-----:R-:W-:-:S04]  /*0920*/  IMAD R29, R29, R17, RZ ;  /* 0x000000111d1d7224 */ /* 0x001fc800078e02ff */
[----:B------:R-:W-:Y:S01]  /*0930*/  IMAD.HI.U32 R16, R17, R29, R16 ;  /* 0x0000001d11107227 */ /* 0x000fe200078e0010 */
[----:B------:R-:W-:-:S04]  /*0940*/  SHF.R.U32.HI R17, RZ, 0x2, R18 ;  /* 0x00000002ff117819 */ /* 0x000fc80000011612 */
[----:B------:R-:W-:Y:S02]  /*0950*/  LOP3.LUT R17, R17, R18, RZ, 0x3c, !PT ;  /* 0x0000001211117212 */ /* 0x000fe400078e3cff */
[----:B------:R-:W-:-:S03]  /*0960*/  SHF.L.U32 R18, R25, 0x4, RZ ;  /* 0x0000000419127819 */ /* 0x000fc600000006ff */
[----:B------:R-:W-:-:S05]  /*0970*/  IMAD.SHL.U32 R24, R17, 0x2, RZ ;  /* 0x0000000211187824 */ /* 0x000fca00078e00ff */
[----:B------:R-:W-:-:S04]  /*0980*/  LOP3.LUT R18, R25, R18, R24, 0x96, !PT ;  /* 0x0000001219127212 */ /* 0x000fc800078e9618 */
[----:B------:R-:W-:-:S04]  /*0990*/  LOP3.LUT R27, R18, R17, RZ, 0x3c, !PT ;  /* 0x00000011121b7212 */ /* 0x000fc800078e3cff */
[----:B------:R-:W-:-:S05]  /*09a0*/  IADD3 R17, PT, PT, R2, -0xb0f8a, R27 ;  /* 0xfff4f07602117810 */ /* 0x000fca0007ffe01b */
[----:B------:R-:W-:-:S04]  /*09b0*/  IMAD.HI.U32 R16, R16, R17, RZ ;  /* 0x0000001110107227 */ /* 0x000fc800078e00ff */
[----:B------:R-:W-:-:S04]  /*09c0*/  IMAD.MOV R16, RZ, RZ, -R16 ;  /* 0x000000ffff107224 */ /* 0x000fc800078e0a10 */
[----:B------:R-:W-:-:S05]  /*09d0*/  IMAD R17, R16, UR8, R17 ;  /* 0x0000000810117c24 */ /* 0x000fca000f8e0211 */
[----:B------:R-:W-:-:S13]  /*09e0*/  ISETP.GE.U32.AND P0, PT, R17, UR8, PT ;  /* 0x0000000811007c0c */ /* 0x000fda000bf06070 */
[----:B------:R-:W-:-:S05]  /*09f0*/  @P0 VIADD R17, R17, -UR8 ;  /* 0x8000000811110c36 */ /* 0x000fca0008000000 */
[----:B------:R-:W-:-:S13]  /*0a00*/  ISETP.GE.U32.AND P0, PT, R17, UR8, PT ;  /* 0x0000000811007c0c */ /* 0x000fda000bf06070 */
[----:B------:R-:W-:Y:S02]  /*0a10*/  @P0 IADD3 R17, PT, PT, R17, -UR8, RZ ;  /* 0x8000000811110c10 */ /* 0x000fe4000fffe0ff */
[----:B------:R-:W-:-:S05]  /*0a20*/  @!P1 LOP3.LUT R17, RZ, UR8, RZ, 0x33, !PT ;  /* 0x00000008ff119c12 */ /* 0x000fca000f8e33ff */
[----:B------:R-:W-:-:S04]  /*0a30*/  IMAD.IADD R17, R0, 0x1, R17 ;  /* 0x0000000100117824 */ /* 0x000fc800078e0211 */
[----:B------:R-:W-:Y:S01]  /*0a40*/  IMAD.WIDE R16, R17, 0x4, R14 ;  /* 0x0000000411107825 */ /* 0x000fe200078e020e */
[----:B--2---:R-:W-:Y:S04]  /*0a50*/  STG.E desc[UR10][R12.64+-0x4], R3 ;  /* 0xfffffc030c007986 */ /* 0x004fe8000c10190a */
[----:B---3--:R0:W-:Y:S04]  /*0a60*/  STG.E desc[UR10][R20.64], R22 ;  /* 0x0000001614007986 */ /* 0x0081e8000c10190a */
[----:B------:R-:W2:Y:S04]  /*0a70*/  LDG.E R24, desc[UR10][R16.64] ;  /* 0x0000000a10187981 */ /* 0x000ea8000c1e1900 */
[----:B------:R-:W3:Y:S01]  /*0a80*/  LDG.E R26, desc[UR10][R12.64+-0x8] ;  /* 0xfffff80a0c1a7981 */ /* 0x000ee2000c1e1900 */
[----:B------:R-:W-:Y:S01]  /*0a90*/  UIADD3 UR8, UPT, UPT, UR4, -0x2, URZ ;  /* 0xfffffffe04087890 */ /* 0x000fe2000fffe0ff */
[----:B------:R-:W-:-:S02]  /*0aa0*/  SHF.R.U32.HI R18, RZ, 0x2, R19 ;  /* 0x00000002ff127819 */ /* 0x000fc40000011613 */
[----:B0-----:R-:W-:Y:S02]  /*0ab0*/  SHF.L.U32 R20, R27, 0x4, RZ ;  /* 0x000000041b147819 */ /* 0x001fe400000006ff */
[----:B------:R-:W-:Y:S02]  /*0ac0*/  LOP3.LUT R18, R18, R19, RZ, 0x3c, !PT ;  /* 0x0000001312127212 */ /* 0x000fe400078e3cff */
[----:B------:R-:W-:Y:S02]  /*0ad0*/  IADD3 R28, PT, PT, RZ, -UR8, RZ ;  /* 0x80000008ff1c7c10 */ /* 0x000fe4000fffe0ff */
[----:B------:R-:W0:Y:S01]  /*0ae0*/  I2F.U32.RP R29, UR8 ;  /* 0x00000008001d7d06 */ /* 0x000e220008209000 */
[----:B------:R-:W-:-:S07]  /*0af0*/  ISETP.NE.U32.AND P1, PT, RZ, UR8, PT ;  /* 0x00000008ff007c0c */ /* 0x000fce000bf25070 */
[----:B0-----:R-:W0:Y:S02]  /*0b00*/  MUFU.RCP R29, R29 ;  /* 0x0000001d001d7308 */ /* 0x001e240000001000 */
[----:B0-----:R-:W-:-:S06]  /*0b10*/  VIADD R29, R29, 0xffffffe ;  /* 0x0ffffffe1d1d7836 */ /* 0x001fcc0000000000 */
[----:B------:R-:W0:Y:S02]  /*0b20*/  F2I.FTZ.U32.TRUNC.NTZ R29, R29 ;  /* 0x0000001d001d7305 */ /* 0x000e24000021f000 */
[----:B0-----:R-:W-:Y:S02]  /*0b30*/  IMAD R3, R28, R29, RZ ;  /* 0x0000001d1c037224 */ /* 0x001fe400078e02ff */
[----:B------:R-:W-:-:S04]  /*0b40*/  IMAD.MOV.U32 R28, RZ, RZ, RZ ;  /* 0x000000ffff1c7224 */ /* 0x000fc800078e00ff */
[----:B------:R-:W-:-:S04]  /*0b50*/  IMAD.HI.U32 R28, R29, R3, R28 ;  /* 0x000000031d1c7227 */ /* 0x000fc800078e001c */
        /* <DEDUP_REMOVED lines=19> */
[----:B------:R-:W-:-:S05]  /*0c90*/  IMAD.MOV.U32 R20, RZ, RZ, RZ ;  /* 0x000000ffff147224 */ /* 0x000fca00078e00ff */
[----:B------:R-:W-:Y:S02]  /*0ca0*/  IADD3 R3, PT, PT, RZ, -UR8, RZ ;  /* 0x80000008ff037c10 */ /* 0x000fe4000fffe0ff */
[----:B------:R-:W-:Y:S01]  /*0cb0*/  ISETP.NE.U32.AND P1, PT, RZ, UR8, PT ;  /* 0x00000008ff007c0c */ /* 0x000fe2000bf25070 */
[----:B------:R-:W1:Y:S08]  /*0cc0*/  I2F.U32.RP R21, UR8 ;  /* 0x0000000800157d06 */ /* 0x000e700008209000 */
[----:B-1----:R-:W1:Y:S02]  /*0cd0*/  MUFU.RCP R21, R21 ;  /* 0x0000001500157308 */ /* 0x002e640000001000 */
[----:B-1----:R-:W-:-:S06]  /*0ce0*/  VIADD R21, R21, 0xffffffe ;  /* 0x0ffffffe15157836 */ /* 0x002fcc0000000000 */
[----:B------:R-:W1:Y:S02]  /*0cf0*/  F2I.FTZ.U32.TRUNC.NTZ R21, R21 ;  /* 0x0000001500157305 */ /* 0x000e64000021f000 */
[----:B-1----:R-:W-:-:S04]  /*0d00*/  IMAD R3, R3, R21, RZ ;  /* 0x0000001503037224 */ /* 0x002fc800078e02ff */
[----:B------:R-:W-:Y:S01]  /*0d10*/  IMAD.HI.U32 R20, R21, R3, R20 ;  /* 0x0000000315147227 */ /* 0x000fe200078e0014 */
[----:B------:R-:W-:-:S04]  /*0d20*/  SHF.R.U32.HI R3, RZ, 0x2, R10 ;  /* 0x00000002ff037819 */ /* 0x000fc8000001160a */
[----:B------:R-:W-:Y:S02]  /*0d30*/  LOP3.LUT R3, R3, R10, RZ, 0x3c, !PT ;  /* 0x0000000a03037212 */ /* 0x000fe400078e3cff */
[----:B------:R-:W-:-:S03]  /*0d40*/  SHF.L.U32 R10, R29, 0x4, RZ ;  /* 0x000000041d0a7819 */ /* 0x000fc600000006ff */
[----:B0-----:R-:W-:-:S05]  /*0d50*/  IMAD.SHL.U32 R16, R3, 0x2, RZ ;  /* 0x0000000203107824 */ /* 0x001fca00078e00ff */
[----:B------:R-:W-:-:S04]  /*0d60*/  LOP3.LUT R10, R29, R10, R16, 0x96, !PT ;  /* 0x0000000a1d0a7212 */ /* 0x000fc800078e9610 */
[----:B------:R-:W-:-:S05]  /*0d70*/  LOP3.LUT R3, R10, R3, RZ, 0x3c, !PT ;  /* 0x000000030a037212 */ /* 0x000fca00078e3cff */
[----:B------:R-:W-:-:S04]  /*0d80*/  IMAD.IADD R17, R3, 0x1, R2 ;  /* 0x0000000103117824 */ /* 0x000fc800078e0202 */
[----:B------:R-:W-:-:S04]  /*0d90*/  IMAD.HI.U32 R20, R20, R17, RZ ;  /* 0x0000001114147227 */ /* 0x000fc800078e00ff */
[----:B------:R-:W-:-:S04]  /*0da0*/  IMAD.MOV R20, RZ, RZ, -R20 ;  /* 0x000000ffff147224 */ /* 0x000fc800078e0a14 */
[----:B------:R-:W-:-:S05]  /*0db0*/  IMAD R17, R20, UR8, R17 ;  /* 0x0000000814117c24 */ /* 0x000fca000f8e0211 */
[----:B------:R-:W-:-:S13]  /*0dc0*/  ISETP.GE.U32.AND P0, PT, R17, UR8, PT ;  /* 0x0000000811007c0c */ /* 0x000fda000bf06070 */
[----:B------:R-:W-:-:S04]  /*0dd0*/  @P0 IADD3 R17, PT, PT, R17, -UR8, RZ ;  /* 0x8000000811110c10 */ /* 0x000fc8000fffe0ff */
[----:B------:R-:W-:-:S13]  /*0de0*/  ISETP.GE.U32.AND P0, PT, R17, UR8, PT ;  /* 0x0000000811007c0c */ /* 0x000fda000bf06070 */
[----:B------:R-:W-:Y:S01]  /*0df0*/  @P0 VIADD R17, R17, -UR8 ;  /* 0x8000000811110c36 */ /* 0x000fe20008000000 */
        /* <DEDUP_REMOVED lines=8> */
[----:B0-----:R-:W-:-:S05]  /*0e80*/  IMAD.SHL.U32 R18, R3, 0x10, RZ ;  /* 0x0000001003127824 */ /* 0x001fca00078e00ff */
[----:B------:R-:W-:Y:S01]  /*0e90*/  IMAD R20, RZ, RZ, -UR8 ;  /* 0x80000008ff147e24 */ /* 0x000fe2000f8e02ff */
[----:B------:R-:W-:Y:S02]  /*0ea0*/  ISETP.NE.U32.AND P1, PT, RZ, UR8, PT ;  /* 0x00000008ff007c0c */ /* 0x000fe4000bf25070 */
[----:B------:R-:W0:Y:S08]  /*0eb0*/  I2F.U32.RP R21, UR8 ;  /* 0x0000000800157d06 */ /* 0x000e300008209000 */
[----:B0-----:R-:W0:Y:S02]  /*0ec0*/  MUFU.RCP R21, R21 ;  /* 0x0000001500157308 */ /* 0x001e240000001000 */
[----:B0-----:R-:W-:-:S06]  /*0ed0*/  IADD3 R21, PT, PT, R21, 0xffffffe, RZ ;  /* 0x0ffffffe15157810 */ /* 0x001fcc0007ffe0ff */
[----:B------:R-:W0:Y:S02]  /*0ee0*/  F2I.FTZ.U32.TRUNC.NTZ R21, R21 ;  /* 0x0000001500157305 */ /* 0x000e24000021f000 */
[----:B0-----:R-:W-:Y:S02]  /*0ef0*/  IMAD R10, R20, R21, RZ ;  /* 0x00000015140a7224 */ /* 0x001fe400078e02ff */
[----:B------:R-:W-:-:S04]  /*0f00*/  IMAD.MOV.U32 R20, RZ, RZ, RZ ;  /* 0x000000ffff147224 */ /* 0x000fc800078e00ff */
[----:B------:R-:W-:Y:S01]  /*0f10*/  IMAD.HI.U32 R20, R21, R10, R20 ;  /* 0x0000000a15147227 */ /* 0x000fe200078e0014 */
[----:B------:R-:W-:-:S04]  /*0f20*/  SHF.R.U32.HI R10, RZ, 0x2, R11 ;  /* 0x00000002ff0a7819 */ /* 0x000fc8000001160b */
[----:B------:R-:W-:-:S04]  /*0f30*/  LOP3.LUT R10, R10, R11, RZ, 0x3c, !PT ;  /* 0x0000000b0a0a7212 */ /* 0x000fc800078e3cff */
[----:B------:R-:W-:-:S04]  /*0f40*/  SHF.L.U32 R11, R10, 0x1, RZ ;  /* 0x000000010a0b7819 */ /* 0x000fc800000006ff */
[----:B------:R-:W-:-:S04]  /*0f50*/  LOP3.LUT R11, R3, R18, R11, 0x96, !PT ;  /* 0x00000012030b7212 */ /* 0x000fc800078e960b */
[----:B------:R-:W-:-:S04]  /*0f60*/  LOP3.LUT R21, R11, R10, RZ, 0x3c, !PT ;  /* 0x0000000a0b157212 */ /* 0x000fc800078e3cff */
[----:B------:R-:W-:-:S05]  /*0f70*/  IADD3 R11, PT, PT, R2, 0x587c5, R21 ;  /* 0x000587c5020b7810 */ /* 0x000fca0007ffe015 */
        /* <DEDUP_REMOVED lines=15> */
[----:B------:R-:W-:Y:S01]  /*1070*/  SHF.R.U32.HI R20, RZ, 0x2, R25 ;  /* 0x00000002ff147819 */ /* 0x000fe20000011619 */
[----:B0-----:R-:W-:-:S03]  /*1080*/  IMAD.SHL.U32 R16, R21, 0x10, RZ ;  /* 0x0000001015107824 */ /* 0x001fc600078e00ff */
[----:B------:R-:W-:Y:S02]  /*1090*/  LOP3.LUT R20, R20, R25, RZ, 0x3c, !PT ;  /* 0x0000001914147212 */ /* 0x000fe400078e3cff */
[----:B------:R-:W-:Y:S02]  /*10a0*/  IADD3 R24, PT, PT, RZ, -UR8, RZ ;  /* 0x80000008ff187c10 */ /* 0x000fe4000fffe0ff */
[----:B------:R-:W0:Y:S01]  /*10b0*/  I2F.U32.RP R19, UR8 ;  /* 0x0000000800137d06 */ /* 0x000e220008209000 */
[----:B------:R-:W-:Y:S01]  /*10c0*/  IMAD.SHL.U32 R18, R20, 0x2, RZ ;  /* 0x0000000214127824 */ /* 0x000fe200078e00ff */
[----:B------:R-:W-:-:S04]  /*10d0*/  ISETP.NE.U32.AND P1, PT, RZ, UR8, PT ;  /* 0x00000008ff007c0c */ /* 0x000fc8000bf25070 */
[----:B------:R-:W-:Y:S01]  /*10e0*/  LOP3.LUT R17, R21, R16, R18, 0x96, !PT ;  /* 0x0000001015117212 */ /* 0x000fe200078e9612 */
[----:B------:R-:W-:-:S03]  /*10f0*/  IMAD.MOV.U32 R18, RZ, RZ, R24 ;  /* 0x000000ffff127224 */ /* 0x000fc600078e0018 */
[----:B------:R-:W-:-:S04]  /*1100*/  LOP3.LUT R20, R17, R20, RZ, 0x3c, !PT ;  /* 0x0000001411147212 */ /* 0x000fc800078e3cff */
[----:B------:R-:W-:Y:S01]  /*1110*/  IADD3 R16, PT, PT, R2, 0xb0f8a, R20 ;  /* 0x000b0f8a02107810 */ /* 0x000fe20007ffe014 */
[----:B0-----:R-:W0:Y:S02]  /*1120*/  MUFU.RCP R19, R19 ;  /* 0x0000001300137308 */ /* 0x001e240000001000 */
[----:B0-----:R-:W-:-:S06]  /*1130*/  IADD3 R19, PT, PT, R19, 0xffffffe, RZ ;  /* 0x0ffffffe13137810 */ /* 0x001fcc0007ffe0ff */
[----:B------:R-:W0:Y:S02]  /*1140*/  F2I.FTZ.U32.TRUNC.NTZ R19, R19 ;  /* 0x0000001300137305 */ /* 0x000e24000021f000 */
[----:B0-----:R-:W-:Y:S02]  /*1150*/  IMAD R17, R18, R19, RZ ;  /* 0x0000001312117224 */ /* 0x001fe400078e02ff */
[----:B------:R-:W-:-:S04]  /*1160*/  IMAD.MOV.U32 R18, RZ, RZ, RZ ;  /* 0x000000ffff127224 */ /* 0x000fc800078e00ff */
[----:B------:R-:W-:-:S06]  /*1170*/  IMAD.HI.U32 R17, R19, R17, R18 ;  /* 0x0000001113117227 */ /* 0x000fcc00078e0012 */
[----:B------:R-:W-:-:S05]  /*1180*/  IMAD.HI.U32 R17, R17, R16, RZ ;  /* 0x0000001011117227 */ /* 0x000fca00078e00ff */
[----:B------:R-:W-:-:S05]  /*1190*/  IADD3 R17, PT, PT, -R17, RZ, RZ ;  /* 0x000000ff11117210 */ /* 0x000fca0007ffe1ff */
[----:B------:R-:W-:-:S05]  /*11a0*/  IMAD R17, R17, UR8, R16 ;  /* 0x0000000811117c24 */ /* 0x000fca000f8e0210 */
[----:B------:R-:W-:-:S13]  /*11b0*/  ISETP.GE.U32.AND P0, PT, R17, UR8, PT ;  /* 0x0000000811007c0c */ /* 0x000fda000bf06070 */
[----:B------:R-:W-:-:S05]  /*11c0*/  @P0 VIADD R17, R17, -UR8 ;  /* 0x8000000811110c36 */ /* 0x000fca0008000000 */
[----:B------:R-:W-:-:S13]  /*11d0*/  ISETP.GE.U32.AND P0, PT, R17, UR8, PT ;  /* 0x0000000811007c0c */ /* 0x000fda000bf06070 */
[----:B------:R-:W-:Y:S01]  /*11e0*/  @P0 VIADD R17, R17, -UR8 ;  /* 0x8000000811110c36 */ /* 0x000fe20008000000 */
[----:B------:R-:W-:-:S04]  /*11f0*/  @!P1 LOP3.LUT R17, RZ, UR8, RZ, 0x33, !PT ;  /* 0x00000008ff119c12 */ /* 0x000fc8000f8e33ff */
[----:B------:R-:W-:-:S05]  /*1200*/  IADD3 R17, PT, PT, R0, R17, RZ ;  /* 0x0000001100117210 */ /* 0x000fca0007ffe0ff */
[----:B------:R-:W-:Y:S01]  /*1210*/  IMAD.WIDE R16, R17, 0x4, R14 ;  /* 0x0000000411107825 */ /* 0x000fe200078e020e */
[----:B--2---:R0:W-:Y:S04]  /*1220*/  STG.E desc[UR10][R12.64+-0x14], R22 ;  /* 0xffffec160c007986 */ /* 0x0041e8000c10190a */
[----:B---3--:R1:W-:Y:S04]  /*1230*/  STG.E desc[UR10][R10.64], R28 ;  /* 0x0000001c0a007986 */ /* 0x0083e8000c10190a */
[----:B------:R-:W2:Y:S04]  /*1240*/  LDG.E R26, desc[UR10][R16.64] ;  /* 0x0000000a101a7981 */ /* 0x000ea8000c1e1900 */
[----:B0-----:R-:W3:Y:S01]  /*1250*/  LDG.E R22, desc[UR10][R12.64+-0x18] ;  /* 0xffffe80a0c167981 */ /* 0x001ee2000c1e1900 */
[----:B------:R-:W-:Y:S01]  /*1260*/  UIADD3 UR8, UPT, UPT, UR4, -0x6, URZ ;  /* 0xfffffffa04087890 */ /* 0x000fe2000fffe0ff */
[----:B------:R-:W-:-:S02]  /*1270*/  SHF.R.U32.HI R18, RZ, 0x2, R27 ;  /* 0x00000002ff127819 */ /* 0x000fc4000001161b */
[----:B-1----:R-:W-:Y:S02]  /*1280*/  SHF.L.U32 R11, R20, 0x4, RZ ;  /* 0x00000004140b7819 */ /* 0x002fe400000006ff */
[----:B------:R-:W-:Y:S01]  /*1290*/  LOP3.LUT R27, R18, R27, RZ, 0x3c, !PT ;  /* 0x0000001b121b7212 */ /* 0x000fe200078e3cff */
[----:B------:R-:W-:Y:S01]  /*12a0*/  IMAD R10, RZ, RZ, -UR8 ;  /* 0x80000008ff0a7e24 */ /* 0x000fe2000f8e02ff */
[----:B------:R-:W-:Y:S02]  /*12b0*/  ISETP.NE.U32.AND P1, PT, RZ, UR8, PT ;  /* 0x00000008ff007c0c */ /* 0x000fe4000bf25070 */
[----:B------:R-:W0:Y:S01]  /*12c0*/  I2F.U32.RP R24, UR8 ;  /* 0x0000000800187d06 */ /* 0x000e220008209000 */
[----:B------:R-:W-:-:S05]  /*12d0*/  IMAD.SHL.U32 R18, R27, 0x2, RZ ;  /* 0x000000021b127824 */ /* 0x000fca00078e00ff */
[----:B------:R-:W-:Y:S01]  /*12e0*/  LOP3.LUT R18, R20, R11, R18, 0x96, !PT ;  /* 0x0000000b14127212 */ /* 0x000fe200078e9612 */
[----:B------:R-:W-:-:S03]  /*12f0*/  IMAD.MOV.U32 R11, RZ, RZ, R10 ;  /* 0x000000ffff0b7224 */ /* 0x000fc600078e000a */
[----:B------:R-:W-:Y:S02]  /*1300*/  LOP3.LUT R27, R18, R27, RZ, 0x3c, !PT ;  /* 0x0000001b121b7212 */ /* 0x000fe400078e3cff */
[----:B------:R-:W-:Y:S02]  /*1310*/  MOV R18, RZ ;  /* 0x000000ff00127202 */ /* 0x000fe40000000f00 */
[----:B------:R-:W-:Y:S01]  /*1320*/  IADD3 R10, PT, PT, R2, 0x10974f, R27 ;  /* 0x0010974f020a7810 */ /* 0x000fe20007ffe01b */
[----:B0-----:R-:W0:Y:S02]  /*1330*/  MUFU.RCP R24, R24 ;  /* 0x0000001800187308 */ /* 0x001e240000001000 */
[----:B0-----:R-:W-:-:S06]  /*1340*/  VIADD R19, R24, 0xffffffe ;  /* 0x0ffffffe18137836 */ /* 0x001fcc0000000000 */
[----:B------:R-:W0:Y:S02]  /*1350*/  F2I.FTZ.U32.TRUNC.NTZ R19, R19 ;  /* 0x0000001300137305 */ /* 0x000e24000021f000 */
[----:B0-----:R-:W-:-:S04]  /*1360*/  IMAD R11, R11, R19, RZ ;  /* 0x000000130b0b7224 */ /* 0x001fc800078e02ff */
[----:B------:R-:W-:-:S06]  /*1370*/  IMAD.HI.U32 R11, R19, R11, R18 ;  /* 0x0000000b130b7227 */ /* 0x000fcc00078e0012 */
        /* <DEDUP_REMOVED lines=10> */
[----:B------:R-:W-:Y:S01]  /*1420*/  UIADD3 UR8, UPT, UPT, UR4, -0x7, URZ ;  /* 0xfffffff904087890 */ /* 0x000fe2000fffe0ff */
[----:B--2---:R-:W-:Y:S04]  /*1430*/  STG.E desc[UR10][R12.64+-0x18], R26 ;  /* 0xffffe81a0c007986 */ /* 0x004fe8000c10190a */
[----:B---3--:R0:W-:Y:S04]  /*1440*/  STG.E desc[UR10][R16.64], R22 ;  /* 0x0000001610007986 */ /* 0x0081e8000c10190a */
[----:B------:R-:W2:Y:S04]  /*1450*/  LDG.E R28, desc[UR10][R24.64] ;  /* 0x0000000a181c7981 */ /* 0x000ea8000c1e1900 */
[----:B0-----:R-:W3:Y:S01]  /*1460*/  LDG.E R17, desc[UR10][R12.64+-0x1c] ;  /* 0xffffe40a0c117981 */ /* 0x001ee2000c1e1900 */
[----:B------:R-:W0:Y:S01]  /*1470*/  I2F.U32.RP R18, UR8 ;  /* 0x0000000800127d06 */ /* 0x000e220008209000 */
[----:B------:R-:W-:-:S02]  /*1480*/  IADD3 R10, PT, PT, RZ, -UR8, RZ ;  /* 0x80000008ff0a7c10 */ /* 0x000fc4000fffe0ff */
[----:B------:R-:W-:Y:S02]  /*1490*/  SHF.R.U32.HI R16, RZ, 0x2, R29 ;  /* 0x00000002ff107819 */ /* 0x000fe4000001161d */
[----:B------:R-:W-:Y:S02]  /*14a0*/  ISETP.NE.U32.AND P1, PT, RZ, UR8, PT ;  /* 0x00000008ff007c0c */ /* 0x000fe4000bf25070 */
[----:B------:R-:W-:Y:S01]  /*14b0*/  LOP3.LUT R16, R16, R29, RZ, 0x3c, !PT ;  /* 0x0000001d10107212 */ /* 0x000fe200078e3cff */
[----:B0-----:R-:W0:Y:S02]  /*14c0*/  MUFU.RCP R18, R18 ;  /* 0x0000001200127308 */ /* 0x001e240000001000 */
[----:B0-----:R-:W-:Y:S01]  /*14d0*/  VIADD R19, R18, 0xffffffe ;  /* 0x0ffffffe12137836 */ /* 0x001fe20000000000 */
[----:B------:R-:W-:-:S05]  /*14e0*/  SHF.L.U32 R18, R27, 0x4, RZ ;  /* 0x000000041b127819 */ /* 0x000fca00000006ff */
[----:B------:R-:W0:Y:S02]  /*14f0*/  F2I.FTZ.U32.TRUNC.NTZ R11, R19 ;  /* 0x00000013000b7305 */ /* 0x000e24000021f000 */
[----:B0-----:R-:W-:Y:S02]  /*1500*/  IMAD R26, R10, R11, RZ ;  /* 0x0000000b0a1a7224 */ /* 0x001fe400078e02ff */
[----:B------:R-:W-:-:S04]  /*1510*/  IMAD.MOV.U32 R10, RZ, RZ, RZ ;  /* 0x000000ffff0a7224 */ /* 0x000fc800078e00ff */
[----:B------:R-:W-:-:S04]  /*1520*/  IMAD.HI.U32 R10, R11, R26, R10 ;  /* 0x0000001a0b0a7227 */ /* 0x000fc800078e000a */
[----:B------:R-:W-:-:S05]  /*1530*/  IMAD.SHL.U32 R11, R16, 0x2, RZ ;  /* 0x00000002100b7824 */ /* 0x000fca00078e00ff */
[----:B------:R-:W-:-:S04]  /*1540*/  LOP3.LUT R11, R27, R18, R11, 0x96, !PT ;  /* 0x000000121b0b7212 */ /* 0x000fc800078e960b */
[----:B------:R-:W-:-:S04]  /*1550*/  LOP3.LUT R11, R11, R16, RZ, 0x3c, !PT ;  /* 0x000000100b0b7212 */ /* 0x000fc800078e3cff */
[----:B------:R-:W-:-:S05]  /*1560*/  IADD3 R19, PT, PT, R2, 0x161f14, R11 ;  /* 0x00161f1402137810 */ /* 0x000fca0007ffe00b */
        /* <DEDUP_REMOVED lines=10> */
[----:B--2---:R2:W-:Y:S04]  /*1610*/  STG.E desc[UR10][R12.64+-0x1c], R28 ;  /* 0xffffe41c0c007986 */ /* 0x0045e8000c10190a */
[----:B---3--:R2:W-:Y:S04]  /*1620*/  STG.E desc[UR10][R24.64], R17 ;  /* 0x0000001118007986 */ /* 0x0085e8000c10190a */
[----:B------:R-:W3:Y:S04]  /*1630*/  LDG.E R16, desc[UR10][R14.64] ;  /* 0x0000000a0e107981 */ /* 0x000ee8000c1e1900 */
[----:B------:R-:W4:Y:S01]  /*1640*/  LDG.E R29, desc[UR10][R12.64+-0x20] ;  /* 0xffffe00a0c1d7981 */ /* 0x000f22000c1e1900 */
[----:B------:R-:W-:Y:S01]  /*1650*/  UIADD3 UR6, UPT, UPT, UR6, 0x8, URZ ;  /* 0x0000000806067890 */ /* 0x000fe2000fffe0ff */
[----:B------:R-:W-:Y:S01]  /*1660*/  IMAD.MOV.U32 R18, RZ, RZ, R21 ;  /* 0x000000ffff127224 */ /* 0x000fe200078e0015 */
[----:B------:R-:W-:Y:S01]  /*1670*/  MOV R19, R20 ;  /* 0x0000001400137202 */ /* 0x000fe20000000f00 */
[----:B------:R-:W-:Y:S01]  /*1680*/  IMAD.MOV.U32 R10, RZ, RZ, R27 ;  /* 0x000000ffff0a7224 */ /* 0x000fe200078e001b */
[----:B------:R-:W-:Y:S01]  /*1690*/  UISETP.NE.AND UP0, UPT, UR6, URZ, UPT ;  /* 0x000000ff0600728c */ /* 0x000fe2000bf05270 */
[----:B------:R-:W-:Y:S01]  /*16a0*/  VIADD R2, R2, 0x2c3e28 ;  /* 0x002c3e2802027836 */ /* 0x000fe20000000000 */
[----:B------:R-:W-:Y:S01]  /*16b0*/  UIADD3 UR4, UPT, UPT, UR4, -0x8, URZ ;  /* 0xfffffff804047890 */ /* 0x000fe2000fffe0ff */
[----:B---3--:R2:W-:Y:S04]  /*16c0*/  STG.E desc[UR10][R12.64+-0x20], R16 ;  /* 0xffffe0100c007986 */ /* 0x0085e8000c10190a */
[----:B----4-:R2:W-:Y:S02]  /*16d0*/  STG.E desc[UR10][R14.64], R29 ;  /* 0x0000001d0e007986 */ /* 0x0105e4000c10190a */
[----:B------:R-:W-:Y:S05]  /*16e0*/  BRA.U UP0, `(.L_x_121) ;  /* 0xffffffed00e47547 */ /* 0x000fea000b83ffff */
[----:B------:R-:W-:Y:S01]  /*16f0*/  MOV R20, R11 ;  /* 0x0000000b00147202 */ /* 0x000fe20000000f00 */
[----:B------:R-:W-:-:S07]  /*1700*/  VIADD R2, R2, 0xffe9e0ec ;  /* 0xffe9e0ec02027836 */ /* 0x000fce0000000000 */
.L_x_120:
[----:B------:R-:W-:-:S09]  /*1710*/  UISETP.NE.AND UP0, UPT, UR7, URZ, UPT ;  /* 0x000000ff0700728c */ /* 0x000fd2000bf05270 */
[----:B------:R-:W-:Y:S05]  /*1720*/  BRA.U !UP0, `(.L_x_119) ;  /* 0x0000001108547547 */ /* 0x000fea000b800000 */
[----:B------:R-:W-:Y:S01]  /*1730*/  UISETP.GE.U32.AND UP0, UPT, UR7, 0x4, UPT ;  /* 0x000000040700788c */ /* 0x000fe2000bf06070 */
[----:B------:R-:W-:Y:S01]  /*1740*/  IMAD.MOV.U32 R26, RZ, RZ, R3 ;  /* 0x000000ffff1a7224 */ /* 0x000fe200078e0003 */
[----:B------:R-:W-:Y:S01]  /*1750*/  ULOP3.LUT UR6, UR5, 0x3, URZ, 0xc0, !UPT ;  /* 0x0000000305067892 */ /* 0x000fe2000f8ec0ff */
[----:B--2---:R-:W-:Y:S01]  /*1760*/  MOV R16, R19 ;  /* 0x0000001300107202 */ /* 0x004fe20000000f00 */
[----:B------:R-:W-:Y:S02]  /*1770*/  IMAD.MOV.U32 R22, RZ, RZ, R10 ;  /* 0x000000ffff167224 */ /* 0x000fe400078e000a */
[----:B------:R-:W-:Y:S01]  /*1780*/  IMAD.MOV.U32 R17, RZ, RZ, R20 ;  /* 0x000000ffff117224 */ /* 0x000fe200078e0014 */
[----:B------:R-:W-:Y:S02]  /*1790*/  UISETP.NE.AND UP1, UPT, UR6, URZ, UPT ;  /* 0x000000ff0600728c */ /* 0x000fe4000bf25270 */
[----:B------:R-:W-:Y:S09]  /*17a0*/  BRA.U !UP0, `(.L_x_122) ;  /* 0x0000000908287547 */ /* 0x000ff2000b800000 */
[----:B0-----:R-:W0:Y:S01]  /*17b0*/  I2F.U32.RP R14, UR4 ;  /* 0x00000004000e7d06 */ /* 0x001e220008209000 */
[----:B------:R-:W-:Y:S01]  /*17c0*/  SHF.R.U32.HI R12, RZ, 0x2, R3 ;  /* 0x00000002ff0c7819 */ /* 0x000fe20000011603 */
[----:B------:R-:W-:Y:S01]  /*17d0*/  IMAD R15, RZ, RZ, -UR4 ;  /* 0x80000004ff0f7e24 */ /* 0x000fe2000f8e02ff */
[----:B------:R-:W1:Y:S02]  /*17e0*/  LDCU.64 UR8, c[0x0][0x380] ;  /* 0x00007000ff0877ac */ /* 0x000e640008000a00 */
[----:B------:R-:W-:Y:S01]  /*17f0*/  LOP3.LUT R12, R12, R3, RZ, 0x3c, !PT ;  /* 0x000000030c0c7212 */ /* 0x000fe200078e3cff */
[----:B------:R-:W-:Y:S01]  /*1800*/  IMAD.SHL.U32 R3, R20, 0x10, RZ ;  /* 0x0000001014037824 */ /* 0x000fe200078e00ff */
[----:B------:R-:W-:Y:S02]  /*1810*/  USHF.R.S32.HI UR7, URZ, 0x1f, UR4 ;  /* 0x0000001fff077899 */ /* 0x000fe40008011404 */
[----:B------:R-:W-:-:S04]  /*1820*/  SHF.L.U32 R11, R12, 0x1, RZ ;  /* 0x000000010c0b7819 */ /* 0x000fc800000006ff */
[----:B------:R-:W-:Y:S01]  /*1830*/  LOP3.LUT R3, R20, R3, R11, 0x96, !PT ;  /* 0x0000000314037212 */ /* 0x000fe200078e960b */
[----:B0-----:R-:W0:Y:S03]  /*1840*/  MUFU.RCP R14, R14 ;  /* 0x0000000e000e7308 */ /* 0x001e260000001000 */
[----:B------:R-:W-:Y:S01]  /*1850*/  LOP3.LUT R3, R3, R12, RZ, 0x3c, !PT ;  /* 0x0000000c03037212 */ /* 0x000fe200078e3cff */
[----:B------:R-:W-:Y:S01]  /*1860*/  IMAD.MOV.U32 R12, RZ, RZ, RZ ;  /* 0x000000ffff0c7224 */ /* 0x000fe200078e00ff */
[----:B0-----:R-:W-:-:S06]  /*1870*/  IADD3 R13, PT, PT, R14, 0xffffffe, RZ ;  /* 0x0ffffffe0e0d7810 */ /* 0x001fcc0007ffe0ff */
[----:B------:R-:W0:Y:S02]  /*1880*/  F2I.FTZ.U32.TRUNC.NTZ R13, R13 ;  /* 0x0000000d000d7305 */ /* 0x000e24000021f000 */
[----:B0-----:R-:W-:Y:S02]  /*1890*/  IMAD R11, R15, R13, RZ ;  /* 0x0000000d0f0b7224 */ /* 0x001fe400078e02ff */
[----:B------:R-:W0:Y:S02]  /*18a0*/  LDC.64 R14, c[0x0][0x380] ;  /* 0x0000e000ff0e7b82 */ /* 0x000e240000000a00 */
[----:B------:R-:W-:Y:S01]  /*18b0*/  IMAD.HI.U32 R12, R13, R11, R12 ;  /* 0x0000000b0d0c7227 */ /* 0x000fe200078e000c */
[----:B------:R-:W-:-:S05]  /*18c0*/  IADD3 R11, PT, PT, R2, 0x587c5, R3 ;  /* 0x000587c5020b7810 */ /* 0x000fca0007ffe003 */
[----:B------:R-:W-:-:S04]  /*18d0*/  IMAD.HI.U32 R12, R12, R11, RZ ;  /* 0x0000000b0c0c7227 */ /* 0x000fc800078e00ff */
[----:B------:R-:W-:-:S04]  /*18e0*/  IMAD.MOV R12, RZ, RZ, -R12 ;  /* 0x000000ffff0c7224 */ /* 0x000fc800078e0a0c */
[----:B------:R-:W-:-:S05]  /*18f0*/  IMAD R11, R12, UR4, R11 ;  /* 0x000000040c0b7c24 */ /* 0x000fca000f8e020b */
[----:B------:R-:W-:-:S13]  /*1900*/  ISETP.GE.U32.AND P0, PT, R11, UR4, PT ;  /* 0x000000040b007c0c */ /* 0x000fda000bf06070 */
[----:B------:R-:W-:Y:S02]  /*1910*/  @P0 IADD3 R11, PT, PT, R11, -UR4, RZ ;  /* 0x800000040b0b0c10 */ /* 0x000fe4000fffe0ff */
[----:B------:R-:W-:Y:S02]  /*1920*/  ISETP.NE.U32.AND P0, PT, RZ, UR4, PT ;  /* 0x00000004ff007c0c */ /* 0x000fe4000bf05070 */
[----:B------:R-:W-:-:S13]  /*1930*/  ISETP.GE.U32.AND P1, PT, R11, UR4, PT ;  /* 0x000000040b007c0c */ /* 0x000fda000bf26070 */
[----:B------:R-:W-:Y:S01]  /*1940*/  @P1 VIADD R11, R11, -UR4 ;  /* 0x800000040b0b1c36 */ /* 0x000fe20008000000 */
        /* <DEDUP_REMOVED lines=11> */
[----:B------:R-:W-:Y:S01]  /*1a00*/  IMAD R11, RZ, RZ, -UR7 ;  /* 0x80000007ff0b7e24 */ /* 0x000fe2000f8e02ff */
[----:B------:R-:W-:Y:S02]  /*1a10*/  ISETP.NE.U32.AND P1, PT, RZ, UR7, PT ;  /* 0x00000007ff007c0c */ /* 0x000fe4000bf25070 */
[----:B------:R-:W0:Y:S08]  /*1a20*/  I2F.U32.RP R22, UR7 ;  /* 0x0000000700167d06 */ /* 0x000e300008209000 */
[----:B0-----:R-:W0:Y:S02]  /*1a30*/  MUFU.RCP R22, R22 ;  /* 0x0000001600167308 */ /* 0x001e240000001000 */
[----:B0-----:R-:W-:-:S06]  /*1a40*/  IADD3 R26, PT, PT, R22, 0xffffffe, RZ ;  /* 0x0ffffffe161a7810 */ /* 0x001fcc0007ffe0ff */
[----:B------:R-:W0:Y:S02]  /*1a50*/  F2I.FTZ.U32.TRUNC.NTZ R17, R26 ;  /* 0x0000001a00117305 */ /* 0x000e24000021f000 */
[----:B0-----:R-:W-:-:S04]  /*1a60*/  IMAD R11, R11, R17, RZ ;  /* 0x000000110b0b7224 */ /* 0x001fc800078e02ff */
[----:B------:R-:W-:Y:S01]  /*1a70*/  IMAD.HI.U32 R16, R17, R11, R16 ;  /* 0x0000000b11107227 */ /* 0x000fe200078e0010 */
[----:B------:R-:W-:-:S04]  /*1a80*/  SHF.R.U32.HI R11, RZ, 0x2, R18 ;  /* 0x00000002ff0b7819 */ /* 0x000fc80000011612 */
[----:B------:R-:W-:Y:S01]  /*1a90*/  LOP3.LUT R11, R11, R18, RZ, 0x3c, !PT ;  /* 0x000000120b0b7212 */ /* 0x000fe200078e3cff */
[----:B------:R-:W-:-:S03]  /*1aa0*/  IMAD.SHL.U32 R18, R3, 0x10, RZ ;  /* 0x0000001003127824 */ /* 0x000fc600078e00ff */
        /* <DEDUP_REMOVED lines=14> */
[----:B--2---:R0:W-:Y:S04]  /*1b90*/  STG.E desc[UR10][R12.64+-0x4], R21 ;  /* 0xfffffc150c007986 */ /* 0x0041e8000c10190a */
[----:B---3--:R1:W-:Y:S04]  /*1ba0*/  STG.E desc[UR10][R24.64], R29 ;  /* 0x0000001d18007986 */ /* 0x0083e8000c10190a */
[----:B------:R-:W2:Y:S04]  /*1bb0*/  LDG.E R28, desc[UR10][R16.64] ;  /* 0x0000000a101c7981 */ /* 0x000ea8000c1e1900 */
[----:B0-----:R-:W3:Y:S01]  /*1bc0*/  LDG.E R21, desc[UR10][R12.64+-0x8] ;  /* 0xfffff80a0c157981 */ /* 0x001ee2000c1e1900 */
[----:B------:R-:W-:-:S06]  /*1bd0*/  UIADD3 UR7, UPT, UPT, UR4, -0x2, URZ ;  /* 0xfffffffe04077890 */ /* 0x000fcc000fffe0ff */
[----:B------:R-:W-:Y:S01]  /*1be0*/  IMAD R26, RZ, RZ, -UR7 ;  /* 0x80000007ff1a7e24 */ /* 0x000fe2000f8e02ff */
[----:B------:R-:W-:Y:S02]  /*1bf0*/  ISETP.NE.U32.AND P1, PT, RZ, UR7, PT ;  /* 0x00000007ff007c0c */ /* 0x000fe4000bf25070 */
[----:B------:R-:W0:Y:S08]  /*1c00*/  I2F.U32.RP R22, UR7 ;  /* 0x0000000700167d06 */ /* 0x000e300008209000 */
[----:B0-----:R-:W0:Y:S02]  /*1c10*/  MUFU.RCP R22, R22 ;  /* 0x0000001600167308 */ /* 0x001e240000001000 */
[----:B0-----:R-:W-:Y:S01]  /*1c20*/  IADD3 R27, PT, PT, R22, 0xffffffe, RZ ;  /* 0x0ffffffe161b7810 */ /* 0x001fe20007ffe0ff */
[----:B------:R-:W-:-:S05]  /*1c30*/  IMAD.SHL.U32 R22, R11, 0x10, RZ ;  /* 0x000000100b167824 */ /* 0x000fca00078e00ff */
        /* <DEDUP_REMOVED lines=18> */
[----:B-1----:R-:W-:-:S04]  /*1d60*/  IMAD.IADD R25, R0, 0x1, R19 ;  /* 0x0000000100197824 */ /* 0x002fc800078e0213 */
[----:B------:R-:W-:Y:S01]  /*1d70*/  IMAD.WIDE R24, R25, 0x4, R14 ;  /* 0x0000000419187825 */ /* 0x000fe200078e020e */
[----:B--2---:R-:W-:Y:S04]  /*1d80*/  STG.E desc[UR10][R12.64+-0x8], R28 ;  /* 0xfffff81c0c007986 */ /* 0x004fe8000c10190a */
[----:B---3--:R0:W-:Y:S04]  /*1d90*/  STG.E desc[UR10][R16.64], R21 ;  /* 0x0000001510007986 */ /* 0x0081e8000c10190a */
[----:B------:R-:W2:Y:S04]  /*1da0*/  LDG.E R27, desc[UR10][R24.64] ;  /* 0x0000000a181b7981 */ /* 0x000ea8000c1e1900 */
[----:B------:R-:W3:Y:S01]  /*1db0*/  LDG.E R29, desc[UR10][R12.64+-0xc] ;  /* 0xfffff40a0c1d7981 */ /* 0x000ee2000c1e1900 */
[----:B------:R-:W-:Y:S01]  /*1dc0*/  UIADD3 UR7, UPT, UPT, UR4, -0x3, URZ ;  /* 0xfffffffd04077890 */ /* 0x000fe2000fffe0ff */
[----:B------:R-:W-:Y:S01]  /*1dd0*/  VIADD R2, R2, 0x161f14 ;  /* 0x00161f1402027836 */ /* 0x000fe20000000000 */
[----:B0-----:R-:W-:-:S04]  /*1de0*/  SHF.R.U32.HI R17, RZ, 0x2, R10 ;  /* 0x00000002ff117819 */ /* 0x001fc8000001160a */
[----:B------:R-:W-:Y:S01]  /*1df0*/  IMAD R18, RZ, RZ, -UR7 ;  /* 0x80000007ff127e24 */ /* 0x000fe2000f8e02ff */
[----:B------:R-:W-:Y:S02]  /*1e00*/  LOP3.LUT R17, R17, R10, RZ, 0x3c, !PT ;  /* 0x0000000a11117212 */ /* 0x000fe400078e3cff */
[----:B------:R-:W0:Y:S01]  /*1e10*/  I2F.U32.RP R26, UR7 ;  /* 0x00000007001a7d06 */ /* 0x000e220008209000 */
[----:B------:R-:W-:Y:S02]  /*1e20*/  ISETP.NE.U32.AND P1, PT, RZ, UR7, PT ;  /* 0x00000007ff007c0c */ /* 0x000fe4000bf25070 */
[----:B------:R-:W-:-:S05]  /*1e30*/  SHF.L.U32 R10, R17, 0x1, RZ ;  /* 0x00000001110a7819 */ /* 0x000fca00000006ff */
[----:B0-----:R-:W0:Y:S02]  /*1e40*/  MUFU.RCP R26, R26 ;  /* 0x0000001a001a7308 */ /* 0x001e240000001000 */
[----:B0-----:R-:W-:-:S06]  /*1e50*/  IADD3 R26, PT, PT, R26, 0xffffffe, RZ ;  /* 0x0ffffffe1a1a7810 */ /* 0x001fcc0007ffe0ff */
[----:B------:R-:W0:Y:S02]  /*1e60*/  F2I.FTZ.U32.TRUNC.NTZ R19, R26 ;  /* 0x0000001a00137305 */ /* 0x000e24000021f000 */
[----:B0-----:R-:W-:Y:S02]  /*1e70*/  IMAD R28, R18, R19, RZ ;  /* 0x00000013121c7224 */ /* 0x001fe400078e02ff */
[----:B------:R-:W-:-:S04]  /*1e80*/  IMAD.MOV.U32 R18, RZ, RZ, RZ ;  /* 0x000000ffff127224 */ /* 0x000fc800078e00ff */
[----:B------:R-:W-:-:S04]  /*1e90*/  IMAD.HI.U32 R18, R19, R28, R18 ;  /* 0x0000001c13127227 */ /* 0x000fc800078e0012 */
[----:B------:R-:W-:-:S05]  /*1ea0*/  IMAD.SHL.U32 R19, R22, 0x10, RZ ;  /* 0x0000001016137824 */ /* 0x000fca00078e00ff */
[----:B------:R-:W-:-:S04]  /*1eb0*/  LOP3.LUT R10, R22, R19, R10, 0x96, !PT ;  /* 0x00000013160a7212 */ /* 0x000fc800078e960a */
[----:B------:R-:W-:-:S04]  /*1ec0*/  LOP3.LUT R17, R10, R17, RZ, 0x3c, !PT ;  /* 0x000000110a117212 */ /* 0x000fc800078e3cff */
[----:B------:R-:W-:-:S05]  /*1ed0*/  IADD3 R19, PT, PT, R2, R17, RZ ;  /* 0x0000001102137210 */ /* 0x000fca0007ffe0ff */
        /* <DEDUP_REMOVED lines=12> */
[----:B------:R-:W2:Y:S04]  /*1fa0*/  LDG.E R28, desc[UR10][R14.64] ;  /* 0x0000000a0e1c7981 */ /* 0x000ea8000c1e1900 */
[----:B------:R-:W3:Y:S01]  /*1fb0*/  LDG.E R21, desc[UR10][R12.64+-0x10] ;  /* 0xfffff00a0c157981 */ /* 0x000ee2000c1e1900 */
[--C-:B------:R-:W-:Y:S01]  /*1fc0*/  IMAD.MOV.U32 R16, RZ, RZ, R11.reuse ;  /* 0x000000ffff107224 */ /* 0x100fe200078e000b */
[----:B------:R-:W-:Y:S01]  /*1fd0*/  MOV R18, R3 ;  /* 0x0000000300127202 */ /* 0x000fe20000000f00 */
[----:B------:R-:W-:Y:S01]  /*1fe0*/  IMAD.MOV.U32 R19, RZ, RZ, R11 ;  /* 0x000000ffff137224 */ /* 0x000fe200078e000b */
[----:B------:R-:W-:Y:S01]  /*1ff0*/  MOV R10, R22 ;  /* 0x00000016000a7202 */ /* 0x000fe20000000f00 */
[----:B------:R-:W-:Y:S01]  /*2000*/  IMAD.MOV.U32 R26, RZ, RZ, R20 ;  /* 0x000000ffff1a7224 */ /* 0x000fe200078e0014 */
[----:B------:R-:W-:Y:S01]  /*2010*/  UIADD3 UR4, UPT, UPT, UR4, -0x4, URZ ;  /* 0xfffffffc04047890 */ /* 0x000fe2000fffe0ff */
[----:B------:R-:W-:Y:S01]  /*2020*/  IMAD.MOV.U32 R11, RZ, RZ, R17 ;  /* 0x000000ffff0b7224 */ /* 0x000fe200078e0011 */
[----:B--2---:R1:W-:Y:S04]  /*2030*/  STG.E desc[UR10][R12.64+-0x10], R28 ;  /* 0xfffff01c0c007986 */ /* 0x0043e8000c10190a */
[----:B---3--:R1:W-:Y:S06]  /*2040*/  STG.E desc[UR10][R14.64], R21 ;  /* 0x000000150e007986 */ /* 0x0083ec000c10190a */
.L_x_122:
[----:B------:R-:W-:Y:S01]  /*2050*/  IMAD.MOV.U32 R3, RZ, RZ, R20 ;  /* 0x000000ffff037224 */ /* 0x000fe200078e0014 */
[----:B------:R-:W-:Y:S06]  /*2060*/  BRA.U !UP1, `(.L_x_119) ;  /* 0x0000000909047547 */ /* 0x000fec000b800000 */
[----:B------:R-:W-:Y:S01]  /*2070*/  UISETP.NE.AND UP0, UPT, UR6, 0x1, UPT ;  /* 0x000000010600788c */ /* 0x000fe2000bf05270 */
[----:B-1----:R-:W-:Y:S01]  /*2080*/  MOV R24, R18 ;  /* 0x0000001200187202 */ /* 0x002fe20000000f00 */
[----:B------:R-:W-:Y:S01]  /*2090*/  ULOP3.LUT UR5, UR5, 0x1, URZ, 0xc0, !UPT ;  /* 0x0000000105057892 */ /* 0x000fe2000f8ec0ff */
[----:B------:R-:W-:Y:S01]  /*20a0*/  IMAD.MOV.U32 R28, RZ, RZ, R16 ;  /* 0x000000ffff1c7224 */ /* 0x000fe200078e0010 */
[----:B------:R-:W-:Y:S01]  /*20b0*/  MOV R19, R17 ;  /* 0x0000001100137202 */ /* 0x000fe20000000f00 */
[----:B------:R-:W-:Y:S01]  /*20c0*/  IMAD.MOV.U32 R25, RZ, RZ, R22 ;  /* 0x000000ffff197224 */ /* 0x000fe200078e0016 */
[----:B------:R-:W-:Y:S01]  /*20d0*/  UISETP.NE.U32.AND UP1, UPT, UR5, 0x1, UPT ;  /* 0x000000010500788c */ /* 0x000fe2000bf25070 */
[----:B------:R-:W-:Y:S02]  /*20e0*/  IMAD.MOV.U32 R27, RZ, RZ, R17 ;  /* 0x000000ffff1b7224 */ /* 0x000fe400078e0011 */
[----:B------:R-:W-:Y:S08]  /*20f0*/  BRA.U !UP0, `(.L_x_123) ;  /* 0x00000005082c7547 */ /* 0x000ff0000b800000 */
[----:B0-----:R-:W0:Y:S01]  /*2100*/  I2F.U32.RP R13, UR4 ;  /* 0x00000004000d7d06 */ /* 0x001e220008209000 */
[----:B------:R-:W-:Y:S01]  /*2110*/  SHF.R.U32.HI R3, RZ, 0x2, R26 ;  /* 0x00000002ff037819 */ /* 0x000fe2000001161a */
[----:B------:R-:W-:Y:S01]  /*2120*/  IMAD.SHL.U32 R10, R17, 0x10, RZ ;  /* 0x00000010110a7824 */ /* 0x000fe200078e00ff */
[----:B------:R-:W-:Y:S01]  /*2130*/  IADD3 R15, PT, PT, RZ, -UR4, RZ ;  /* 0x80000004ff0f7c10 */ /* 0x000fe2000fffe0ff */
[----:B------:R-:W-:Y:S01]  /*2140*/  UIADD3 UR5, UPT, UPT, UR4, -0x1, URZ ;  /* 0xffffffff04057890 */ /* 0x000fe2000fffe0ff */
[----:B------:R-:W-:Y:S01]  /*2150*/  LOP3.LUT R3, R3, R26, RZ, 0x3c, !PT ;  /* 0x0000001a03037212 */ /* 0x000fe200078e3cff */
[----:B------:R-:W1:Y:S04]  /*2160*/  LDCU.64 UR8, c[0x0][0x380] ;  /* 0x00007000ff0877ac */ /* 0x000e680008000a00 */
[----:B------:R-:W-:Y:S01]  /*2170*/  IMAD.SHL.U32 R12, R3, 0x2, RZ ;  /* 0x00000002030c7824 */ /* 0x000fe200078e00ff */
[----:B------:R-:W-:Y:S01]  /*2180*/  USHF.R.S32.HI UR6, URZ, 0x1f, UR4 ;  /* 0x0000001fff067899 */ /* 0x000fe20008011404 */
[----:B------:R-:W-:Y:S01]  /*2190*/  IMAD R27, RZ, RZ, -UR5 ;  /* 0x80000005ff1b7e24 */ /* 0x000fe2000f8e02ff */
[----:B0-----:R-:W0:Y:S02]  /*21a0*/  MUFU.RCP R13, R13 ;  /* 0x0000000d000d7308 */ /* 0x001e240000001000 */
[----:B------:R-:W-:-:S04]  /*21b0*/  LOP3.LUT R10, R17, R10, R12, 0x96, !PT ;  /* 0x0000000a110a7212 */ /* 0x000fc800078e960c */
[----:B------:R-:W-:Y:S01]  /*21c0*/  LOP3.LUT R25, R10, R3, RZ, 0x3c, !PT ;  /* 0x000000030a197212 */ /* 0x000fe200078e3cff */
[----:B------:R-:W-:Y:S01]  /*21d0*/  HFMA2 R10, -RZ, RZ, 0, 0 ;  /* 0x00000000ff0a7431 */ /* 0x000fe200000001ff */
[----:B------:R-:W2:Y:S02]  /*21e0*/  I2F.U32.RP R12, UR5 ;  /* 0x00000005000c7d06 */ /* 0x000ea40008209000 */
[----:B------:R-:W-:Y:S01]  /*21f0*/  IADD3 R3, PT, PT, R2, 0x587c5, R25 ;  /* 0x000587c502037810 */ /* 0x000fe20007ffe019 */
[----:B0-----:R-:W-:-:S06]  /*2200*/  VIADD R11, R13, 0xffffffe ;  /* 0x0ffffffe0d0b7836 */ /* 0x001fcc0000000000 */
[----:B------:R-:W0:Y:S08]  /*2210*/  F2I.FTZ.U32.TRUNC.NTZ R11, R11 ;  /* 0x0000000b000b7305 */ /* 0x000e30000021f000 */
[----:B--2---:R-:W2:Y:S01]  /*2220*/  MUFU.RCP R12, R12 ;  /* 0x0000000c000c7308 */ /* 0x004ea20000001000 */
[----:B0-----:R-:W-:-:S04]  /*2230*/  IMAD R15, R15, R11, RZ ;  /* 0x0000000b0f0f7224 */ /* 0x001fc800078e02ff */
[----:B------:R-:W-:-:S06]  /*2240*/  IMAD.HI.U32 R10, R11, R15, R10 ;  /* 0x0000000f0b0a7227 */ /* 0x000fcc00078e000a */
[----:B------:R-:W-:Y:S01]  /*2250*/  IMAD.HI.U32 R10, R10, R3, RZ ;  /* 0x000000030a0a7227 */ /* 0x000fe200078e00ff */
[----:B--2---:R-:W-:-:S03]  /*2260*/  IADD3 R20, PT, PT, R12, 0xffffffe, RZ ;  /* 0x0ffffffe0c147810 */ /* 0x004fc60007ffe0ff */
[----:B------:R-:W-:Y:S01]  /*2270*/  IMAD.MOV R10, RZ, RZ, -R10 ;  /* 0x000000ffff0a7224 */ /* 0x000fe200078e0a0a */
[----:B------:R0:W2:Y:S03]  /*2280*/  F2I.FTZ.U32.TRUNC.NTZ R21, R20 ;  /* 0x0000001400157305 */ /* 0x0000a6000021f000 */
[----:B------:R-:W-:Y:S02]  /*2290*/  IMAD R3, R10, UR4, R3 ;  /* 0x000000040a037c24 */ /* 0x000fe4000f8e0203 */
[----:B------:R-:W3:Y:S03]  /*22a0*/  LDC.64 R10, c[0x0][0x380] ;  /* 0x0000e000ff0a7b82 */ /* 0x000ee60000000a00 */
[----:B------:R-:W-:Y:S01]  /*22b0*/  ISETP.GE.U32.AND P0, PT, R3, UR4, PT ;  /* 0x0000000403007c0c */ /* 0x000fe2000bf06070 */
[----:B0-----:R-:W-:-:S12]  /*22c0*/  IMAD.MOV.U32 R20, RZ, RZ, RZ ;  /* 0x000000ffff147224 */ /* 0x001fd800078e00ff */
[----:B------:R-:W-:Y:S01]  /*22d0*/  @P0 VIADD R3, R3, -UR4 ;  /* 0x8000000403030c36 */ /* 0x000fe20008000000 */
[----:B------:R-:W-:-:S04]  /*22e0*/  ISETP.NE.U32.AND P0, PT, RZ, UR4, PT ;  /* 0x00000004ff007c0c */ /* 0x000fc8000bf05070 */
[----:B------:R-:W-:-:S13]  /*22f0*/  ISETP.GE.U32.AND P1, PT, R3, UR4, PT ;  /* 0x0000000403007c0c */ /* 0x000fda000bf26070 */
[----:B------:R-:W-:Y:S01]  /*2300*/  @P1 VIADD R3, R3, -UR4 ;  /* 0x8000000403031c36 */ /* 0x000fe20008000000 */
[C---:B------:R-:W-:Y:S02]  /*2310*/  IADD3 R13, P1, PT, R0.reuse, UR4, RZ ;  /* 0x00000004000d7c10 */ /* 0x040fe4000ff3e0ff */
[----:B------:R-:W-:Y:S02]  /*2320*/  @!P0 LOP3.LUT R3, RZ, UR4, RZ, 0x33, !PT ;  /* 0x00000004ff038c12 */ /* 0x000fe4000f8e33ff */
[C---:B------:R-:W-:Y:S02]  /*2330*/  LEA.HI.X.SX32 R14, R0.reuse, UR6, 0x1, P1 ;  /* 0x00000006000e7c11 */ /* 0x040fe400088f0eff */
[----:B-1----:R-:W-:Y:S02]  /*2340*/  LEA R12, P0, R13, UR8, 0x2 ;  /* 0x000000080d0c7c11 */ /* 0x002fe4000f8010ff */
[----:B------:R-:W-:Y:S01]  /*2350*/  IADD3 R15, PT, PT, R0, R3, RZ ;  /* 0x00000003000f7210 */ /* 0x000fe20007ffe0ff */
[----:B--2---:R-:W-:Y:S01]  /*2360*/  IMAD R3, R27, R21, RZ ;  /* 0x000000151b037224 */ /* 0x004fe200078e02ff */
[----:B------:R-:W-:-:S03]  /*2370*/  LEA.HI.X R13, R13, UR9, R14, 0x2, P0 ;  /* 0x000000090d0d7c11 */ /* 0x000fc600080f140e */
[----:B---3--:R-:W-:Y:S02]  /*2380*/  IMAD.WIDE R14, R15, 0x4, R10 ;  /* 0x000000040f0e7825 */ /* 0x008fe400078e020a */
[----:B------:R-:W2:Y:S02]  /*2390*/  LDG.E R29, desc[UR10][R12.64+-0x4] ;  /* 0xfffffc0a0c1d7981 */ /* 0x000ea4000c1e1900 */
[----:B------:R-:W-:Y:S02]  /*23a0*/  IMAD.HI.U32 R20, R21, R3, R20 ;  /* 0x0000000315147227 */ /* 0x000fe400078e0014 */
[----:B------:R-:W3:Y:S01]  /*23b0*/  LDG.E R3, desc[UR10][R14.64] ;  /* 0x0000000a0e037981 */ /* 0x000ee2000c1e1900 */
[----:B------:R-:W-:-:S04]  /*23c0*/  SHF.R.U32.HI R21, RZ, 0x2, R18 ;  /* 0x00000002ff157819 */ /* 0x000fc80000011612 */
[----:B------:R-:W-:Y:S02]  /*23d0*/  LOP3.LUT R21, R21, R18, RZ, 0x3c, !PT ;  /* 0x0000001215157212 */ /* 0x000fe400078e3cff */
[----:B------:R-:W-:-:S03]  /*23e0*/  SHF.L.U32 R18, R25, 0x4, RZ ;  /* 0x0000000419127819 */ /* 0x000fc600000006ff */
[----:B------:R-:W-:-:S05]  /*23f0*/  IMAD.SHL.U32 R24, R21, 0x2, RZ ;  /* 0x0000000215187824 */ /* 0x000fca00078e00ff */
[----:B------:R-:W-:Y:S01]  /*2400*/  LOP3.LUT R18, R25, R18, R24, 0x96, !PT ;  /* 0x0000001219127212 */ /* 0x000fe200078e9618 */
[----:B------:R-:W-:-:S03]  /*2410*/  VIADD R2, R2, 0xb0f8a ;  /* 0x000b0f8a02027836 */ /* 0x000fc60000000000 */
[----:B------:R-:W-:-:S05]  /*2420*/  LOP3.LUT R27, R18, R21, RZ, 0x3c, !PT ;  /* 0x00000015121b7212 */ /* 0x000fca00078e3cff */
[----:B------:R-:W-:-:S04]  /*2430*/  IMAD.IADD R21, R27, 0x1, R2 ;  /* 0x000000011b157824 */ /* 0x000fc800078e0202 */
[----:B------:R-:W-:-:S05]  /*2440*/  IMAD.HI.U32 R20, R20, R21, RZ ;  /* 0x0000001514147227 */ /* 0x000fca00078e00ff */
[----:B------:R-:W-:-:S05]  /*2450*/  IADD3 R20, PT, PT, -R20, RZ, RZ ;  /* 0x000000ff14147210 */ /* 0x000fca0007ffe1ff */
[----:B------:R-:W-:-:S05]  /*2460*/  IMAD R21, R20, UR5, R21 ;  /* 0x0000000514157c24 */ /* 0x000fca000f8e0215 */
[----:B------:R-:W-:Y:S02]  /*2470*/  ISETP.GE.U32.AND P0, PT, R21, UR5, PT ;  /* 0x0000000515007c0c */ /* 0x000fe4000bf06070 */
[----:B------:R-:W-:-:S11]  /*2480*/  ISETP.NE.U32.AND P1, PT, RZ, UR5, PT ;  /* 0x00000005ff007c0c */ /* 0x000fd6000bf25070 */
[----:B------:R-:W-:-:S05]  /*2490*/  @P0 VIADD R21, R21, -UR5 ;  /* 0x8000000515150c36 */ /* 0x000fca0008000000 */
[----:B------:R-:W-:-:S13]  /*24a0*/  ISETP.GE.U32.AND P0, PT, R21, UR5, PT ;  /* 0x0000000515007c0c */ /* 0x000fda000bf06070 */
[----:B------:R-:W-:Y:S01]  /*24b0*/  @P0 VIADD R21, R21, -UR5 ;  /* 0x8000000515150c36 */ /* 0x000fe20008000000 */
[----:B------:R-:W-:-:S04]  /*24c0*/  @!P1 LOP3.LUT R21, RZ, UR5, RZ, 0x33, !PT ;  /* 0x00000005ff159c12 */ /* 0x000fc8000f8e33ff */
[----:B------:R-:W-:-:S05]  /*24d0*/  IADD3 R21, PT, PT, R0, R21, RZ ;  /* 0x0000001500157210 */ /* 0x000fca0007ffe0ff */
[----:B------:R-:W-:Y:S01]  /*24e0*/  IMAD.WIDE R20, R21, 0x4, R10 ;  /* 0x0000000415147825 */ /* 0x000fe200078e020a */
[----:B---3--:R0:W-:Y:S04]  /*24f0*/  STG.E desc[UR10][R12.64+-0x4], R3 ;  /* 0xfffffc030c007986 */ /* 0x0081e8000c10190a */
[----:B--2---:R1:W-:Y:S04]  /*2500*/  STG.E desc[UR10][R14.64], R29 ;  /* 0x0000001d0e007986 */ /* 0x0043e8000c10190a */
[----:B------:R-:W2:Y:S04]  /*2510*/  LDG.E R18, desc[UR10][R12.64+-0x8] ;  /* 0xfffff80a0c127981 */ /* 0x000ea8000c1e1900 */
[----:B0-----:R-:W3:Y:S01]  /*2520*/  LDG.E R3, desc[UR10][R20.64] ;  /* 0x0000000a14037981 */ /* 0x001ee2000c1e1900 */
[----:B------:R-:W-:Y:S01]  /*2530*/  IMAD.MOV.U32 R28, RZ, RZ, R17 ;  /* 0x000000ffff1c7224 */ /* 0x000fe200078e0011 */
[----:B------:R-:W-:Y:S01]  /*2540*/  MOV R26, R16 ;  /* 0x00000010001a7202 */ /* 0x000fe20000000f00 */
[----:B------:R-:W-:-:S02]  /*2550*/  IMAD.MOV.U32 R24, RZ, RZ, R22 ;  /* 0x000000ffff187224 */ /* 0x000fc400078e0016 */
[----:B------:R-:W-:Y:S02]  /*2560*/  IMAD.MOV.U32 R10, RZ, RZ, R25 ;  /* 0x000000ffff0a7224 */ /* 0x000fe400078e0019 */
[----:B------:R-:W-:Y:S01]  /*2570*/  IMAD.MOV.U32 R11, RZ, RZ, R27 ;  /* 0x000000ffff0b7224 */ /* 0x000fe200078e001b */
[----:B------:R-:W-:Y:S01]  /*2580*/  UIADD3 UR4, UPT, UPT, UR4, -0x2, URZ ;  /* 0xfffffffe04047890 */ /* 0x000fe2000fffe0ff */
[----:B---3--:R1:W-:Y:S04]  /*2590*/  STG.E desc[UR10][R12.64+-0x8], R3 ;  /* 0xfffff8030c007986 */ /* 0x0083e8000c10190a */
[----:B--2---:R1:W-:Y:S07]  /*25a0*/  STG.E desc[UR10][R20.64], R18 ;  /* 0x0000001214007986 */ /* 0x0043ee000c10190a */
.L_x_123:
[----:B-1----:R-:W-:Y:S01]  /*25b0*/  MOV R3, R16 ;  /* 0x0000001000037202 */ /* 0x002fe20000000f00 */
[----:B------:R-:W-:Y:S01]  /*25c0*/  IMAD.MOV.U32 R18, RZ, RZ, R22 ;  /* 0x000000ffff127224 */ /* 0x000fe200078e0016 */
[----:B------:R-:W-:Y:S06]  /*25d0*/  BRA.U UP1, `(.L_x_119) ;  /* 0x0000000101a87547 */ /* 0x000fec000b800000 */
[----:B0-----:R-:W0:Y:S01]  /*25e0*/  I2F.U32.RP R14, UR4 ;  /* 0x00000004000e7d06 */ /* 0x001e220008209000 */
[----:B------:R-:W-:Y:S01]  /*25f0*/  SHF.R.U32.HI R3, RZ, 0x2, R26 ;  /* 0x00000002ff037819 */ /* 0x000fe2000001161a */
[----:B------:R-:W-:Y:S01]  /*2600*/  IMAD.SHL.U32 R10, R27, 0x10, RZ ;  /* 0x000000101b0a7824 */ /* 0x000fe200078e00ff */
[----:B------:R-:W-:Y:S01]  /*2610*/  IADD3 R2, PT, PT, R2, 0x587c5, RZ ;  /* 0x000587c502027810 */ /* 0x000fe20007ffe0ff */
[----:B------:R-:W1:Y:S01]  /*2620*/  LDCU.64 UR6, c[0x0][0x380] ;  /* 0x00007000ff0677ac */ /* 0x000e620008000a00 */
[----:B------:R-:W-:Y:S02]  /*2630*/  LOP3.LUT R3, R3, R26, RZ, 0x3c, !PT ;  /* 0x0000001a03037212 */ /* 0x000fe400078e3cff */
[----:B------:R-:W-:Y:S01]  /*2640*/  ISETP.NE.U32.AND P1, PT, RZ, UR4, PT ;  /* 0x00000004ff007c0c */ /* 0x000fe2000bf25070 */
[----:B------:R-:W-:Y:S02]  /*2650*/  USHF.R.S32.HI UR5, URZ, 0x1f, UR4 ;  /* 0x0000001fff057899 */ /* 0x000fe40008011404 */
[----:B------:R-:W-:Y:S01]  /*2660*/  IMAD.SHL.U32 R11, R3, 0x2, RZ ;  /* 0x00000002030b7824 */ /* 0x000fe200078e00ff */
[----:B0-----:R-:W0:Y:S04]  /*2670*/  MUFU.RCP R14, R14 ;  /* 0x0000000e000e7308 */ /* 0x001e280000001000 */
[----:B------:R-:W-:-:S04]  /*2680*/  LOP3.LUT R10, R27, R10, R11, 0x96, !PT ;  /* 0x0000000a1b0a7212 */ /* 0x000fc800078e960b */
[----:B------:R-:W-:-:S05]  /*2690*/  LOP3.LUT R11, R10, R3, RZ, 0x3c, !PT ;  /* 0x000000030a0b7212 */ /* 0x000fca00078e3cff */
[----:B------:R-:W-:Y:S02]  /*26a0*/  IMAD.IADD R3, R11, 0x1, R2 ;  /* 0x000000010b037824 */ /* 0x000fe400078e0202 */
[----:B0-----:R-:W-:-:S04]  /*26b0*/  VIADD R12, R14, 0xffffffe ;  /* 0x0ffffffe0e0c7836 */ /* 0x001fc80000000000 */
[----:B------:R0:W2:Y:S02]  /*26c0*/  F2I.FTZ.U32.TRUNC.NTZ R13, R12 ;  /* 0x0000000c000d7305 */ /* 0x0000a4000021f000 */
[----:B0-----:R-:W-:Y:S01]  /*26d0*/  IMAD.MOV.U32 R12, RZ, RZ, RZ ;  /* 0x000000ffff0c7224 */ /* 0x001fe200078e00ff */
[----:B--2---:R-:W-:-:S05]  /*26e0*/  IADD3 R15, PT, PT, RZ, -R13, RZ ;  /* 0x8000000dff0f7210 */ /* 0x004fca0007ffe0ff */
[----:B------:R-:W-:-:S04]  /*26f0*/  IMAD R15, R15, UR4, RZ ;  /* 0x000000040f0f7c24 */ /* 0x000fc8000f8e02ff */
[----:B------:R-:W-:-:S06]  /*2700*/  IMAD.HI.U32 R12, R13, R15, R12 ;  /* 0x0000000f0d0c7227 */ /* 0x000fcc00078e000c */
[----:B------:R-:W-:-:S05]  /*2710*/  IMAD.HI.U32 R12, R12, R3, RZ ;  /* 0x000000030c0c7227 */ /* 0x000fca00078e00ff */
[----:B------:R-:W-:-:S05]  /*2720*/  IADD3 R12, PT, PT, -R12, RZ, RZ ;  /* 0x000000ff0c0c7210 */ /* 0x000fca0007ffe1ff */
[----:B------:R-:W-:Y:S02]  /*2730*/  IMAD R3, R12, UR4, R3 ;  /* 0x000000040c037c24 */ /* 0x000fe4000f8e0203 */
[----:B------:R-:W0:Y:S03]  /*2740*/  LDC.64 R12, c[0x0][0x380] ;  /* 0x0000e000ff0c7b82 */ /* 0x000e260000000a00 */
[----:B------:R-:W-:-:S13]  /*2750*/  ISETP.GE.U32.AND P0, PT, R3, UR4, PT ;  /* 0x0000000403007c0c */ /* 0x000fda000bf06070 */
[----:B------:R-:W-:-:S05]  /*2760*/  @P0 VIADD R3, R3, -UR4 ;  /* 0x8000000403030c36 */ /* 0x000fca0008000000 */
[----:B------:R-:W-:-:S13]  /*2770*/  ISETP.GE.U32.AND P0, PT, R3, UR4, PT ;  /* 0x0000000403007c0c */ /* 0x000fda000bf06070 */
[----:B------:R-:W-:Y:S01]  /*2780*/  @P0 VIADD R3, R3, -UR4 ;  /* 0x8000000403030c36 */ /* 0x000fe20008000000 */
[----:B------:R-:W-:Y:S02]  /*2790*/  @!P1 LOP3.LUT R3, RZ, UR4, RZ, 0x33, !PT ;  /* 0x00000004ff039c12 */ /* 0x000fe4000f8e33ff */
[C---:B------:R-:W-:Y:S02]  /*27a0*/  IADD3 R10, P0, PT, R0.reuse, UR4, RZ ;  /* 0x00000004000a7c10 */ /* 0x040fe4000ff1e0ff */
[C---:B------:R-:W-:Y:S02]  /*27b0*/  IADD3 R3, PT, PT, R0.reuse, R3, RZ ;  /* 0x0000000300037210 */ /* 0x040fe40007ffe0ff */
[----:B------:R-:W-:Y:S02]  /*27c0*/  LEA.HI.X.SX32 R15, R0, UR5, 0x1, P0 ;  /* 0x00000005000f7c11 */ /* 0x000fe400080f0eff */
[----:B-1----:R-:W-:Y:S01]  /*27d0*/  LEA R14, P0, R10, UR6, 0x2 ;  /* 0x000000060a0e7c11 */ /* 0x002fe2000f8010ff */
[----:B0-----:R-:W-:-:S03]  /*27e0*/  IMAD.WIDE R12, R3, 0x4, R12 ;  /* 0x00000004030c7825 */ /* 0x001fc600078e020c */
[----:B------:R-:W-:Y:S02]  /*27f0*/  LEA.HI.X R15, R10, UR7, R15, 0x2, P0 ;  /* 0x000000070a0f7c11 */ /* 0x000fe400080f140f */
[----:B------:R-:W2:Y:S04]  /*2800*/  LDG.E R21, desc[UR10][R12.64] ;  /* 0x0000000a0c157981 */ /* 0x000ea8000c1e1900 */
[----:B------:R-:W3:Y:S01]  /*2810*/  LDG.E R17, desc[UR10][R14.64+-0x4] ;  /* 0xfffffc0a0e117981 */ /* 0x000ee2000c1e1900 */
[----:B------:R-:W-:Y:S01]  /*2820*/  IMAD.MOV.U32 R10, RZ, RZ, R27 ;  /* 0x000000ffff0a7224 */ /* 0x000fe200078e001b */
[----:B------:R-:W-:Y:S01]  /*2830*/  MOV R18, R28 ;  /* 0x0000001c00127202 */ /* 0x000fe20000000f00 */
[----:B------:R-:W-:Y:S02]  /*2840*/  IMAD.MOV.U32 R19, RZ, RZ, R25 ;  /* 0x000000ffff137224 */ /* 0x000fe400078e0019 */
[----:B------:R-:W-:Y:S01]  /*2850*/  IMAD.MOV.U32 R3, RZ, RZ, R24 ;  /* 0x000000ffff037224 */ /* 0x000fe200078e0018 */
[----:B--2---:R4:W-:Y:S04]  /*2860*/  STG.E desc[UR10][R14.64+-0x4], R21 ;  /* 0xfffffc150e007986 */ /* 0x0049e8000c10190a */
[----:B---3--:R4:W-:Y:S02]  /*2870*/  STG.E desc[UR10][R12.64], R17 ;  /* 0x000000110c007986 */ /* 0x0089e4000c10190a */
.L_x_119:
[----:B-----5:R-:W-:Y:S04]  /*2880*/  STG.E.64 desc[UR10][R4.64], R2 ;  /* 0x0000000204007986 */ /* 0x020fe8000c101b0a */
[----:B------:R-:W-:Y:S04]  /*2890*/  STG.E.64 desc[UR10][R4.64+0x8], R18 ;  /* 0x0000081204007986 */ /* 0x000fe8000c101b0a */
[----:B------:R-:W-:Y:S04]  /*28a0*/  STG.E.64 desc[UR10][R4.64+0x10], R10 ;  /* 0x0000100a04007986 */ /* 0x000fe8000c101b0a */
[----:B------:R-:W-:Y:S04]  /*28b0*/  STG.E.64 desc[UR10][R4.64+0x18], R8 ;  /* 0x0000180804007986 */ /* 0x000fe8000c101b0a */
[----:B------:R-:W-:Y:S04]  /*28c0*/  STG.E.64 desc[UR10][R4.64+0x28], R6 ;  /* 0x0000280604007986 */ /* 0x000fe8000c101b0a */
[----:B------:R-:W-:Y:S01]  /*28d0*/  STG.E desc[UR10][R4.64+0x20], R23 ;  /* 0x0000201704007986 */ /* 0x000fe2000c10190a */
[----:B------:R-:W-:Y:S05]  /*28e0*/  EXIT ;  /* 0x000000000000794d */ /* 0x000fea0003800000 */
.L_x_124:
        /* <DEDUP_REMOVED lines=9> */
.L_x_142:


//--------------------- .text._Z11init_randomP17curandStateXORWOWm --------------------------
	.section	.text._Z11init_randomP17curandStateXORWOWm,"ax",@progbits
	.align	128
        .global         _Z11init_randomP17curandStateXORWOWm
        .type           _Z11init_randomP17curandStateXORWOWm,@function
        .size           _Z11init_randomP17curandStateXORWOWm,(.L_x_143 - _Z11init_randomP17curandStateXORWOWm)
        .other          _Z11init_randomP17curandStateXORWOWm,@"STO_CUDA_ENTRY STV_DEFAULT"
_Z11init_randomP17curandStateXORWOWm:
.text._Z11init_randomP17curandStateXORWOWm:
[----:B------:R-:W-:Y:S01]  /*0000*/  LDC R1, c[0x0][0x37c] ;  /* 0x0000df00ff017b82 */ /* 0x000fe20000000800 */
[----:B------:R-:W0:Y:S07]  /*0010*/  S2R R13, SR_TID.X ;  /* 0x00000000000d7919 */ /* 0x000e2e0000002100 */
[----:B------:R-:W1:Y:S01]  /*0020*/  LDC.64 R2, c[0x0][0x388] ;  /* 0x0000e200ff027b82 */ /* 0x000e620000000a00 */
[----:B------:R-:W2:Y:S01]  /*0030*/  LDCU.64 UR4, c[0x0][0x358] ;  /* 0x00006b00ff0477ac */ /* 0x000ea20008000a00 */
[----:B------:R-:W-:Y:S06]  /*0040*/  BSSY.RECONVERGENT B0, `(.L_x_125) ;  /* 0x00000e5000007945 */ /* 0x000fec0003800200 */
[----:B------:R-:W0:Y:S08]  /*0050*/  S2UR UR6, SR_CTAID.X ;  /* 0x00000000000679c3 */ /* 0x000e300000002500 */
[----:B------:R-:W0:Y:S08]  /*0060*/  LDC R4, c[0x0][0x360] ;  /* 0x0000d800ff047b82 */ /* 0x000e300000000800 */
[----:B------:R-:W3:Y:S01]  /*0070*/  LDC.64 R6, c[0x0][0x380] ;  /* 0x0000e000ff067b82 */ /* 0x000ee20000000a00 */
[----:B-1----:R-:W-:-:S02]  /*0080*/  LOP3.LUT R0, R2, 0xaad26b49, RZ, 0x3c, !PT ;  /* 0xaad26b4902007812 */ /* 0x002fc400078e3cff */
[----:B------:R-:W-:-:S03]  /*0090*/  LOP3.LUT R2, R3, 0xf7dcefdd, RZ, 0x3c, !PT ;  /* 0xf7dcefdd03027812 */ /* 0x000fc600078e3cff */
[----:B------:R-:W-:Y:S02]  /*00a0*/  IMAD R0, R0, 0x4182bed5, RZ ;  /* 0x4182bed500007824 */ /* 0x000fe400078e02ff */
[----:B------:R-:W-:Y:S02]  /*00b0*/  IMAD R3, R2, -0x658354e5, RZ ;  /* 0x9a7cab1b02037824 */ /* 0x000fe400078e02ff */
[C---:B------:R-:W-:Y:S01]  /*00c0*/  VIADD R5, R0.reuse, 0x75bcd15 ;  /* 0x075bcd1500057836 */ /* 0x040fe20000000000 */
[C---:B------:R-:W-:Y:S01]  /*00d0*/  LOP3.LUT R8, R0.reuse, 0x159a55e5, RZ, 0x3c, !PT ;  /* 0x159a55e500087812 */ /* 0x040fe200078e3cff */
[----:B------:R-:W-:Y:S01]  /*00e0*/  VIADD R11, R0, 0x583f19 ;  /* 0x00583f19000b7836 */ /* 0x000fe20000000000 */
[C---:B------:R-:W-:Y:S01]  /*00f0*/  LOP3.LUT R10, R3.reuse, 0x5491333, RZ, 0x3c, !PT ;  /* 0x05491333030a7812 */ /* 0x040fe200078e3cff */
[----:B------:R-:W-:Y:S02]  /*0100*/  VIADD R9, R3, 0x1f123bb5 ;  /* 0x1f123bb503097836 */ /* 0x000fe40000000000 */
[----:B0-----:R-:W-:Y:S01]  /*0110*/  IMAD R13, R4, UR6, R13 ;  /* 0x00000006040d7c24 */ /* 0x001fe2000f8e020d */
[----:B------:R-:W-:-:S04]  /*0120*/  IADD3 R4, PT, PT, R0, 0x64f0c9, R3 ;  /* 0x0064f0c900047810 */ /* 0x000fc80007ffe003 */
[C---:B------:R-:W-:Y:S01]  /*0130*/  ISETP.NE.AND P0, PT, R13.reuse, RZ, PT ;  /* 0x000000ff0d00720c */ /* 0x040fe20003f05270 */
[----:B---3--:R-:W-:-:S05]  /*0140*/  IMAD.WIDE R6, R13, 0x30, R6 ;  /* 0x000000300d067825 */ /* 0x008fca00078e0206 */
[----:B--2---:R0:W-:Y:S04]  /*0150*/  STG.E.64 desc[UR4][R6.64], R4 ;  /* 0x0000000406007986 */ /* 0x0041e8000c101b04 */
[----:B------:R0:W-:Y:S04]  /*0160*/  STG.E.64 desc[UR4][R6.64+0x8], R8 ;  /* 0x0000080806007986 */ /* 0x0001e8000c101b04 */
[----:B------:R0:W-:Y:S01]  /*0170*/  STG.E.64 desc[UR4][R6.64+0x10], R10 ;  /* 0x0000100a06007986 */ /* 0x0001e2000c101b04 */
[----:B------:R-:W-:Y:S05]  /*0180*/  @!P0 BRA `(.L_x_126) ;  /* 0x0000000c00408947 */ /* 0x000fea0003800000 */
[----:B------:R-:W-:Y:S01]  /*0190*/  SHF.R.S32.HI R0, RZ, 0x1f, R13 ;  /* 0x0000001fff007819 */ /* 0x000fe2000001140d */
[----:B------:R-:W-:-:S07]  /*01a0*/  IMAD.MOV.U32 R12, RZ, RZ, RZ ;  /* 0x000000ffff0c7224 */ /* 0x000fce00078e00ff */
.L_x_132:
[----:B-1----:R-:W-:Y:S01]  /*01b0*/  LOP3.LUT R2, R13, 0x3, RZ, 0xc0, !PT ;  /* 0x000000030d027812 */ /* 0x002fe200078ec0ff */
[----:B------:R-:W-:Y:S03]  /*01c0*/  BSSY.RECONVERGENT B1, `(.L_x_127) ;  /* 0x00000c6000017945 */ /* 0x000fe60003800200 */
[----:B------:R-:W-:-:S04]  /*01d0*/  ISETP.NE.U32.AND P0, PT, R2, RZ, PT ;  /* 0x000000ff0200720c */ /* 0x000fc80003f05070 */
[----:B------:R-:W-:-:S13]  /*01e0*/  ISETP.NE.AND.EX P0, PT, RZ, RZ, PT, P0 ;  /* 0x000000ffff00720c */ /* 0x000fda0003f05300 */
[----:B------:R-:W-:Y:S05]  /*01f0*/  @!P0 BRA `(.L_x_128) ;  /* 0x0000000c00088947 */ /* 0x000fea0003800000 */
[----:B0-----:R-:W0:Y:S01]  /*0200*/  LDC.64 R8, c[0x4][RZ] ;  /* 0x01000000ff087b82 */ /* 0x001e220000000a00 */
[----:B------:R-:W-:Y:S02]  /*0210*/  IMAD.MOV.U32 R14, RZ, RZ, RZ ;  /* 0x000000ffff0e7224 */ /* 0x000fe400078e00ff */
[----:B0-----:R-:W-:-:S07]  /*0220*/  IMAD.WIDE.U32 R8, R12, 0xc80, R8 ;  /* 0x00000c800c087825 */ /* 0x001fce00078e0008 */
.L_x_131:
[----:B-1----:R-:W-:Y:S01]  /*0230*/  IMAD.MOV.U32 R15, RZ, RZ, RZ ;  /* 0x000000ffff0f7224 */ /* 0x002fe200078e00ff */
[----:B------:R-:W-:Y:S01]  /*0240*/  CS2R R2, SRZ ;  /* 0x0000000000027805 */ /* 0x000fe2000001ff00 */
[----:B------:R-:W-:Y:S01]  /*0250*/  IMAD.MOV.U32 R17, RZ, RZ, RZ ;  /* 0x000000ffff117224 */ /* 0x000fe200078e00ff */
[----:B------:R-:W-:-:S07]  /*0260*/  CS2R R4, SRZ ;  /* 0x0000000000047805 */ /* 0x000fce000001ff00 */
.L_x_130:
[----:B------:R-:W-:-:S05]  /*0270*/  IMAD.WIDE.U32 R10, R17, 0x4, R6 ;  /* 0x00000004110a7825 */ /* 0x000fca00078e0006 */
[----:B------:R0:W5:Y:S01]  /*0280*/  LDG.E R16, desc[UR4][R10.64+0x4] ;  /* 0x000004040a107981 */ /* 0x000162000c1e1900 */
[----:B------:R-:W-:-:S07]  /*0290*/  IMAD.MOV.U32 R19, RZ, RZ, RZ ;  /* 0x000000ffff137224 */ /* 0x000fce00078e00ff */
.L_x_129:
[----:B-----5:R-:W-:Y:S01]  /*02a0*/  SHF.R.U32.HI R24, RZ, R19, R16 ;  /* 0x00000013ff187219 */ /* 0x020fe20000011610 */
[----:B0-----:R-:W-:-:S03]  /*02b0*/  IMAD.SHL.U32 R10, R17, 0x20, RZ ;  /* 0x00000020110a7824 */ /* 0x001fc600078e00ff */
[----:B------:R-:W-:Y:S01]  /*02c0*/  LOP3.LUT R11, R24, 0x1, RZ, 0xc0, !PT ;  /* 0x00000001180b7812 */ /* 0x000fe200078ec0ff */
[----:B------:R-:W-:-:S03]  /*02d0*/  IMAD.IADD R10, R10, 0x1, R19 ;  /* 0x000000010a0a7824 */ /* 0x000fc600078e0213 */
[----:B------:R-:W-:Y:S01]  /*02e0*/  ISETP.NE.U32.AND P0, PT, R11, 0x1, PT ;  /* 0x000000010b00780c */ /* 0x000fe20003f05070 */
[----:B------:R-:W-:-:S03]  /*02f0*/  IMAD R11, R10, 0x5, RZ ;  /* 0x000000050a0b7824 */ /* 0x000fc600078e02ff */
[----:B------:R-:W-:Y:S01]  /*0300*/  R2P PR, R24, 0x7e ;  /* 0x0000007e18007804 */ /* 0x000fe20000000000 */
[----:B------:R-:W-:-:S08]  /*0310*/  IMAD.WIDE.U32 R10, R11, 0x4, R8 ;  /* 0x000000040b0a7825 */ /* 0x000fd000078e0008 */
[----:B------:R-:W2:Y:S04]  /*0320*/  @!P0 LDG.E R18, desc[UR4][R10.64] ;  /* 0x000000040a128981 */ /* 0x000ea8000c1e1900 */
[----:B------:R-:W3:Y:S04]  /*0330*/  @!P0 LDG.E R20, desc[UR4][R10.64+0x10] ;  /* 0x000010040a148981 */ /* 0x000ee8000c1e1900 */
[----:B------:R-:W4:Y:S04]  /*0340*/  @P1 LDG.E R22, desc[UR4][R10.64+0x14] ;  /* 0x000014040a161981 */ /* 0x000f28000c1e1900 */
[----:B------:R-:W4:Y:S04]  /*0350*/  @P2 LDG.E R26, desc[UR4][R10.64+0x28] ;  /* 0x000028040a1a2981 */ /* 0x000f28000c1e1900 */
[----:B------:R-:W4:Y:S04]  /*0360*/  @!P0 LDG.E R21, desc[UR4][R10.64+0x4] ;  /* 0x000004040a158981 */ /* 0x000f28000c1e1900 */
[----:B------:R-:W4:Y:S04]  /*0370*/  @!P0 LDG.E R23, desc[UR4][R10.64+0xc] ;  /* 0x00000c040a178981 */ /* 0x000f28000c1e1900 */
[----:B------:R-:W4:Y:S04]  /*0380*/  @P1 LDG.E R25, desc[UR4][R10.64+0x18] ;  /* 0x000018040a191981 */ /* 0x000f28000c1e1900 */
[----:B------:R-:W4:Y:S04]  /*0390*/  @P3 LDG.E R28, desc[UR4][R10.64+0x3c] ;  /* 0x00003c040a1c3981 */ /* 0x000f28000c1e1900 */
[----:B------:R-:W4:Y:S01]  /*03a0*/  @P6 LDG.E R27, desc[UR4][R10.64+0x7c] ;  /* 0x00007c040a1b6981 */ /* 0x000f22000c1e1900 */
[----:B--2---:R-:W-:-:S03]  /*03b0*/  @!P0 LOP3.LUT R15, R15, R18, RZ, 0x3c, !PT ;  /* 0x000000120f0f8212 */ /* 0x004fc600078e3cff */
[----:B------:R-:W2:Y:S01]  /*03c0*/  @!P0 LDG.E R18, desc[UR4][R10.64+0x8] ;  /* 0x000008040a128981 */ /* 0x000ea2000c1e1900 */
[----:B---3--:R-:W-:-:S03]  /*03d0*/  @!P0 LOP3.LUT R3, R3, R20, RZ, 0x3c, !PT ;  /* 0x0000001403038212 */ /* 0x008fc600078e3cff */
[----:B------:R-:W3:Y:S01]  /*03e0*/  @P1 LDG.E R20, desc[UR4][R10.64+0x24] ;  /* 0x000024040a141981 */ /* 0x000ee2000c1e1900 */
[----:B----4-:R-:W-:-:S03]  /*03f0*/  @P1 LOP3.LUT R15, R15, R22, RZ, 0x3c, !PT ;  /* 0x000000160f0f1212 */ /* 0x010fc600078e3cff */
[----:B------:R-:W4:Y:S01]  /*0400*/  @P2 LDG.E R22, desc[UR4][R10.64+0x38] ;  /* 0x000038040a162981 */ /* 0x000f22000c1e1900 */
[----:B------:R-:W-:-:S03]  /*0410*/  @P2 LOP3.LUT R15, R15, R26, RZ, 0x3c, !PT ;  /* 0x0000001a0f0f2212 */ /* 0x000fc600078e3cff */
[----:B------:R-:W4:Y:S01]  /*0420*/  @P4 LDG.E R26, desc[UR4][R10.64+0x50] ;  /* 0x000050040a1a4981 */ /* 0x000f22000c1e1900 */
[----:B------:R-:W-:-:S03]  /*0430*/  @!P0 LOP3.LUT R4, R4, R21, RZ, 0x3c, !PT ;  /* 0x0000001504048212 */ /* 0x000fc600078e3cff */
[----:B------:R-:W4:Y:S01]  /*0440*/  @P1 LDG.E R21, desc[UR4][R10.64+0x20] ;  /* 0x000020040a151981 */ /* 0x000f22000c1e1900 */
[----:B------:R-:W-:-:S03]  /*0450*/  @!P0 LOP3.LUT R2, R2, R23, RZ, 0x3c, !PT ;  /* 0x0000001702028212 */ /* 0x000fc600078e3cff */
[----:B------:R-:W4:Y:S01]  /*0460*/  @P2 LDG.E R23, desc[UR4][R10.64+0x2c] ;  /* 0x00002c040a172981 */ /* 0x000f22000c1e1900 */
[----:B------:R-:W-:-:S03]  /*0470*/  @P1 LOP3.LUT R4, R4, R25, RZ, 0x3c, !PT ;  /* 0x0000001904041212 */ /* 0x000fc600078e3cff */
[----:B------:R-:W4:Y:S01]  /*0480*/  @P2 LDG.E R25, desc[UR4][R10.64+0x34] ;  /* 0x000034040a192981 */ /* 0x000f22000c1e1900 */
[----:B--2---:R-:W-:-:S03]  /*0490*/  @!P0 LOP3.LUT R5, R5, R18, RZ, 0x3c, !PT ;  /* 0x0000001205058212 */ /* 0x004fc600078e3cff */
[----:B------:R-:W2:Y:S01]  /*04a0*/  @P1 LDG.E R18, desc[UR4][R10.64+0x1c] ;  /* 0x00001c040a121981 */ /* 0x000ea2000c1e1900 */
[----:B---3--:R-:W-:-:S03]  /*04b0*/  @P1 LOP3.LUT R3, R3, R20, RZ, 0x3c, !PT ;  /* 0x0000001403031212 */ /* 0x008fc600078e3cff */
[----:B------:R-:W3:Y:S01]  /*04c0*/  @P2 LDG.E R20, desc[UR4][R10.64+0x30] ;  /* 0x000030040a142981 */ /* 0x000ee2000c1e1900 */
[----:B----4-:R-:W-:-:S03]  /*04d0*/  @P2 LOP3.LUT R3, R3, R22, RZ, 0x3c, !PT ;  /* 0x0000001603032212 */ /* 0x010fc600078e3cff */
[----:B------:R-:W4:Y:S01]  /*04e0*/  @P3 LDG.E R22, desc[UR4][R10.64+0x4c] ;  /* 0x00004c040a163981 */ /* 0x000f22000c1e1900 */
[----:B------:R-:W-:-:S04]  /*04f0*/  @P3 LOP3.LUT R15, R15, R28, RZ, 0x3c, !PT ;  /* 0x0000001c0f0f3212 */ /* 0x000fc800078e3cff */
[----:B------:R-:W-:Y:S02]  /*0500*/  @P4 LOP3.LUT R15, R15, R26, RZ, 0x3c, !PT ;  /* 0x0000001a0f0f4212 */ /* 0x000fe400078e3cff */
[----:B------:R-:W-:Y:S01]  /*0510*/  @P1 LOP3.LUT R2, R2, R21, RZ, 0x3c, !PT ;  /* 0x0000001502021212 */ /* 0x000fe200078e3cff */
[----:B------:R-:W4:Y:S04]  /*0520*/  @P5 LDG.E R26, desc[UR4][R10.64+0x64] ;  /* 0x000064040a1a5981 */ /* 0x000f28000c1e1900 */
[----:B------:R-:W4:Y:S01]  /*0530*/  @P3 LDG.E R21, desc[UR4][R10.64+0x40] ;  /* 0x000040040a153981 */ /* 0x000f22000c1e1900 */
[----:B------:R-:W-:Y:S02]  /*0540*/  @P2 LOP3.LUT R4, R4, R23, RZ, 0x3c, !PT ;  /* 0x0000001704042212 */ /* 0x000fe400078e3cff */
[----:B------:R-:W-:Y:S01]  /*0550*/  @P2 LOP3.LUT R2, R2, R25, RZ, 0x3c, !PT ;  /* 0x0000001902022212 */ /* 0x000fe200078e3cff */
[----:B------:R-:W4:Y:S04]  /*0560*/  @P3 LDG.E R23, desc[UR4][R10.64+0x48] ;  /* 0x000048040a173981 */ /* 0x000f28000c1e1900 */
[----:B------:R-:W4:Y:S01]  /*0570*/  @P4 LDG.E R25, desc[UR4][R10.64+0x54] ;  /* 0x000054040a194981 */ /* 0x000f22000c1e1900 */
[----:B--2---:R-:W-:-:S03]  /*0580*/  @P1 LOP3.LUT R5, R5, R18, RZ, 0x3c, !PT ;  /* 0x0000001205051212 */ /* 0x004fc600078e3cff */
[----:B------:R-:W2:Y:S01]  /*0590*/  @P3 LDG.E R18, desc[UR4][R10.64+0x44] ;  /* 0x000044040a123981 */ /* 0x000ea2000c1e1900 */
[----:B---3--:R-:W-:-:S03]  /*05a0*/  @P2 LOP3.LUT R5, R5, R20, RZ, 0x3c, !PT ;  /* 0x0000001405052212 */ /* 0x008fc600078e3cff */
[----:B------:R-:W3:Y:S01]  /*05b0*/  @P4 LDG.E R20, desc[UR4][R10.64+0x58] ;  /* 0x000058040a144981 */ /* 0x000ee2000c1e1900 */
[----:B----4-:R-:W-:-:S03]  /*05c0*/  @P3 LOP3.LUT R3, R3, R22, RZ, 0x3c, !PT ;  /* 0x0000001603033212 */ /* 0x010fc600078e3cff */
[----:B------:R-:W4:Y:S01]  /*05d0*/  @P4 LDG.E R22, desc[UR4][R10.64+0x60] ;  /* 0x000060040a164981 */ /* 0x000f22000c1e1900 */
[----:B------:R-:W-:Y:S02]  /*05e0*/  LOP3.LUT P0, RZ, R24, 0x80, RZ, 0xc0, !PT ;  /* 0x0000008018ff7812 */ /* 0x000fe4000780c0ff */
[----:B------:R-:W-:Y:S02]  /*05f0*/  @P5 LOP3.LUT R15, R15, R26, RZ, 0x3c, !PT ;  /* 0x0000001a0f0f5212 */ /* 0x000fe400078e3cff */
[----:B------:R-:W4:Y:S01]  /*0600*/  @P6 LDG.E R26, desc[UR4][R10.64+0x78] ;  /* 0x000078040a1a6981 */ /* 0x000f22000c1e1900 */
[----:B------:R-:W-:-:S03]  /*0610*/  @P3 LOP3.LUT R4, R4, R21, RZ, 0x3c, !PT ;  /* 0x0000001504043212 */ /* 0x000fc600078e3cff */
[----:B------:R-:W4:Y:S01]  /*0620*/  @P4 LDG.E R21, desc[UR4][R10.64+0x5c] ;  /* 0x00005c040a154981 */ /* 0x000f22000c1e1900 */
[----:B------:R-:W-:-:S03]  /*0630*/  @P3 LOP3.LUT R2, R2, R23, RZ, 0x3c, !PT ;  /* 0x0000001702023212 */ /* 0x000fc600078e3cff */
[----:B------:R-:W4:Y:S01]  /*0640*/  @P5 LDG.E R23, desc[UR4][R10.64+0x68] ;  /* 0x000068040a175981 */ /* 0x000f22000c1e1900 */
[----:B------:R-:W-:-:S03]  /*0650*/  @P4 LOP3.LUT R4, R4, R25, RZ, 0x3c, !PT ;  /* 0x0000001904044212 */ /* 0x000fc600078e3cff */
[----:B------:R-:W4:Y:S01]  /*0660*/  @P5 LDG.E R25, desc[UR4][R10.64+0x70] ;  /* 0x000070040a195981 */ /* 0x000f22000c1e1900 */
[----:B--2---:R-:W-:-:S03]  /*0670*/  @P3 LOP3.LUT R5, R5, R18, RZ, 0x3c, !PT ;  /* 0x0000001205053212 */ /* 0x004fc600078e3cff */
[----:B------:R-:W2:Y:S01]  /*0680*/  @P5 LDG.E R18, desc[UR4][R10.64+0x6c] ;  /* 0x00006c040a125981 */ /* 0x000ea2000c1e1900 */
[----:B---3--:R-:W-:-:S03]  /*0690*/  @P4 LOP3.LUT R5, R5, R20, RZ, 0x3c, !PT ;  /* 0x0000001405054212 */ /* 0x008fc600078e3cff */
[----:B------:R-:W3:Y:S01]  /*06a0*/  @P5 LDG.E R20, desc[UR4][R10.64+0x74] ;  /* 0x000074040a145981 */ /* 0x000ee2000c1e1900 */
[----:B----4-:R-:W-:-:S03]  /*06b0*/  @P4 LOP3.LUT R3, R3, R22, RZ, 0x3c, !PT ;  /* 0x0000001603034212 */ /* 0x010fc600078e3cff */
[----:B------:R-:W4:Y:S01]  /*06c0*/  @P0 LDG.E R22, desc[UR4][R10.64+0x8c] ;  /* 0x00008c040a160981 */ /* 0x000f22000c1e1900 */
[----:B------:R-:W-:-:S03]  /*06d0*/  @P6 LOP3.LUT R15, R15, R26, RZ, 0x3c, !PT ;  /* 0x0000001a0f0f6212 */ /* 0x000fc600078e3cff */
        /* <DEDUP_REMOVED lines=13> */
[----:B------:R-:W-:Y:S02]  /*07b0*/  @P6 LOP3.LUT R4, R4, R27, RZ, 0x3c, !PT ;  /* 0x0000001b04046212 */ /* 0x000fe400078e3cff */
[----:B------:R-:W-:Y:S02]  /*07c0*/  @P6 LOP3.LUT R2, R2, R21, RZ, 0x3c, !PT ;  /* 0x0000001502026212 */ /* 0x000fe400078e3cff */
[----:B------:R-:W-:Y:S02]  /*07d0*/  @P0 LOP3.LUT R4, R4, R23, RZ, 0x3c, !PT ;  /* 0x0000001704040212 */ /* 0x000fe400078e3cff */
[----:B------:R-:W-:Y:S02]  /*07e0*/  @P0 LOP3.LUT R2, R2, R25, RZ, 0x3c, !PT ;  /* 0x0000001902020212 */ /* 0x000fe400078e3cff */
[----:B--2---:R-:W-:Y:S02]  /*07f0*/  @P6 LOP3.LUT R5, R5, R18, RZ, 0x3c, !PT ;  /* 0x0000001205056212 */ /* 0x004fe400078e3cff */
[----:B---3--:R-:W-:-:S02]  /*0800*/  @P6 LOP3.LUT R3, R3, R20, RZ, 0x3c, !PT ;  /* 0x0000001403036212 */ /* 0x008fc400078e3cff */
[----:B----4-:R-:W-:Y:S02]  /*0810*/  @P0 LOP3.LUT R5, R5, R22, RZ, 0x3c, !PT ;  /* 0x0000001605050212 */ /* 0x010fe400078e3cff */
[----:B------:R-:W-:Y:S02]  /*0820*/  @P0 LOP3.LUT R3, R3, R26, RZ, 0x3c, !PT ;  /* 0x0000001a03030212 */ /* 0x000fe400078e3cff */
[----:B------:R-:W-:-:S13]  /*0830*/  R2P PR, R24.B1, 0x7f ;  /* 0x0000007f18007804 */ /* 0x000fda0000001000 */
[----:B------:R-:W2:Y:S04]  /*0840*/  @P0 LDG.E R18, desc[UR4][R10.64+0xa0] ;  /* 0x0000a0040a120981 */ /* 0x000ea8000c1e1900 */
[----:B------:R-:W3:Y:S04]  /*0850*/  @P1 LDG.E R22, desc[UR4][R10.64+0xb4] ;  /* 0x0000b4040a161981 */ /* 0x000ee8000c1e1900 */
[----:B------:R-:W4:Y:S04]  /*0860*/  @P2 LDG.E R26, desc[UR4][R10.64+0xc8] ;  /* 0x0000c8040a1a2981 */ /* 0x000f28000c1e1900 */
[----:B------:R-:W4:Y:S04]  /*0870*/  @P3 LDG.E R28, desc[UR4][R10.64+0xdc] ;  /* 0x0000dc040a1c3981 */ /* 0x000f28000c1e1900 */
[----:B------:R-:W4:Y:S04]  /*0880*/  @P0 LDG.E R23, desc[UR4][R10.64+0xa4] ;  /* 0x0000a4040a170981 */ /* 0x000f28000c1e1900 */
[----:B------:R-:W4:Y:S04]  /*0890*/  @P0 LDG.E R20, desc[UR4][R10.64+0xa8] ;  /* 0x0000a8040a140981 */ /* 0x000f28000c1e1900 */
[----:B------:R-:W4:Y:S04]  /*08a0*/  @P4 LDG.E R25, desc[UR4][R10.64+0xf0] ;  /* 0x0000f0040a194981 */ /* 0x000f28000c1e1900 */
        /* <DEDUP_REMOVED lines=21> */
[----:B------:R-:W-:Y:S02]  /*0a00*/  LOP3.LUT P0, RZ, R24, 0x8000, RZ, 0xc0, !PT ;  /* 0x0000800018ff7812 */ /* 0x000fe4000780c0ff */
[----:B----4-:R-:W-:Y:S01]  /*0a10*/  @P5 LOP3.LUT R15, R15, R26, RZ, 0x3c, !PT ;  /* 0x0000001a0f0f5212 */ /* 0x010fe200078e3cff */
[----:B------:R-:W4:Y:S04]  /*0a20*/  @P3 LDG.E R24, desc[UR4][R10.64+0xe4] ;  /* 0x0000e4040a183981 */ /* 0x000f28000c1e1900 */
[----:B------:R-:W2:Y:S01]  /*0a30*/  @P6 LDG.E R26, desc[UR4][R10.64+0x118] ;  /* 0x000118040a1a6981 */ /* 0x000ea2000c1e1900 */
        /* <DEDUP_REMOVED lines=8> */
[----:B---3--:R-:W-:-:S03]  /*0ac0*/  @P2 LOP3.LUT R3, R3, R22, RZ, 0x3c, !PT ;  /* 0x0000001603032212 */ /* 0x008fc600078e3cff */
[----:B------:R-:W3:Y:S01]  /*0ad0*/  @P4 LDG.E R22, desc[UR4][R10.64+0x100] ;  /* 0x000100040a164981 */ /* 0x000ee2000c1e1900 */
[----:B--2---:R-:W-:-:S03]  /*0ae0*/  @P6 LOP3.LUT R15, R15, R26, RZ, 0x3c, !PT ;  /* 0x0000001a0f0f6212 */ /* 0x004fc600078e3cff */
[----:B------:R-:W2:Y:S01]  /*0af0*/  @P0 LDG.E R26, desc[UR4][R10.64+0x12c] ;  /* 0x00012c040a1a0981 */ /* 0x000ea2000c1e1900 */
[----:B----4-:R-:W-:-:S03]  /*0b00*/  @P2 LOP3.LUT R2, R2, R23, RZ, 0x3c, !PT ;  /* 0x0000001702022212 */ /* 0x010fc600078e3cff */
[----:B------:R-:W4:Y:S01]  /*0b10*/  @P4 LDG.E R23, desc[UR4][R10.64+0xfc] ;  /* 0x0000fc040a174981 */ /* 0x000f22000c1e1900 */
[----:B------:R-:W-:-:S03]  /*0b20*/  @P2 LOP3.LUT R5, R5, R20, RZ, 0x3c, !PT ;  /* 0x0000001405052212 */ /* 0x000fc600078e3cff */
[----:B------:R-:W4:Y:S01]  /*0b30*/  @P4 LDG.E R20, desc[UR4][R10.64+0xf8] ;  /* 0x0000f8040a144981 */ /* 0x000f22000c1e1900 */
[----:B------:R-:W-:Y:S02]  /*0b40*/  @P3 LOP3.LUT R2, R2, R27, RZ, 0x3c, !PT ;  /* 0x0000001b02023212 */ /* 0x000fe400078e3cff */
[----:B------:R-:W-:Y:S01]  /*0b50*/  @P3 LOP3.LUT R4, R4, R25, RZ, 0x3c, !PT ;  /* 0x0000001904043212 */ /* 0x000fe200078e3cff */
[----:B------:R-:W4:Y:S01]  /*0b60*/  @P5 LDG.E R27, desc[UR4][R10.64+0x110] ;  /* 0x000110040a1b5981 */ /* 0x000f22000c1e1900 */
[----:B------:R-:W-:-:S03]  /*0b70*/  @P3 LOP3.LUT R5, R5, R24, RZ, 0x3c, !PT ;  /* 0x0000001805053212 */ /* 0x000fc600078e3cff */
[----:B------:R-:W4:Y:S04]  /*0b80*/  @P5 LDG.E R25, desc[UR4][R10.64+0x108] ;  /* 0x000108040a195981 */ /* 0x000f28000c1e1900 */
        /* <DEDUP_REMOVED lines=19> */
[----:B------:R-:W-:-:S05]  /*0cc0*/  VIADD R19, R19, 0x10 ;  /* 0x0000001013137836 */ /* 0x000fca0000000000 */
[----:B------:R-:W-:Y:S02]  /*0cd0*/  ISETP.NE.AND P1, PT, R19, 0x20, PT ;  /* 0x000000201300780c */ /* 0x000fe40003f25270 */
[----:B------:R-:W-:Y:S02]  /*0ce0*/  @P5 LOP3.LUT R3, R3, R18, RZ, 0x3c, !PT ;  /* 0x0000001203035212 */ /* 0x000fe400078e3cff */
[----:B------:R-:W-:Y:S02]  /*0cf0*/  @P6 LOP3.LUT R4, R4, R21, RZ, 0x3c, !PT ;  /* 0x0000001504046212 */ /* 0x000fe400078e3cff */
[----:B---3--:R-:W-:-:S04]  /*0d00*/  @P6 LOP3.LUT R3, R3, R22, RZ, 0x3c, !PT ;  /* 0x0000001603036212 */ /* 0x008fc800078e3cff */
[----:B--2---:R-:W-:Y:S02]  /*0d10*/  @P0 LOP3.LUT R3, R3, R26, RZ, 0x3c, !PT ;  /* 0x0000001a03030212 */ /* 0x004fe400078e3cff */
[----:B----4-:R-:W-:Y:S02]  /*0d20*/  @P6 LOP3.LUT R2, R2, R23, RZ, 0x3c, !PT ;  /* 0x0000001702026212 */ /* 0x010fe400078e3cff */
[----:B------:R-:W-:Y:S02]  /*0d30*/  @P6 LOP3.LUT R5, R5, R20, RZ, 0x3c, !PT ;  /* 0x0000001405056212 */ /* 0x000fe400078e3cff */
[----:B------:R-:W-:Y:S02]  /*0d40*/  @P0 LOP3.LUT R2, R2, R27, RZ, 0x3c, !PT ;  /* 0x0000001b02020212 */ /* 0x000fe400078e3cff */
[----:B------:R-:W-:Y:S02]  /*0d50*/  @P0 LOP3.LUT R4, R4, R25, RZ, 0x3c, !PT ;  /* 0x0000001904040212 */ /* 0x000fe400078e3cff */
[----:B------:R-:W-:Y:S01]  /*0d60*/  @P0 LOP3.LUT R5, R5, R24, RZ, 0x3c, !PT ;  /* 0x0000001805050212 */ /* 0x000fe200078e3cff */
[----:B------:R-:W-:Y:S06]  /*0d70*/  @P1 BRA `(.L_x_129) ;  /* 0xfffffff400481947 */ /* 0x000fec000383ffff */
[----:B------:R-:W-:-:S05]  /*0d80*/  VIADD R17, R17, 0x1 ;  /* 0x0000000111117836 */ /* 0x000fca0000000000 */
[----:B------:R-:W-:-:S13]  /*0d90*/  ISETP.NE.AND P0, PT, R17, 0x5, PT ;  /* 0x000000051100780c */ /* 0x000fda0003f05270 */
[----:B------:R-:W-:Y:S05]  /*0da0*/  @P0 BRA `(.L_x_130) ;  /* 0xfffffff400300947 */ /* 0x000fea000383ffff */
[----:B------:R1:W-:Y:S01]  /*0db0*/  STG.E.64 desc[UR4][R6.64+0x8], R4 ;  /* 0x0000080406007986 */ /* 0x0003e2000c101b04 */
[----:B------:R-:W-:Y:S01]  /*0dc0*/  VIADD R14, R14, 0x1 ;  /* 0x000000010e0e7836 */ /* 0x000fe20000000000 */
[----:B------:R-:W-:Y:S02]  /*0dd0*/  LOP3.LUT R11, R13, 0x3, RZ, 0xc0, !PT ;  /* 0x000000030d0b7812 */ /* 0x000fe400078ec0ff */
[----:B------:R1:W-:Y:S02]  /*0de0*/  STG.E.64 desc[UR4][R6.64+0x10], R2 ;  /* 0x0000100206007986 */ /* 0x0003e4000c101b04 */
[----:B------:R-:W-:Y:S02]  /*0df0*/  ISETP.GE.U32.AND P0, PT, R14, R11, PT ;  /* 0x0000000b0e00720c */ /* 0x000fe40003f06070 */
[----:B------:R1:W-:Y:S11]  /*0e00*/  STG.E desc[UR4][R6.64+0x4], R15 ;  /* 0x0000040f06007986 */ /* 0x0003f6000c101904 */
[----:B------:R-:W-:Y:S05]  /*0e10*/  @!P0 BRA `(.L_x_131) ;  /* 0xfffffff400048947 */ /* 0x000fea000383ffff */
.L_x_128:
[----:B------:R-:W-:Y:S05]  /*0e20*/  BSYNC.RECONVERGENT B1 ;  /* 0x0000000000017941 */ /* 0x000fea0003800200 */
.L_x_127:
[C---:B------:R-:W-:Y:S01]  /*0e30*/  ISETP.GT.U32.AND P0, PT, R13.reuse, 0x3, PT ;  /* 0x000000030d00780c */ /* 0x040fe20003f04070 */
[----:B------:R-:W-:Y:S01]  /*0e40*/  VIADD R12, R12, 0x1 ;  /* 0x000000010c0c7836 */ /* 0x000fe20000000000 */
[--C-:B------:R-:W-:Y:S02]  /*0e50*/  SHF.R.U64 R13, R13, 0x2, R0.reuse ;  /* 0x000000020d0d7819 */ /* 0x100fe40000001200 */
[----:B------:R-:W-:Y:S02]  /*0e60*/  ISETP.GT.U32.AND.EX P0, PT, R0, RZ, PT, P0 ;  /* 0x000000ff0000720c */ /* 0x000fe40003f04100 */
[----:B------:R-:W-:-:S11]  /*0e70*/  SHF.R.U32.HI R0, RZ, 0x2, R0 ;  /* 0x00000002ff007819 */ /* 0x000fd60000011600 */
[----:B------:R-:W-:Y:S05]  /*0e80*/  @P0 BRA `(.L_x_132) ;  /* 0xfffffff000c80947 */ /* 0x000fea000383ffff */
.L_x_126:
[----:B------:R-:W-:Y:S05]  /*0e90*/  BSYNC.RECONVERGENT B0 ;  /* 0x0000000000007941 */ /* 0x000fea0003800200 */
.L_x_125:
[----:B------:R-:W-:Y:S04]  /*0ea0*/  STG.E.64 desc[UR4][R6.64+0x18], RZ ;  /* 0x000018ff06007986 */ /* 0x000fe8000c101b04 */
[----:B------:R-:W-:Y:S04]  /*0eb0*/  STG.E desc[UR4][R6.64+0x20], RZ ;  /* 0x000020ff06007986 */ /* 0x000fe8000c101904 */
[----:B------:R-:W-:Y:S01]  /*0ec0*/  STG.E.64 desc[UR4][R6.64+0x28], RZ ;  /* 0x000028ff06007986 */ /* 0x000fe2000c101b04 */
[----:B------:R-:W-:Y:S05]  /*0ed0*/  EXIT ;  /* 0x000000000000794d */ /* 0x000fea0003800000 */
.L_x_133:
        /* <DEDUP_REMOVED lines=10> */
.L_x_143:


//--------------------- .nv.global.init           --------------------------
	.section	.nv.global.init,"aw",@progbits
	.align	4
.nv.global.init:
	.type		mrg32k3aM1SubSeq,@object
	.size		mrg32k3aM1SubSeq,(mrg32k3aM2SubSeq - mrg32k3aM1SubSeq)
mrg32k3aM1SubSeq:
        /*0000*/ 	.byte	0x0b, 0xcc, 0xee, 0x04, 0x73, 0x29, 0x8b, 0x6f, 0xf6, 0x53, 0x03, 0xf6, 0x23, 0xf6, 0xea, 0xda
        /* <DEDUP_REMOVED lines=125> */
	.type		mrg32k3aM2SubSeq,@object
	.size		mrg32k3aM2SubSeq,(mrg32k3aM1 - mrg32k3aM2SubSeq)
mrg32k3aM2SubSeq:
        /* <DEDUP_REMOVED lines=126> */
	.type		mrg32k3aM1,@object
	.size		mrg32k3aM1,(mrg32k3aM1Seq - mrg32k3aM1)
mrg32k3aM1:
        /* <DEDUP_REMOVED lines=144> */
	.type		mrg32k3aM1Seq,@object
	.size		mrg32k3aM1Seq,(mrg32k3aM2 - mrg32k3aM1Seq)
mrg32k3aM1Seq:
        /* <DEDUP_REMOVED lines=144> */
	.type		mrg32k3aM2,@object
	.size		mrg32k3aM2,(mrg32k3aM2Seq - mrg32k3aM2)
mrg32k3aM2:
        /* <DEDUP_REMOVED lines=144> */
	.type		mrg32k3aM2Seq,@object
	.size		mrg32k3aM2Seq,(precalc_xorwow_matrix - mrg32k3aM2Seq)
mrg32k3aM2Seq:
        /* <DEDUP_REMOVED lines=144> */
	.type		precalc_xorwow_matrix,@object
	.size		precalc_xorwow_matrix,(precalc_xorwow_offset_matrix - precalc_xorwow_matrix)
precalc_xorwow_matrix:
        /* <DEDUP_REMOVED lines=6400> */
	.type		precalc_xorwow_offset_matrix,@object
	.size		precalc_xorwow_offset_matrix,(.L_1 - precalc_xorwow_offset_matrix)
precalc_xorwow_offset_matrix:
        /* <DEDUP_REMOVED lines=6400> */
.L_1:


//--------------------- .nv.shared.reserved.0     --------------------------
	.section	.nv.shared.reserved.0,"aw",@nobits
	.weak		__nv_reservedSMEM_offset_0_alias
	.size		__nv_reservedSMEM_offset_0_alias, 0, 64
	.other		__nv_reservedSMEM_offset_0_alias,@"STO_CUDA_RESERVED_SHARED STV_DEFAULT"
__nv_reservedSMEM_offset_0_alias:
	.zero		0
	.zero		64


//--------------------- .nv.constant0._Z16simple_migrationPiiii --------------------------
	.section	.nv.constant0._Z16simple_migrationPiiii,"a",@progbits
	.sectionflags	@""
	.align	4
.nv.constant0._Z16simple_migrationPiiii:
	.zero		916


//--------------------- .nv.constant0._Z29selective_migrate_individualsPiPfiii --------------------------
	.section	.nv.constant0._Z29selective_migrate_individualsPiPfiii,"a",@progbits
	.sectionflags	@""
	.align	4
.nv.constant0._Z29selective_migrate_individualsPiPfiii:
	.zero		924


//--------------------- .nv.constant0._Z19migrate_individualsPiiii --------------------------
	.section	.nv.constant0._Z19migrate_individualsPiiii,"a",@progbits
	.sectionflags	@""
	.align	4
.nv.constant0._Z19migrate_individualsPiiii:
	.zero		916


//--------------------- .nv.constant0._Z26replace_with_better_kernelPiS_PfS0_ii --------------------------
	.section	.nv.constant0._Z26replace_with_better_kernelPiS_PfS0_ii,"a",@progbits
	.sectionflags	@""
	.align	4
.nv.constant0._Z26replace_with_better_kernelPiS_PfS0_ii:
	.zero		936


//--------------------- .nv.constant0._Z17calculate_fitnessPiPfS_S_iii --------------------------
	.section	.nv.constant0._Z17calculate_fitnessPiPfS_S_iii,"a",@progbits
	.sectionflags	@""
	.align	4
.nv.constant0._Z17calculate_fitnessPiPfS_S_iii:
	.zero		940


//--------------------- .nv.constant0._Z15mutation_kernelPiP17curandStateXORWOWfiii --------------------------
	.section	.nv.constant0._Z15mutation_kernelPiP17curandStateXORWOWfiii,"a",@progbits
	.sectionflags	@""
	.align	4
.nv.constant0._Z15mutation_kernelPiP17curandStateXORWOWfiii:
	.zero		928


//--------------------- .nv.constant0._Z33pmx_crossover_and_mutation_kernelPiS_P17curandStateXORWOWiiif --------------------------
	.section	.nv.constant0._Z33pmx_crossover_and_mutation_kernelPiS_P17curandStateXORWOWiiif,"a",@progbits
	.sectionflags	@""
	.align	4
.nv.constant0._Z33pmx_crossover_and_mutation_kernelPiS_P17curandStateXORWOWiiif:
	.zero		936


//--------------------- .nv.constant0._Z20pmx_crossover_kernelPiP17curandStateXORWOWiii --------------------------
	.section	.nv.constant0._Z20pmx_crossover_kernelPiP17curandStateXORWOWiii,"a",@progbits
	.sectionflags	@""
	.align	4
.nv.constant0._Z20pmx_crossover_kernelPiP17curandStateXORWOWiii:
	.zero		924


//--------------------- .nv.constant0._Z28initialize_population_kernelPiP17curandStateXORWOWiii --------------------------
	.section	.nv.constant0._Z28initialize_population_kernelPiP17curandStateXORWOWiii,"a",@progbits
	.sectionflags	@""
	.align	4
.nv.constant0._Z28initialize_population_kernelPiP17curandStateXORWOWiii:
	.zero		924


//--------------------- .nv.constant0._Z11init_randomP17curandStateXORWOWm --------------------------
	.section	.nv.constant0._Z11init_randomP17curandStateXORWOWm,"a",@progbits
	.sectionflags	@""
	.align	4
.nv.constant0._Z11init_randomP17curandStateXORWOWm:
	.zero		912


//--------------------- SYMBOLS --------------------------

	.type		.nv.reservedSmem.offset0,@object
	.size		.nv.reservedSmem.offset0,0x4
	.type		malloc,@function
	.type		free,@function
